//
// Generated by NVIDIA NVVM Compiler
//
// Compiler Build ID: CL-36424714
// Cuda compilation tools, release 13.0, V13.0.88
// Based on NVVM 20.0.0
//

.version 9.0
.target sm_100
.address_size 64

	// .globl	_Z9swapLinesPdS_iii
.global .align 1 .b8 _ZN34_INTERNAL_5477531c_4_k_cu_8cf943914cuda3std3__45__cpo5beginE[1];
.global .align 1 .b8 _ZN34_INTERNAL_5477531c_4_k_cu_8cf943914cuda3std3__45__cpo3endE[1];
.global .align 1 .b8 _ZN34_INTERNAL_5477531c_4_k_cu_8cf943914cuda3std3__45__cpo6cbeginE[1];
.global .align 1 .b8 _ZN34_INTERNAL_5477531c_4_k_cu_8cf943914cuda3std3__45__cpo4cendE[1];
.global .align 1 .b8 _ZN34_INTERNAL_5477531c_4_k_cu_8cf943914cuda3std3__45__cpo6rbeginE[1];
.global .align 1 .b8 _ZN34_INTERNAL_5477531c_4_k_cu_8cf943914cuda3std3__45__cpo4rendE[1];
.global .align 1 .b8 _ZN34_INTERNAL_5477531c_4_k_cu_8cf943914cuda3std3__45__cpo7crbeginE[1];
.global .align 1 .b8 _ZN34_INTERNAL_5477531c_4_k_cu_8cf943914cuda3std3__45__cpo5crendE[1];
.global .align 1 .b8 _ZN34_INTERNAL_5477531c_4_k_cu_8cf943914cuda3std3__436_GLOBAL__N__5477531c_4_k_cu_8cf943916ignoreE[1];
.global .align 1 .b8 _ZN34_INTERNAL_5477531c_4_k_cu_8cf943914cuda3std3__419piecewise_constructE[1];
.global .align 1 .b8 _ZN34_INTERNAL_5477531c_4_k_cu_8cf943914cuda3std3__48in_placeE[1];
.global .align 1 .b8 _ZN34_INTERNAL_5477531c_4_k_cu_8cf943914cuda3std3__420unreachable_sentinelE[1];
.global .align 1 .b8 _ZN34_INTERNAL_5477531c_4_k_cu_8cf943914cuda3std3__47nulloptE[1];
.global .align 1 .b8 _ZN34_INTERNAL_5477531c_4_k_cu_8cf943914cuda3std3__48unexpectE[1];
.global .align 1 .b8 _ZN34_INTERNAL_5477531c_4_k_cu_8cf943914cuda3std6ranges3__45__cpo4swapE[1];
.global .align 1 .b8 _ZN34_INTERNAL_5477531c_4_k_cu_8cf943914cuda3std6ranges3__45__cpo9iter_moveE[1];
.global .align 1 .b8 _ZN34_INTERNAL_5477531c_4_k_cu_8cf943914cuda3std6ranges3__45__cpo5beginE[1];
.global .align 1 .b8 _ZN34_INTERNAL_5477531c_4_k_cu_8cf943914cuda3std6ranges3__45__cpo3endE[1];
.global .align 1 .b8 _ZN34_INTERNAL_5477531c_4_k_cu_8cf943914cuda3std6ranges3__45__cpo6cbeginE[1];
.global .align 1 .b8 _ZN34_INTERNAL_5477531c_4_k_cu_8cf943914cuda3std6ranges3__45__cpo4cendE[1];
.global .align 1 .b8 _ZN34_INTERNAL_5477531c_4_k_cu_8cf943914cuda3std6ranges3__45__cpo7advanceE[1];
.global .align 1 .b8 _ZN34_INTERNAL_5477531c_4_k_cu_8cf943914cuda3std6ranges3__45__cpo9iter_swapE[1];
.global .align 1 .b8 _ZN34_INTERNAL_5477531c_4_k_cu_8cf943914cuda3std6ranges3__45__cpo4nextE[1];
.global .align 1 .b8 _ZN34_INTERNAL_5477531c_4_k_cu_8cf943914cuda3std6ranges3__45__cpo4prevE[1];
.global .align 1 .b8 _ZN34_INTERNAL_5477531c_4_k_cu_8cf943914cuda3std6ranges3__45__cpo4dataE[1];
.global .align 1 .b8 _ZN34_INTERNAL_5477531c_4_k_cu_8cf943914cuda3std6ranges3__45__cpo5cdataE[1];
.global .align 1 .b8 _ZN34_INTERNAL_5477531c_4_k_cu_8cf943914cuda3std6ranges3__45__cpo4sizeE[1];
.global .align 1 .b8 _ZN34_INTERNAL_5477531c_4_k_cu_8cf943914cuda3std6ranges3__45__cpo5ssizeE[1];
.global .align 1 .b8 _ZN34_INTERNAL_5477531c_4_k_cu_8cf943914cuda3std6ranges3__45__cpo8distanceE[1];
.global .align 1 .b8 _ZN34_INTERNAL_5477531c_4_k_cu_8cf943916thrust24THRUST_300001_SM_1000_NS8cuda_cub3parE[1];
.global .align 1 .b8 _ZN34_INTERNAL_5477531c_4_k_cu_8cf943916thrust24THRUST_300001_SM_1000_NS8cuda_cub10par_nosyncE[1];
.global .align 1 .b8 _ZN34_INTERNAL_5477531c_4_k_cu_8cf943916thrust24THRUST_300001_SM_1000_NS6system6detail10sequential3seqE[1];
.global .align 1 .b8 _ZN34_INTERNAL_5477531c_4_k_cu_8cf943916thrust24THRUST_300001_SM_1000_NS6system3cpp3parE[1];
.global .align 1 .b8 _ZN34_INTERNAL_5477531c_4_k_cu_8cf943916thrust24THRUST_300001_SM_1000_NS12placeholders2_1E[1];
.global .align 1 .b8 _ZN34_INTERNAL_5477531c_4_k_cu_8cf943916thrust24THRUST_300001_SM_1000_NS12placeholders2_2E[1];
.global .align 1 .b8 _ZN34_INTERNAL_5477531c_4_k_cu_8cf943916thrust24THRUST_300001_SM_1000_NS12placeholders2_3E[1];
.global .align 1 .b8 _ZN34_INTERNAL_5477531c_4_k_cu_8cf943916thrust24THRUST_300001_SM_1000_NS12placeholders2_4E[1];
.global .align 1 .b8 _ZN34_INTERNAL_5477531c_4_k_cu_8cf943916thrust24THRUST_300001_SM_1000_NS12placeholders2_5E[1];
.global .align 1 .b8 _ZN34_INTERNAL_5477531c_4_k_cu_8cf943916thrust24THRUST_300001_SM_1000_NS12placeholders2_6E[1];
.global .align 1 .b8 _ZN34_INTERNAL_5477531c_4_k_cu_8cf943916thrust24THRUST_300001_SM_1000_NS12placeholders2_7E[1];
.global .align 1 .b8 _ZN34_INTERNAL_5477531c_4_k_cu_8cf943916thrust24THRUST_300001_SM_1000_NS12placeholders2_8E[1];
.global .align 1 .b8 _ZN34_INTERNAL_5477531c_4_k_cu_8cf943916thrust24THRUST_300001_SM_1000_NS12placeholders2_9E[1];
.global .align 1 .b8 _ZN34_INTERNAL_5477531c_4_k_cu_8cf943916thrust24THRUST_300001_SM_1000_NS12placeholders3_10E[1];
.global .align 1 .b8 _ZN34_INTERNAL_5477531c_4_k_cu_8cf943916thrust24THRUST_300001_SM_1000_NS3seqE[1];
.global .align 1 .b8 _ZN34_INTERNAL_5477531c_4_k_cu_8cf943916thrust24THRUST_300001_SM_1000_NS6deviceE[1];
.extern .shared .align 16 .b8 _ZN6thrust24THRUST_300001_SM_1000_NS8cuda_cub4core6detail5shmemE[];

.visible .entry _Z9swapLinesPdS_iii(
	.param .u64 .ptr .align 1 _Z9swapLinesPdS_iii_param_0,
	.param .u64 .ptr .align 1 _Z9swapLinesPdS_iii_param_1,
	.param .u32 _Z9swapLinesPdS_iii_param_2,
	.param .u32 _Z9swapLinesPdS_iii_param_3,
	.param .u32 _Z9swapLinesPdS_iii_param_4
)
{
	.reg .pred 	%p<7>;
	.reg .b32 	%r<57>;
	.reg .b64 	%rd<35>;
	.reg .b64 	%fd<21>;

	ld.param.u64 	%rd3, [_Z9swapLinesPdS_iii_param_0];
	ld.param.u64 	%rd4, [_Z9swapLinesPdS_iii_param_1];
	ld.param.u32 	%r19, [_Z9swapLinesPdS_iii_param_2];
	ld.param.u32 	%r20, [_Z9swapLinesPdS_iii_param_3];
	ld.param.u32 	%r21, [_Z9swapLinesPdS_iii_param_4];
	cvta.to.global.u64 	%rd1, %rd4;
	cvta.to.global.u64 	%rd2, %rd3;
	mov.u32 	%r22, %ctaid.x;
	mov.u32 	%r23, %ntid.x;
	mov.u32 	%r24, %tid.x;
	mad.lo.s32 	%r55, %r22, %r23, %r24;
	mov.u32 	%r25, %nctaid.x;
	mul.lo.s32 	%r2, %r25, %r23;
	setp.ge.s32 	%p1, %r55, %r19;
	@%p1 bra 	$L__BB0_6;
	add.s32 	%r26, %r55, %r2;
	max.s32 	%r27, %r19, %r26;
	setp.lt.s32 	%p2, %r26, %r19;
	selp.u32 	%r28, 1, 0, %p2;
	add.s32 	%r29, %r26, %r28;
	sub.s32 	%r30, %r27, %r29;
	div.u32 	%r31, %r30, %r2;
	add.s32 	%r3, %r31, %r28;
	and.b32  	%r32, %r3, 3;
	setp.eq.s32 	%p3, %r32, 3;
	@%p3 bra 	$L__BB0_4;
	mul.lo.s32 	%r33, %r19, %r55;
	add.s32 	%r53, %r21, %r33;
	mul.lo.s32 	%r5, %r2, %r19;
	add.s32 	%r52, %r20, %r33;
	add.s32 	%r34, %r3, 1;
	and.b32  	%r35, %r34, 3;
	neg.s32 	%r51, %r35;
$L__BB0_3:
	.pragma "nounroll";
	mul.wide.s32 	%rd5, %r52, 8;
	add.s64 	%rd6, %rd2, %rd5;
	ld.global.f64 	%fd1, [%rd6];
	mul.wide.s32 	%rd7, %r53, 8;
	add.s64 	%rd8, %rd2, %rd7;
	ld.global.f64 	%fd2, [%rd8];
	st.global.f64 	[%rd6], %fd2;
	st.global.f64 	[%rd8], %fd1;
	add.s64 	%rd9, %rd1, %rd5;
	ld.global.f64 	%fd3, [%rd9];
	add.s64 	%rd10, %rd1, %rd7;
	ld.global.f64 	%fd4, [%rd10];
	st.global.f64 	[%rd9], %fd4;
	st.global.f64 	[%rd10], %fd3;
	add.s32 	%r55, %r55, %r2;
	add.s32 	%r53, %r53, %r5;
	add.s32 	%r52, %r52, %r5;
	add.s32 	%r51, %r51, 1;
	setp.ne.s32 	%p4, %r51, 0;
	@%p4 bra 	$L__BB0_3;
$L__BB0_4:
	setp.lt.u32 	%p5, %r3, 3;
	@%p5 bra 	$L__BB0_6;
$L__BB0_5:
	mul.lo.s32 	%r36, %r55, %r19;
	add.s32 	%r37, %r36, %r20;
	mul.wide.s32 	%rd11, %r37, 8;
	add.s64 	%rd12, %rd2, %rd11;
	ld.global.f64 	%fd5, [%rd12];
	add.s32 	%r38, %r36, %r21;
	mul.wide.s32 	%rd13, %r38, 8;
	add.s64 	%rd14, %rd2, %rd13;
	ld.global.f64 	%fd6, [%rd14];
	st.global.f64 	[%rd12], %fd6;
	st.global.f64 	[%rd14], %fd5;
	add.s64 	%rd15, %rd1, %rd11;
	ld.global.f64 	%fd7, [%rd15];
	add.s64 	%rd16, %rd1, %rd13;
	ld.global.f64 	%fd8, [%rd16];
	st.global.f64 	[%rd15], %fd8;
	st.global.f64 	[%rd16], %fd7;
	add.s32 	%r39, %r55, %r2;
	mul.lo.s32 	%r40, %r39, %r19;
	add.s32 	%r41, %r40, %r20;
	mul.wide.s32 	%rd17, %r41, 8;
	add.s64 	%rd18, %rd2, %rd17;
	ld.global.f64 	%fd9, [%rd18];
	add.s32 	%r42, %r40, %r21;
	mul.wide.s32 	%rd19, %r42, 8;
	add.s64 	%rd20, %rd2, %rd19;
	ld.global.f64 	%fd10, [%rd20];
	st.global.f64 	[%rd18], %fd10;
	st.global.f64 	[%rd20], %fd9;
	add.s64 	%rd21, %rd1, %rd17;
	ld.global.f64 	%fd11, [%rd21];
	add.s64 	%rd22, %rd1, %rd19;
	ld.global.f64 	%fd12, [%rd22];
	st.global.f64 	[%rd21], %fd12;
	st.global.f64 	[%rd22], %fd11;
	add.s32 	%r43, %r39, %r2;
	mul.lo.s32 	%r44, %r43, %r19;
	add.s32 	%r45, %r44, %r20;
	mul.wide.s32 	%rd23, %r45, 8;
	add.s64 	%rd24, %rd2, %rd23;
	ld.global.f64 	%fd13, [%rd24];
	add.s32 	%r46, %r44, %r21;
	mul.wide.s32 	%rd25, %r46, 8;
	add.s64 	%rd26, %rd2, %rd25;
	ld.global.f64 	%fd14, [%rd26];
	st.global.f64 	[%rd24], %fd14;
	st.global.f64 	[%rd26], %fd13;
	add.s64 	%rd27, %rd1, %rd23;
	ld.global.f64 	%fd15, [%rd27];
	add.s64 	%rd28, %rd1, %rd25;
	ld.global.f64 	%fd16, [%rd28];
	st.global.f64 	[%rd27], %fd16;
	st.global.f64 	[%rd28], %fd15;
	add.s32 	%r47, %r43, %r2;
	mul.lo.s32 	%r48, %r47, %r19;
	add.s32 	%r49, %r48, %r20;
	mul.wide.s32 	%rd29, %r49, 8;
	add.s64 	%rd30, %rd2, %rd29;
	ld.global.f64 	%fd17, [%rd30];
	add.s32 	%r50, %r48, %r21;
	mul.wide.s32 	%rd31, %r50, 8;
	add.s64 	%rd32, %rd2, %rd31;
	ld.global.f64 	%fd18, [%rd32];
	st.global.f64 	[%rd30], %fd18;
	st.global.f64 	[%rd32], %fd17;
	add.s64 	%rd33, %rd1, %rd29;
	ld.global.f64 	%fd19, [%rd33];
	add.s64 	%rd34, %rd1, %rd31;
	ld.global.f64 	%fd20, [%rd34];
	st.global.f64 	[%rd33], %fd20;
	st.global.f64 	[%rd34], %fd19;
	add.s32 	%r55, %r47, %r2;
	setp.lt.s32 	%p6, %r55, %r19;
	@%p6 bra 	$L__BB0_5;
$L__BB0_6:
	ret;

}
	// .globl	_Z11divideUnityPdS_i
.visible .entry _Z11divideUnityPdS_i(
	.param .u64 .ptr .align 1 _Z11divideUnityPdS_i_param_0,
	.param .u64 .ptr .align 1 _Z11divideUnityPdS_i_param_1,
	.param .u32 _Z11divideUnityPdS_i_param_2
)
{
	.reg .pred 	%p<10>;
	.reg .b32 	%r<46>;
	.reg .b64 	%rd<21>;
	.reg .b64 	%fd<22>;

	ld.param.u64 	%rd4, [_Z11divideUnityPdS_i_param_0];
	ld.param.u64 	%rd5, [_Z11divideUnityPdS_i_param_1];
	ld.param.u32 	%r19, [_Z11divideUnityPdS_i_param_2];
	cvta.to.global.u64 	%rd1, %rd5;
	mov.u32 	%r20, %ctaid.x;
	mov.u32 	%r1, %ntid.x;
	mov.u32 	%r21, %tid.x;
	mad.lo.s32 	%r43, %r20, %r1, %r21;
	mov.u32 	%r22, %ctaid.y;
	mov.u32 	%r23, %ntid.y;
	mov.u32 	%r24, %tid.y;
	mad.lo.s32 	%r3, %r22, %r23, %r24;
	mov.u32 	%r25, %nctaid.y;
	mul.lo.s32 	%r4, %r25, %r23;
	setp.ge.s32 	%p1, %r43, %r19;
	@%p1 bra 	$L__BB1_10;
	add.s32 	%r5, %r3, %r4;
	max.s32 	%r26, %r19, %r5;
	setp.lt.s32 	%p2, %r5, %r19;
	selp.u32 	%r27, 1, 0, %p2;
	add.s32 	%r28, %r5, %r27;
	sub.s32 	%r29, %r26, %r28;
	div.u32 	%r30, %r29, %r4;
	add.s32 	%r6, %r30, %r27;
	and.b32  	%r7, %r6, 3;
	mul.lo.s32 	%r8, %r3, %r19;
	mul.lo.s32 	%r9, %r5, %r19;
	add.s32 	%r10, %r5, %r4;
	mul.lo.s32 	%r11, %r10, %r19;
	add.s32 	%r12, %r10, %r4;
	mov.u32 	%r31, %nctaid.x;
	mul.lo.s32 	%r13, %r31, %r1;
	cvta.to.global.u64 	%rd2, %rd4;
$L__BB1_2:
	setp.ge.s32 	%p3, %r3, %r19;
	@%p3 bra 	$L__BB1_9;
	setp.eq.s32 	%p4, %r7, 3;
	mad.lo.s32 	%r32, %r43, %r19, %r43;
	mul.wide.s32 	%rd6, %r32, 8;
	add.s64 	%rd3, %rd2, %rd6;
	mov.u32 	%r44, %r3;
	@%p4 bra 	$L__BB1_7;
	setp.eq.s32 	%p5, %r7, 0;
	ld.global.f64 	%fd1, [%rd3];
	add.s32 	%r33, %r8, %r43;
	mul.wide.s32 	%rd7, %r33, 8;
	add.s64 	%rd8, %rd1, %rd7;
	ld.global.f64 	%fd2, [%rd8];
	div.rn.f64 	%fd3, %fd2, %fd1;
	st.global.f64 	[%rd8], %fd3;
	mov.u32 	%r44, %r5;
	@%p5 bra 	$L__BB1_7;
	setp.eq.s32 	%p6, %r7, 1;
	ld.global.f64 	%fd4, [%rd3];
	add.s32 	%r34, %r9, %r43;
	mul.wide.s32 	%rd9, %r34, 8;
	add.s64 	%rd10, %rd1, %rd9;
	ld.global.f64 	%fd5, [%rd10];
	div.rn.f64 	%fd6, %fd5, %fd4;
	st.global.f64 	[%rd10], %fd6;
	mov.u32 	%r44, %r10;
	@%p6 bra 	$L__BB1_7;
	ld.global.f64 	%fd7, [%rd3];
	add.s32 	%r35, %r11, %r43;
	mul.wide.s32 	%rd11, %r35, 8;
	add.s64 	%rd12, %rd1, %rd11;
	ld.global.f64 	%fd8, [%rd12];
	div.rn.f64 	%fd9, %fd8, %fd7;
	st.global.f64 	[%rd12], %fd9;
	mov.u32 	%r44, %r12;
$L__BB1_7:
	setp.lt.u32 	%p7, %r6, 3;
	@%p7 bra 	$L__BB1_9;
$L__BB1_8:
	ld.global.f64 	%fd10, [%rd3];
	mad.lo.s32 	%r36, %r44, %r19, %r43;
	mul.wide.s32 	%rd13, %r36, 8;
	add.s64 	%rd14, %rd1, %rd13;
	ld.global.f64 	%fd11, [%rd14];
	div.rn.f64 	%fd12, %fd11, %fd10;
	st.global.f64 	[%rd14], %fd12;
	add.s32 	%r37, %r44, %r4;
	ld.global.f64 	%fd13, [%rd3];
	mad.lo.s32 	%r38, %r37, %r19, %r43;
	mul.wide.s32 	%rd15, %r38, 8;
	add.s64 	%rd16, %rd1, %rd15;
	ld.global.f64 	%fd14, [%rd16];
	div.rn.f64 	%fd15, %fd14, %fd13;
	st.global.f64 	[%rd16], %fd15;
	add.s32 	%r39, %r37, %r4;
	ld.global.f64 	%fd16, [%rd3];
	mad.lo.s32 	%r40, %r39, %r19, %r43;
	mul.wide.s32 	%rd17, %r40, 8;
	add.s64 	%rd18, %rd1, %rd17;
	ld.global.f64 	%fd17, [%rd18];
	div.rn.f64 	%fd18, %fd17, %fd16;
	st.global.f64 	[%rd18], %fd18;
	add.s32 	%r41, %r39, %r4;
	ld.global.f64 	%fd19, [%rd3];
	mad.lo.s32 	%r42, %r41, %r19, %r43;
	mul.wide.s32 	%rd19, %r42, 8;
	add.s64 	%rd20, %rd1, %rd19;
	ld.global.f64 	%fd20, [%rd20];
	div.rn.f64 	%fd21, %fd20, %fd19;
	st.global.f64 	[%rd20], %fd21;
	add.s32 	%r44, %r41, %r4;
	setp.lt.s32 	%p8, %r44, %r19;
	@%p8 bra 	$L__BB1_8;
$L__BB1_9:
	add.s32 	%r43, %r43, %r13;
	setp.lt.s32 	%p9, %r43, %r19;
	@%p9 bra 	$L__BB1_2;
$L__BB1_10:
	ret;

}
	// .globl	_Z13zeroingDownElPdS_ii
.visible .entry _Z13zeroingDownElPdS_ii(
	.param .u64 .ptr .align 1 _Z13zeroingDownElPdS_ii_param_0,
	.param .u64 .ptr .align 1 _Z13zeroingDownElPdS_ii_param_1,
	.param .u32 _Z13zeroingDownElPdS_ii_param_2,
	.param .u32 _Z13zeroingDownElPdS_ii_param_3
)
{
	.reg .pred 	%p<17>;
	.reg .b32 	%r<115>;
	.reg .b64 	%rd<65>;
	.reg .b64 	%fd<47>;

	ld.param.u64 	%rd9, [_Z13zeroingDownElPdS_ii_param_0];
	ld.param.u64 	%rd10, [_Z13zeroingDownElPdS_ii_param_1];
	ld.param.u32 	%r33, [_Z13zeroingDownElPdS_ii_param_2];
	ld.param.u32 	%r34, [_Z13zeroingDownElPdS_ii_param_3];
	cvta.to.global.u64 	%rd1, %rd10;
	cvta.to.global.u64 	%rd2, %rd9;
	mov.u32 	%r35, %ctaid.x;
	mov.u32 	%r1, %ntid.x;
	mov.u32 	%r36, %tid.x;
	mad.lo.s32 	%r37, %r35, %r1, %r36;
	mov.u32 	%r38, %ctaid.y;
	mov.u32 	%r39, %ntid.y;
	mul.lo.s32 	%r2, %r38, %r39;
	mov.u32 	%r3, %tid.y;
	add.s32 	%r4, %r2, %r3;
	mov.u32 	%r40, %nctaid.y;
	mul.lo.s32 	%r5, %r40, %r39;
	add.s32 	%r6, %r34, 1;
	add.s32 	%r110, %r37, %r6;
	setp.ge.s32 	%p1, %r110, %r33;
	@%p1 bra 	$L__BB2_16;
	mul.lo.s32 	%r8, %r34, %r33;
	add.s32 	%r41, %r8, %r34;
	mul.wide.s32 	%rd11, %r41, 8;
	add.s64 	%rd3, %rd2, %rd11;
	add.s32 	%r9, %r6, %r4;
	add.s32 	%r42, %r3, %r34;
	add.s32 	%r43, %r5, %r2;
	add.s32 	%r44, %r42, %r43;
	add.s32 	%r45, %r44, 1;
	max.s32 	%r46, %r33, %r45;
	not.b32 	%r47, %r43;
	add.s32 	%r48, %r46, %r47;
	sub.s32 	%r49, %r48, %r42;
	setp.ne.s32 	%p2, %r49, 0;
	selp.u32 	%r50, 1, 0, %p2;
	selp.s32 	%r51, -1, 0, %p2;
	add.s32 	%r52, %r49, %r51;
	div.u32 	%r53, %r52, %r5;
	add.s32 	%r10, %r53, %r50;
	add.s32 	%r54, %r3, %r43;
	max.s32 	%r55, %r33, %r54;
	setp.lt.s32 	%p3, %r54, %r33;
	selp.u32 	%r56, 1, 0, %p3;
	add.s32 	%r57, %r54, %r56;
	sub.s32 	%r58, %r55, %r57;
	div.u32 	%r59, %r58, %r5;
	add.s32 	%r11, %r59, %r56;
	mul.lo.s32 	%r12, %r9, %r33;
	add.s32 	%r60, %r12, %r34;
	mul.wide.s32 	%rd12, %r60, 8;
	add.s64 	%rd4, %rd2, %rd12;
	add.s32 	%r13, %r9, %r5;
	mul.lo.s32 	%r14, %r13, %r33;
	add.s32 	%r15, %r13, %r5;
	mul.lo.s32 	%r16, %r15, %r33;
	add.s32 	%r61, %r16, %r34;
	mul.wide.s32 	%rd13, %r61, 8;
	add.s64 	%rd5, %rd2, %rd13;
	mul.lo.s32 	%r17, %r4, %r33;
	add.s32 	%r62, %r17, %r34;
	mul.wide.s32 	%rd14, %r62, 8;
	add.s64 	%rd6, %rd1, %rd14;
	add.s32 	%r18, %r4, %r5;
	mul.lo.s32 	%r19, %r18, %r33;
	add.s32 	%r63, %r19, %r34;
	mul.wide.s32 	%rd15, %r63, 8;
	add.s64 	%rd7, %rd1, %rd15;
	add.s32 	%r20, %r18, %r5;
	mul.lo.s32 	%r21, %r20, %r33;
	add.s32 	%r64, %r21, %r34;
	mul.wide.s32 	%rd16, %r64, 8;
	add.s64 	%rd8, %rd1, %rd16;
	mov.u32 	%r65, %nctaid.x;
	mul.lo.s32 	%r22, %r65, %r1;
$L__BB2_2:
	setp.ge.s32 	%p4, %r9, %r33;
	add.s32 	%r66, %r110, %r8;
	mul.wide.s32 	%rd17, %r66, 8;
	add.s64 	%rd18, %rd2, %rd17;
	ld.global.f64 	%fd2, [%rd18];
	neg.f64 	%fd3, %fd2;
	ld.global.f64 	%fd4, [%rd3];
	div.rn.f64 	%fd1, %fd3, %fd4;
	@%p4 bra 	$L__BB2_8;
	and.b32  	%r67, %r10, 3;
	setp.eq.s32 	%p5, %r67, 3;
	mov.u32 	%r111, %r9;
	@%p5 bra 	$L__BB2_7;
	and.b32  	%r68, %r10, 3;
	setp.eq.s32 	%p6, %r68, 0;
	ld.global.f64 	%fd5, [%rd4];
	add.s32 	%r69, %r12, %r110;
	mul.wide.s32 	%rd19, %r69, 8;
	add.s64 	%rd20, %rd2, %rd19;
	ld.global.f64 	%fd6, [%rd20];
	fma.rn.f64 	%fd7, %fd1, %fd5, %fd6;
	st.global.f64 	[%rd20], %fd7;
	mov.u32 	%r111, %r13;
	@%p6 bra 	$L__BB2_7;
	and.b32  	%r70, %r10, 3;
	setp.eq.s32 	%p7, %r70, 1;
	add.s32 	%r71, %r14, %r34;
	mul.wide.s32 	%rd21, %r71, 8;
	add.s64 	%rd22, %rd2, %rd21;
	ld.global.f64 	%fd8, [%rd22];
	add.s32 	%r72, %r14, %r110;
	mul.wide.s32 	%rd23, %r72, 8;
	add.s64 	%rd24, %rd2, %rd23;
	ld.global.f64 	%fd9, [%rd24];
	fma.rn.f64 	%fd10, %fd1, %fd8, %fd9;
	st.global.f64 	[%rd24], %fd10;
	mov.u32 	%r111, %r15;
	@%p7 bra 	$L__BB2_7;
	add.s32 	%r111, %r15, %r5;
	ld.global.f64 	%fd11, [%rd5];
	add.s32 	%r73, %r16, %r110;
	mul.wide.s32 	%rd25, %r73, 8;
	add.s64 	%rd26, %rd2, %rd25;
	ld.global.f64 	%fd12, [%rd26];
	fma.rn.f64 	%fd13, %fd1, %fd11, %fd12;
	st.global.f64 	[%rd26], %fd13;
$L__BB2_7:
	setp.lt.u32 	%p8, %r10, 3;
	@%p8 bra 	$L__BB2_8;
	bra.uni 	$L__BB2_17;
$L__BB2_8:
	setp.ge.s32 	%p10, %r4, %r33;
	@%p10 bra 	$L__BB2_15;
	and.b32  	%r89, %r11, 3;
	setp.eq.s32 	%p11, %r89, 3;
	mov.u32 	%r112, %r4;
	@%p11 bra 	$L__BB2_13;
	and.b32  	%r90, %r11, 3;
	setp.eq.s32 	%p12, %r90, 0;
	ld.global.f64 	%fd26, [%rd6];
	add.s32 	%r91, %r17, %r110;
	mul.wide.s32 	%rd43, %r91, 8;
	add.s64 	%rd44, %rd1, %rd43;
	ld.global.f64 	%fd27, [%rd44];
	fma.rn.f64 	%fd28, %fd1, %fd26, %fd27;
	st.global.f64 	[%rd44], %fd28;
	mov.u32 	%r112, %r18;
	@%p12 bra 	$L__BB2_13;
	and.b32  	%r92, %r11, 3;
	setp.eq.s32 	%p13, %r92, 1;
	ld.global.f64 	%fd29, [%rd7];
	add.s32 	%r93, %r19, %r110;
	mul.wide.s32 	%rd45, %r93, 8;
	add.s64 	%rd46, %rd1, %rd45;
	ld.global.f64 	%fd30, [%rd46];
	fma.rn.f64 	%fd31, %fd1, %fd29, %fd30;
	st.global.f64 	[%rd46], %fd31;
	mov.u32 	%r112, %r20;
	@%p13 bra 	$L__BB2_13;
	add.s32 	%r112, %r20, %r5;
	ld.global.f64 	%fd32, [%rd8];
	add.s32 	%r94, %r21, %r110;
	mul.wide.s32 	%rd47, %r94, 8;
	add.s64 	%rd48, %rd1, %rd47;
	ld.global.f64 	%fd33, [%rd48];
	fma.rn.f64 	%fd34, %fd1, %fd32, %fd33;
	st.global.f64 	[%rd48], %fd34;
$L__BB2_13:
	setp.lt.u32 	%p14, %r11, 3;
	@%p14 bra 	$L__BB2_15;
$L__BB2_14:
	mul.lo.s32 	%r95, %r112, %r33;
	add.s32 	%r96, %r95, %r34;
	mul.wide.s32 	%rd49, %r96, 8;
	add.s64 	%rd50, %rd1, %rd49;
	ld.global.f64 	%fd35, [%rd50];
	add.s32 	%r97, %r95, %r110;
	mul.wide.s32 	%rd51, %r97, 8;
	add.s64 	%rd52, %rd1, %rd51;
	ld.global.f64 	%fd36, [%rd52];
	fma.rn.f64 	%fd37, %fd1, %fd35, %fd36;
	st.global.f64 	[%rd52], %fd37;
	add.s32 	%r98, %r112, %r5;
	mul.lo.s32 	%r99, %r98, %r33;
	add.s32 	%r100, %r99, %r34;
	mul.wide.s32 	%rd53, %r100, 8;
	add.s64 	%rd54, %rd1, %rd53;
	ld.global.f64 	%fd38, [%rd54];
	add.s32 	%r101, %r99, %r110;
	mul.wide.s32 	%rd55, %r101, 8;
	add.s64 	%rd56, %rd1, %rd55;
	ld.global.f64 	%fd39, [%rd56];
	fma.rn.f64 	%fd40, %fd1, %fd38, %fd39;
	st.global.f64 	[%rd56], %fd40;
	add.s32 	%r102, %r98, %r5;
	mul.lo.s32 	%r103, %r102, %r33;
	add.s32 	%r104, %r103, %r34;
	mul.wide.s32 	%rd57, %r104, 8;
	add.s64 	%rd58, %rd1, %rd57;
	ld.global.f64 	%fd41, [%rd58];
	add.s32 	%r105, %r103, %r110;
	mul.wide.s32 	%rd59, %r105, 8;
	add.s64 	%rd60, %rd1, %rd59;
	ld.global.f64 	%fd42, [%rd60];
	fma.rn.f64 	%fd43, %fd1, %fd41, %fd42;
	st.global.f64 	[%rd60], %fd43;
	add.s32 	%r106, %r102, %r5;
	mul.lo.s32 	%r107, %r106, %r33;
	add.s32 	%r108, %r107, %r34;
	mul.wide.s32 	%rd61, %r108, 8;
	add.s64 	%rd62, %rd1, %rd61;
	ld.global.f64 	%fd44, [%rd62];
	add.s32 	%r109, %r107, %r110;
	mul.wide.s32 	%rd63, %r109, 8;
	add.s64 	%rd64, %rd1, %rd63;
	ld.global.f64 	%fd45, [%rd64];
	fma.rn.f64 	%fd46, %fd1, %fd44, %fd45;
	st.global.f64 	[%rd64], %fd46;
	add.s32 	%r112, %r106, %r5;
	setp.lt.s32 	%p15, %r112, %r33;
	@%p15 bra 	$L__BB2_14;
$L__BB2_15:
	add.s32 	%r110, %r110, %r22;
	setp.lt.s32 	%p16, %r110, %r33;
	@%p16 bra 	$L__BB2_2;
$L__BB2_16:
	ret;
$L__BB2_17:
	mul.lo.s32 	%r74, %r111, %r33;
	add.s32 	%r75, %r74, %r34;
	mul.wide.s32 	%rd27, %r75, 8;
	add.s64 	%rd28, %rd2, %rd27;
	ld.global.f64 	%fd14, [%rd28];
	add.s32 	%r76, %r74, %r110;
	mul.wide.s32 	%rd29, %r76, 8;
	add.s64 	%rd30, %rd2, %rd29;
	ld.global.f64 	%fd15, [%rd30];
	fma.rn.f64 	%fd16, %fd1, %fd14, %fd15;
	st.global.f64 	[%rd30], %fd16;
	add.s32 	%r77, %r111, %r5;
	mul.lo.s32 	%r78, %r77, %r33;
	add.s32 	%r79, %r78, %r34;
	mul.wide.s32 	%rd31, %r79, 8;
	add.s64 	%rd32, %rd2, %rd31;
	ld.global.f64 	%fd17, [%rd32];
	add.s32 	%r80, %r78, %r110;
	mul.wide.s32 	%rd33, %r80, 8;
	add.s64 	%rd34, %rd2, %rd33;
	ld.global.f64 	%fd18, [%rd34];
	fma.rn.f64 	%fd19, %fd1, %fd17, %fd18;
	st.global.f64 	[%rd34], %fd19;
	add.s32 	%r81, %r77, %r5;
	mul.lo.s32 	%r82, %r81, %r33;
	add.s32 	%r83, %r82, %r34;
	mul.wide.s32 	%rd35, %r83, 8;
	add.s64 	%rd36, %rd2, %rd35;
	ld.global.f64 	%fd20, [%rd36];
	add.s32 	%r84, %r82, %r110;
	mul.wide.s32 	%rd37, %r84, 8;
	add.s64 	%rd38, %rd2, %rd37;
	ld.global.f64 	%fd21, [%rd38];
	fma.rn.f64 	%fd22, %fd1, %fd20, %fd21;
	st.global.f64 	[%rd38], %fd22;
	add.s32 	%r85, %r81, %r5;
	mul.lo.s32 	%r86, %r85, %r33;
	add.s32 	%r87, %r86, %r34;
	mul.wide.s32 	%rd39, %r87, 8;
	add.s64 	%rd40, %rd2, %rd39;
	ld.global.f64 	%fd23, [%rd40];
	add.s32 	%r88, %r86, %r110;
	mul.wide.s32 	%rd41, %r88, 8;
	add.s64 	%rd42, %rd2, %rd41;
	ld.global.f64 	%fd24, [%rd42];
	fma.rn.f64 	%fd25, %fd1, %fd23, %fd24;
	st.global.f64 	[%rd42], %fd25;
	add.s32 	%r111, %r85, %r5;
	setp.lt.s32 	%p9, %r111, %r33;
	@%p9 bra 	$L__BB2_17;
	bra.uni 	$L__BB2_8;

}
	// .globl	_Z12zeroingUppElPdS_ii
.visible .entry _Z12zeroingUppElPdS_ii(
	.param .u64 .ptr .align 1 _Z12zeroingUppElPdS_ii_param_0,
	.param .u64 .ptr .align 1 _Z12zeroingUppElPdS_ii_param_1,
	.param .u32 _Z12zeroingUppElPdS_ii_param_2,
	.param .u32 _Z12zeroingUppElPdS_ii_param_3
)
{
	.reg .pred 	%p<10>;
	.reg .b32 	%r<64>;
	.reg .b64 	%rd<37>;
	.reg .b64 	%fd<26>;

	ld.param.u64 	%rd5, [_Z12zeroingUppElPdS_ii_param_0];
	ld.param.u64 	%rd6, [_Z12zeroingUppElPdS_ii_param_1];
	ld.param.u32 	%r19, [_Z12zeroingUppElPdS_ii_param_2];
	ld.param.u32 	%r20, [_Z12zeroingUppElPdS_ii_param_3];
	cvta.to.global.u64 	%rd1, %rd6;
	cvta.to.global.u64 	%rd2, %rd5;
	mov.u32 	%r21, %tid.x;
	mov.u32 	%r22, %ctaid.x;
	mov.u32 	%r1, %ntid.x;
	mad.lo.s32 	%r23, %r22, %r1, %r21;
	mov.u32 	%r24, %tid.y;
	mov.u32 	%r25, %ctaid.y;
	mov.u32 	%r26, %ntid.y;
	mad.lo.s32 	%r2, %r25, %r26, %r24;
	mov.u32 	%r27, %nctaid.y;
	mul.lo.s32 	%r3, %r27, %r26;
	not.b32 	%r28, %r23;
	add.s32 	%r61, %r20, %r28;
	setp.lt.s32 	%p1, %r61, 0;
	@%p1 bra 	$L__BB3_10;
	mul.lo.s32 	%r5, %r20, %r19;
	add.s32 	%r29, %r5, %r20;
	mul.wide.s32 	%rd7, %r29, 8;
	add.s64 	%rd3, %rd2, %rd7;
	add.s32 	%r6, %r2, %r3;
	max.s32 	%r30, %r19, %r6;
	setp.lt.s32 	%p2, %r6, %r19;
	selp.u32 	%r31, 1, 0, %p2;
	add.s32 	%r32, %r6, %r31;
	sub.s32 	%r33, %r30, %r32;
	div.u32 	%r34, %r33, %r3;
	add.s32 	%r7, %r34, %r31;
	mul.lo.s32 	%r8, %r2, %r19;
	add.s32 	%r35, %r8, %r20;
	mul.wide.s32 	%rd8, %r35, 8;
	add.s64 	%rd4, %rd1, %rd8;
	mul.lo.s32 	%r9, %r6, %r19;
	add.s32 	%r10, %r6, %r3;
	mul.lo.s32 	%r11, %r10, %r19;
	mov.u32 	%r36, %nctaid.x;
	mul.lo.s32 	%r12, %r36, %r1;
$L__BB3_2:
	setp.ge.s32 	%p3, %r2, %r19;
	add.s32 	%r37, %r61, %r5;
	mul.wide.s32 	%rd9, %r37, 8;
	add.s64 	%rd10, %rd2, %rd9;
	ld.global.f64 	%fd2, [%rd10];
	neg.f64 	%fd3, %fd2;
	ld.global.f64 	%fd4, [%rd3];
	div.rn.f64 	%fd1, %fd3, %fd4;
	@%p3 bra 	$L__BB3_9;
	and.b32  	%r38, %r7, 3;
	setp.eq.s32 	%p4, %r38, 3;
	mov.u32 	%r62, %r2;
	@%p4 bra 	$L__BB3_7;
	setp.eq.s32 	%p5, %r38, 0;
	ld.global.f64 	%fd5, [%rd4];
	add.s32 	%r40, %r8, %r61;
	mul.wide.s32 	%rd11, %r40, 8;
	add.s64 	%rd12, %rd1, %rd11;
	ld.global.f64 	%fd6, [%rd12];
	fma.rn.f64 	%fd7, %fd1, %fd5, %fd6;
	st.global.f64 	[%rd12], %fd7;
	mov.u32 	%r62, %r6;
	@%p5 bra 	$L__BB3_7;
	setp.eq.s32 	%p6, %r38, 1;
	add.s32 	%r42, %r9, %r20;
	mul.wide.s32 	%rd13, %r42, 8;
	add.s64 	%rd14, %rd1, %rd13;
	ld.global.f64 	%fd8, [%rd14];
	add.s32 	%r43, %r9, %r61;
	mul.wide.s32 	%rd15, %r43, 8;
	add.s64 	%rd16, %rd1, %rd15;
	ld.global.f64 	%fd9, [%rd16];
	fma.rn.f64 	%fd10, %fd1, %fd8, %fd9;
	st.global.f64 	[%rd16], %fd10;
	mov.u32 	%r62, %r10;
	@%p6 bra 	$L__BB3_7;
	add.s32 	%r62, %r10, %r3;
	add.s32 	%r44, %r11, %r20;
	mul.wide.s32 	%rd17, %r44, 8;
	add.s64 	%rd18, %rd1, %rd17;
	ld.global.f64 	%fd11, [%rd18];
	add.s32 	%r45, %r11, %r61;
	mul.wide.s32 	%rd19, %r45, 8;
	add.s64 	%rd20, %rd1, %rd19;
	ld.global.f64 	%fd12, [%rd20];
	fma.rn.f64 	%fd13, %fd1, %fd11, %fd12;
	st.global.f64 	[%rd20], %fd13;
$L__BB3_7:
	setp.lt.u32 	%p7, %r7, 3;
	@%p7 bra 	$L__BB3_9;
$L__BB3_8:
	mul.lo.s32 	%r46, %r62, %r19;
	add.s32 	%r47, %r46, %r20;
	mul.wide.s32 	%rd21, %r47, 8;
	add.s64 	%rd22, %rd1, %rd21;
	ld.global.f64 	%fd14, [%rd22];
	add.s32 	%r48, %r46, %r61;
	mul.wide.s32 	%rd23, %r48, 8;
	add.s64 	%rd24, %rd1, %rd23;
	ld.global.f64 	%fd15, [%rd24];
	fma.rn.f64 	%fd16, %fd1, %fd14, %fd15;
	st.global.f64 	[%rd24], %fd16;
	add.s32 	%r49, %r62, %r3;
	mul.lo.s32 	%r50, %r49, %r19;
	add.s32 	%r51, %r50, %r20;
	mul.wide.s32 	%rd25, %r51, 8;
	add.s64 	%rd26, %rd1, %rd25;
	ld.global.f64 	%fd17, [%rd26];
	add.s32 	%r52, %r50, %r61;
	mul.wide.s32 	%rd27, %r52, 8;
	add.s64 	%rd28, %rd1, %rd27;
	ld.global.f64 	%fd18, [%rd28];
	fma.rn.f64 	%fd19, %fd1, %fd17, %fd18;
	st.global.f64 	[%rd28], %fd19;
	add.s32 	%r53, %r49, %r3;
	mul.lo.s32 	%r54, %r53, %r19;
	add.s32 	%r55, %r54, %r20;
	mul.wide.s32 	%rd29, %r55, 8;
	add.s64 	%rd30, %rd1, %rd29;
	ld.global.f64 	%fd20, [%rd30];
	add.s32 	%r56, %r54, %r61;
	mul.wide.s32 	%rd31, %r56, 8;
	add.s64 	%rd32, %rd1, %rd31;
	ld.global.f64 	%fd21, [%rd32];
	fma.rn.f64 	%fd22, %fd1, %fd20, %fd21;
	st.global.f64 	[%rd32], %fd22;
	add.s32 	%r57, %r53, %r3;
	mul.lo.s32 	%r58, %r57, %r19;
	add.s32 	%r59, %r58, %r20;
	mul.wide.s32 	%rd33, %r59, 8;
	add.s64 	%rd34, %rd1, %rd33;
	ld.global.f64 	%fd23, [%rd34];
	add.s32 	%r60, %r58, %r61;
	mul.wide.s32 	%rd35, %r60, 8;
	add.s64 	%rd36, %rd1, %rd35;
	ld.global.f64 	%fd24, [%rd36];
	fma.rn.f64 	%fd25, %fd1, %fd23, %fd24;
	st.global.f64 	[%rd36], %fd25;
	add.s32 	%r62, %r57, %r3;
	setp.lt.s32 	%p8, %r62, %r19;
	@%p8 bra 	$L__BB3_8;
$L__BB3_9:
	sub.s32 	%r61, %r61, %r12;
	setp.gt.s32 	%p9, %r61, -1;
	@%p9 bra 	$L__BB3_2;
$L__BB3_10:
	ret;

}
	// .globl	_ZN6thrust24THRUST_300001_SM_1000_NS8cuda_cub4core6detail13_kernel_agentINS1_8__reduce11ReduceAgentINS0_12zip_iteratorIN4cuda3std3__45tupleIJNS0_10device_ptrIdEENS0_17counting_iteratorIlNS0_11use_defaultESF_SF_EEEEEEEPNSB_IJdlEEESJ_iNS1_9__extrema9arg_max_fIdl10ComparatorEEEEJSI_SK_iSO_EEEvDpT0_
.visible .entry _ZN6thrust24THRUST_300001_SM_1000_NS8cuda_cub4core6detail13_kernel_agentINS1_8__reduce11ReduceAgentINS0_12zip_iteratorIN4cuda3std3__45tupleIJNS0_10device_ptrIdEENS0_17counting_iteratorIlNS0_11use_defaultESF_SF_EEEEEEEPNSB_IJdlEEESJ_iNS1_9__extrema9arg_max_fIdl10ComparatorEEEEJSI_SK_iSO_EEEvDpT0_(
	.param .align 8 .b8 _ZN6thrust24THRUST_300001_SM_1000_NS8cuda_cub4core6detail13_kernel_agentINS1_8__reduce11ReduceAgentINS0_12zip_iteratorIN4cuda3std3__45tupleIJNS0_10device_ptrIdEENS0_17counting_iteratorIlNS0_11use_defaultESF_SF_EEEEEEEPNSB_IJdlEEESJ_iNS1_9__extrema9arg_max_fIdl10ComparatorEEEEJSI_SK_iSO_EEEvDpT0__param_0[16],
	.param .u64 .ptr .align 1 _ZN6thrust24THRUST_300001_SM_1000_NS8cuda_cub4core6detail13_kernel_agentINS1_8__reduce11ReduceAgentINS0_12zip_iteratorIN4cuda3std3__45tupleIJNS0_10device_ptrIdEENS0_17counting_iteratorIlNS0_11use_defaultESF_SF_EEEEEEEPNSB_IJdlEEESJ_iNS1_9__extrema9arg_max_fIdl10ComparatorEEEEJSI_SK_iSO_EEEvDpT0__param_1,
	.param .u32 _ZN6thrust24THRUST_300001_SM_1000_NS8cuda_cub4core6detail13_kernel_agentINS1_8__reduce11ReduceAgentINS0_12zip_iteratorIN4cuda3std3__45tupleIJNS0_10device_ptrIdEENS0_17counting_iteratorIlNS0_11use_defaultESF_SF_EEEEEEEPNSB_IJdlEEESJ_iNS1_9__extrema9arg_max_fIdl10ComparatorEEEEJSI_SK_iSO_EEEvDpT0__param_2,
	.param .align 1 .b8 _ZN6thrust24THRUST_300001_SM_1000_NS8cuda_cub4core6detail13_kernel_agentINS1_8__reduce11ReduceAgentINS0_12zip_iteratorIN4cuda3std3__45tupleIJNS0_10device_ptrIdEENS0_17counting_iteratorIlNS0_11use_defaultESF_SF_EEEEEEEPNSB_IJdlEEESJ_iNS1_9__extrema9arg_max_fIdl10ComparatorEEEEJSI_SK_iSO_EEEvDpT0__param_3[1]
)
.maxntid 256
{
	.reg .pred 	%p<213>;
	.reg .b32 	%r<400>;
	.reg .b64 	%rd<368>;
	.reg .b64 	%fd<352>;

	ld.param.u64 	%rd198, [_ZN6thrust24THRUST_300001_SM_1000_NS8cuda_cub4core6detail13_kernel_agentINS1_8__reduce11ReduceAgentINS0_12zip_iteratorIN4cuda3std3__45tupleIJNS0_10device_ptrIdEENS0_17counting_iteratorIlNS0_11use_defaultESF_SF_EEEEEEEPNSB_IJdlEEESJ_iNS1_9__extrema9arg_max_fIdl10ComparatorEEEEJSI_SK_iSO_EEEvDpT0__param_0+8];
	ld.param.u64 	%rd197, [_ZN6thrust24THRUST_300001_SM_1000_NS8cuda_cub4core6detail13_kernel_agentINS1_8__reduce11ReduceAgentINS0_12zip_iteratorIN4cuda3std3__45tupleIJNS0_10device_ptrIdEENS0_17counting_iteratorIlNS0_11use_defaultESF_SF_EEEEEEEPNSB_IJdlEEESJ_iNS1_9__extrema9arg_max_fIdl10ComparatorEEEEJSI_SK_iSO_EEEvDpT0__param_0];
	ld.param.u32 	%r36, [_ZN6thrust24THRUST_300001_SM_1000_NS8cuda_cub4core6detail13_kernel_agentINS1_8__reduce11ReduceAgentINS0_12zip_iteratorIN4cuda3std3__45tupleIJNS0_10device_ptrIdEENS0_17counting_iteratorIlNS0_11use_defaultESF_SF_EEEEEEEPNSB_IJdlEEESJ_iNS1_9__extrema9arg_max_fIdl10ComparatorEEEEJSI_SK_iSO_EEEvDpT0__param_2];
	setp.eq.s32 	%p1, %r36, 0;
	@%p1 bra 	$L__BB4_206;
	cvta.to.global.u64 	%rd1, %rd197;
	setp.gt.s32 	%p2, %r36, 1279;
	@%p2 bra 	$L__BB4_122;
	mov.u32 	%r1, %tid.x;
	setp.ge.s32 	%p96, %r1, %r36;
	mov.f64 	%fd298, 0d0000000000000000;
	mov.b64 	%rd309, 0;
	mov.u32 	%r391, %r1;
	@%p96 bra 	$L__BB4_4;
	cvt.u64.u32 	%rd265, %r1;
	mul.wide.u32 	%rd266, %r1, 8;
	add.s64 	%rd267, %rd1, %rd266;
	add.s64 	%rd309, %rd198, %rd265;
	ld.global.f64 	%fd298, [%rd267];
	add.s32 	%r391, %r1, 256;
$L__BB4_4:
	setp.ge.s32 	%p97, %r391, %r36;
	@%p97 bra 	$L__BB4_26;
	not.b32 	%r160, %r391;
	add.s32 	%r4, %r36, %r160;
	and.b32  	%r161, %r4, 768;
	setp.eq.s32 	%p98, %r161, 768;
	@%p98 bra 	$L__BB4_11;
	cvt.u64.u32 	%rd269, %r391;
	add.s64 	%rd300, %rd198, %rd269;
	mul.wide.u32 	%rd270, %r391, 8;
	add.s64 	%rd299, %rd1, %rd270;
	shr.u32 	%r162, %r4, 8;
	add.s32 	%r163, %r162, 1;
	and.b32  	%r164, %r163, 3;
	neg.s32 	%r389, %r164;
$L__BB4_7:
	.pragma "nounroll";
	mov.u64 	%rd9, %rd309;
	mov.f64 	%fd3, %fd298;
	ld.global.f64 	%fd4, [%rd299];
	abs.f64 	%fd5, %fd3;
	abs.f64 	%fd6, %fd4;
	setp.lt.f64 	%p99, %fd5, %fd6;
	mov.u64 	%rd309, %rd300;
	mov.f64 	%fd298, %fd4;
	@%p99 bra 	$L__BB4_10;
	setp.lt.f64 	%p100, %fd6, %fd5;
	mov.u64 	%rd309, %rd9;
	mov.f64 	%fd298, %fd3;
	@%p100 bra 	$L__BB4_10;
	setp.lt.s64 	%p101, %rd9, %rd300;
	min.s64 	%rd309, %rd9, %rd300;
	selp.f64 	%fd298, %fd3, %fd4, %p101;
$L__BB4_10:
	add.s32 	%r391, %r391, 256;
	add.s64 	%rd300, %rd300, 256;
	add.s64 	%rd299, %rd299, 2048;
	add.s32 	%r389, %r389, 1;
	setp.ne.s32 	%p102, %r389, 0;
	@%p102 bra 	$L__BB4_7;
$L__BB4_11:
	setp.lt.u32 	%p103, %r4, 768;
	@%p103 bra 	$L__BB4_26;
	add.s32 	%r392, %r391, 512;
$L__BB4_13:
	mov.u32 	%r12, %r392;
	add.s32 	%r165, %r12, -512;
	cvt.s64.s32 	%rd271, %r165;
	mul.wide.s32 	%rd272, %r165, 8;
	add.s64 	%rd17, %rd1, %rd272;
	add.s64 	%rd18, %rd198, %rd271;
	ld.global.f64 	%fd12, [%rd17];
	abs.f64 	%fd13, %fd298;
	abs.f64 	%fd14, %fd12;
	setp.lt.f64 	%p104, %fd13, %fd14;
	mov.u64 	%rd306, %rd18;
	mov.f64 	%fd295, %fd12;
	@%p104 bra 	$L__BB4_16;
	setp.lt.f64 	%p105, %fd14, %fd13;
	mov.u64 	%rd306, %rd309;
	mov.f64 	%fd295, %fd298;
	@%p105 bra 	$L__BB4_16;
	setp.lt.s64 	%p106, %rd309, %rd18;
	min.s64 	%rd306, %rd309, %rd18;
	selp.f64 	%fd295, %fd298, %fd12, %p106;
$L__BB4_16:
	add.s32 	%r166, %r12, -256;
	cvt.s64.s32 	%rd273, %r166;
	add.s64 	%rd21, %rd198, %rd273;
	ld.global.f64 	%fd17, [%rd17+2048];
	abs.f64 	%fd18, %fd295;
	abs.f64 	%fd19, %fd17;
	setp.lt.f64 	%p107, %fd18, %fd19;
	mov.u64 	%rd307, %rd21;
	mov.f64 	%fd296, %fd17;
	@%p107 bra 	$L__BB4_19;
	setp.lt.f64 	%p108, %fd19, %fd18;
	mov.u64 	%rd307, %rd306;
	mov.f64 	%fd296, %fd295;
	@%p108 bra 	$L__BB4_19;
	setp.lt.s64 	%p109, %rd306, %rd21;
	min.s64 	%rd307, %rd306, %rd21;
	selp.f64 	%fd296, %fd295, %fd17, %p109;
$L__BB4_19:
	cvt.s64.s32 	%rd274, %r12;
	add.s64 	%rd24, %rd198, %rd274;
	ld.global.f64 	%fd22, [%rd17+4096];
	abs.f64 	%fd23, %fd296;
	abs.f64 	%fd24, %fd22;
	setp.lt.f64 	%p110, %fd23, %fd24;
	mov.u64 	%rd308, %rd24;
	mov.f64 	%fd297, %fd22;
	@%p110 bra 	$L__BB4_22;
	setp.lt.f64 	%p111, %fd24, %fd23;
	mov.u64 	%rd308, %rd307;
	mov.f64 	%fd297, %fd296;
	@%p111 bra 	$L__BB4_22;
	setp.lt.s64 	%p112, %rd307, %rd24;
	min.s64 	%rd308, %rd307, %rd24;
	selp.f64 	%fd297, %fd296, %fd22, %p112;
$L__BB4_22:
	add.s32 	%r167, %r12, 256;
	cvt.s64.s32 	%rd275, %r167;
	add.s64 	%rd27, %rd198, %rd275;
	ld.global.f64 	%fd27, [%rd17+6144];
	abs.f64 	%fd28, %fd297;
	abs.f64 	%fd29, %fd27;
	setp.lt.f64 	%p113, %fd28, %fd29;
	mov.u64 	%rd309, %rd27;
	mov.f64 	%fd298, %fd27;
	@%p113 bra 	$L__BB4_25;
	setp.lt.f64 	%p114, %fd29, %fd28;
	mov.u64 	%rd309, %rd308;
	mov.f64 	%fd298, %fd297;
	@%p114 bra 	$L__BB4_25;
	setp.lt.s64 	%p115, %rd308, %rd27;
	min.s64 	%rd309, %rd308, %rd27;
	selp.f64 	%fd298, %fd297, %fd27, %p115;
$L__BB4_25:
	add.s32 	%r392, %r12, 1024;
	add.s32 	%r168, %r12, 512;
	setp.lt.s32 	%p116, %r168, %r36;
	@%p116 bra 	$L__BB4_13;
$L__BB4_26:
	setp.lt.s32 	%p117, %r36, 256;
	@%p117 bra 	$L__BB4_71;
	// begin inline asm
	mov.u32 %r282, %laneid;
	// end inline asm
	mov.b64 	%rd286, %fd298;
	mov.b64 	{%r284, %r289}, %rd286;
	mov.b32 	%r300, 1;
	mov.b32 	%r301, 31;
	mov.b32 	%r302, -1;
	// begin inline asm
	shfl.sync.down.b32 %r283, %r284, %r300, %r301, %r302;
	// end inline asm
	// begin inline asm
	shfl.sync.down.b32 %r288, %r289, %r300, %r301, %r302;
	// end inline asm
	mov.b64 	%rd287, {%r283, %r288};
	mov.b64 	%fd33, %rd287;
	mov.b64 	{%r294, %r299}, %rd309;
	// begin inline asm
	shfl.sync.down.b32 %r293, %r294, %r300, %r301, %r302;
	// end inline asm
	// begin inline asm
	shfl.sync.down.b32 %r298, %r299, %r300, %r301, %r302;
	// end inline asm
	mov.b64 	%rd31, {%r293, %r298};
	setp.gt.s32 	%p169, %r282, 30;
	mov.u64 	%rd311, %rd309;
	mov.f64 	%fd300, %fd298;
	@%p169 bra 	$L__BB4_31;
	abs.f64 	%fd34, %fd298;
	abs.f64 	%fd35, %fd33;
	setp.lt.f64 	%p170, %fd34, %fd35;
	mov.u64 	%rd311, %rd31;
	mov.f64 	%fd300, %fd33;
	@%p170 bra 	$L__BB4_31;
	setp.lt.f64 	%p171, %fd35, %fd34;
	mov.u64 	%rd311, %rd309;
	mov.f64 	%fd300, %fd298;
	@%p171 bra 	$L__BB4_31;
	setp.lt.s64 	%p172, %rd309, %rd31;
	min.s64 	%rd311, %rd309, %rd31;
	selp.f64 	%fd300, %fd298, %fd33, %p172;
$L__BB4_31:
	mov.b64 	%rd288, %fd300;
	mov.b64 	{%r304, %r309}, %rd288;
	mov.b32 	%r320, 2;
	mov.b32 	%r321, 31;
	mov.b32 	%r322, -1;
	// begin inline asm
	shfl.sync.down.b32 %r303, %r304, %r320, %r321, %r322;
	// end inline asm
	// begin inline asm
	shfl.sync.down.b32 %r308, %r309, %r320, %r321, %r322;
	// end inline asm
	mov.b64 	%rd289, {%r303, %r308};
	mov.b64 	%fd38, %rd289;
	mov.b64 	{%r314, %r319}, %rd311;
	// begin inline asm
	shfl.sync.down.b32 %r313, %r314, %r320, %r321, %r322;
	// end inline asm
	// begin inline asm
	shfl.sync.down.b32 %r318, %r319, %r320, %r321, %r322;
	// end inline asm
	mov.b64 	%rd34, {%r313, %r318};
	setp.gt.s32 	%p173, %r282, 29;
	mov.u64 	%rd312, %rd311;
	mov.f64 	%fd301, %fd300;
	@%p173 bra 	$L__BB4_35;
	abs.f64 	%fd39, %fd300;
	abs.f64 	%fd40, %fd38;
	setp.lt.f64 	%p174, %fd39, %fd40;
	mov.u64 	%rd312, %rd34;
	mov.f64 	%fd301, %fd38;
	@%p174 bra 	$L__BB4_35;
	setp.lt.f64 	%p175, %fd40, %fd39;
	mov.u64 	%rd312, %rd311;
	mov.f64 	%fd301, %fd300;
	@%p175 bra 	$L__BB4_35;
	setp.lt.s64 	%p176, %rd311, %rd34;
	min.s64 	%rd312, %rd311, %rd34;
	selp.f64 	%fd301, %fd300, %fd38, %p176;
$L__BB4_35:
	mov.b64 	%rd290, %fd301;
	mov.b64 	{%r324, %r329}, %rd290;
	mov.b32 	%r340, 4;
	mov.b32 	%r341, 31;
	mov.b32 	%r342, -1;
	// begin inline asm
	shfl.sync.down.b32 %r323, %r324, %r340, %r341, %r342;
	// end inline asm
	// begin inline asm
	shfl.sync.down.b32 %r328, %r329, %r340, %r341, %r342;
	// end inline asm
	mov.b64 	%rd291, {%r323, %r328};
	mov.b64 	%fd43, %rd291;
	mov.b64 	{%r334, %r339}, %rd312;
	// begin inline asm
	shfl.sync.down.b32 %r333, %r334, %r340, %r341, %r342;
	// end inline asm
	// begin inline asm
	shfl.sync.down.b32 %r338, %r339, %r340, %r341, %r342;
	// end inline asm
	mov.b64 	%rd37, {%r333, %r338};
	setp.gt.s32 	%p177, %r282, 27;
	mov.u64 	%rd313, %rd312;
	mov.f64 	%fd302, %fd301;
	@%p177 bra 	$L__BB4_39;
	abs.f64 	%fd44, %fd301;
	abs.f64 	%fd45, %fd43;
	setp.lt.f64 	%p178, %fd44, %fd45;
	mov.u64 	%rd313, %rd37;
	mov.f64 	%fd302, %fd43;
	@%p178 bra 	$L__BB4_39;
	setp.lt.f64 	%p179, %fd45, %fd44;
	mov.u64 	%rd313, %rd312;
	mov.f64 	%fd302, %fd301;
	@%p179 bra 	$L__BB4_39;
	setp.lt.s64 	%p180, %rd312, %rd37;
	min.s64 	%rd313, %rd312, %rd37;
	selp.f64 	%fd302, %fd301, %fd43, %p180;
$L__BB4_39:
	mov.b64 	%rd292, %fd302;
	mov.b64 	{%r344, %r349}, %rd292;
	mov.b32 	%r360, 8;
	mov.b32 	%r361, 31;
	mov.b32 	%r362, -1;
	// begin inline asm
	shfl.sync.down.b32 %r343, %r344, %r360, %r361, %r362;
	// end inline asm
	// begin inline asm
	shfl.sync.down.b32 %r348, %r349, %r360, %r361, %r362;
	// end inline asm
	mov.b64 	%rd293, {%r343, %r348};
	mov.b64 	%fd48, %rd293;
	mov.b64 	{%r354, %r359}, %rd313;
	// begin inline asm
	shfl.sync.down.b32 %r353, %r354, %r360, %r361, %r362;
	// end inline asm
	// begin inline asm
	shfl.sync.down.b32 %r358, %r359, %r360, %r361, %r362;
	// end inline asm
	mov.b64 	%rd40, {%r353, %r358};
	setp.gt.s32 	%p181, %r282, 23;
	mov.u64 	%rd314, %rd313;
	mov.f64 	%fd303, %fd302;
	@%p181 bra 	$L__BB4_43;
	abs.f64 	%fd49, %fd302;
	abs.f64 	%fd50, %fd48;
	setp.lt.f64 	%p182, %fd49, %fd50;
	mov.u64 	%rd314, %rd40;
	mov.f64 	%fd303, %fd48;
	@%p182 bra 	$L__BB4_43;
	setp.lt.f64 	%p183, %fd50, %fd49;
	mov.u64 	%rd314, %rd313;
	mov.f64 	%fd303, %fd302;
	@%p183 bra 	$L__BB4_43;
	setp.lt.s64 	%p184, %rd313, %rd40;
	min.s64 	%rd314, %rd313, %rd40;
	selp.f64 	%fd303, %fd302, %fd48, %p184;
$L__BB4_43:
	mov.b64 	%rd294, %fd303;
	mov.b64 	{%r364, %r369}, %rd294;
	mov.b32 	%r380, 16;
	mov.b32 	%r381, 31;
	mov.b32 	%r382, -1;
	// begin inline asm
	shfl.sync.down.b32 %r363, %r364, %r380, %r381, %r382;
	// end inline asm
	// begin inline asm
	shfl.sync.down.b32 %r368, %r369, %r380, %r381, %r382;
	// end inline asm
	mov.b64 	%rd295, {%r363, %r368};
	mov.b64 	%fd53, %rd295;
	mov.b64 	{%r374, %r379}, %rd314;
	// begin inline asm
	shfl.sync.down.b32 %r373, %r374, %r380, %r381, %r382;
	// end inline asm
	// begin inline asm
	shfl.sync.down.b32 %r378, %r379, %r380, %r381, %r382;
	// end inline asm
	mov.b64 	%rd43, {%r373, %r378};
	setp.gt.s32 	%p185, %r282, 15;
	mov.u64 	%rd367, %rd314;
	mov.f64 	%fd351, %fd303;
	@%p185 bra 	$L__BB4_47;
	abs.f64 	%fd54, %fd303;
	abs.f64 	%fd55, %fd53;
	setp.lt.f64 	%p186, %fd54, %fd55;
	mov.u64 	%rd367, %rd43;
	mov.f64 	%fd351, %fd53;
	@%p186 bra 	$L__BB4_47;
	setp.lt.f64 	%p187, %fd55, %fd54;
	mov.u64 	%rd367, %rd314;
	mov.f64 	%fd351, %fd303;
	@%p187 bra 	$L__BB4_47;
	setp.lt.s64 	%p188, %rd314, %rd43;
	min.s64 	%rd367, %rd314, %rd43;
	selp.f64 	%fd351, %fd303, %fd53, %p188;
$L__BB4_47:
	setp.ne.s32 	%p189, %r282, 0;
	@%p189 bra 	$L__BB4_49;
	shr.u32 	%r383, %r1, 1;
	and.b32  	%r384, %r383, 496;
	mov.u32 	%r385, _ZN6thrust24THRUST_300001_SM_1000_NS8cuda_cub4core6detail5shmemE;
	add.s32 	%r386, %r385, %r384;
	st.shared.f64 	[%r386+8], %fd351;
	st.shared.u64 	[%r386+16], %rd367;
$L__BB4_49:
	bar.sync 	0;
	setp.ne.s32 	%p190, %r1, 0;
	@%p190 bra 	$L__BB4_204;
	ld.shared.f64 	%fd58, [_ZN6thrust24THRUST_300001_SM_1000_NS8cuda_cub4core6detail5shmemE+24];
	ld.shared.u64 	%rd46, [_ZN6thrust24THRUST_300001_SM_1000_NS8cuda_cub4core6detail5shmemE+32];
	abs.f64 	%fd59, %fd351;
	abs.f64 	%fd60, %fd58;
	setp.lt.f64 	%p191, %fd59, %fd60;
	mov.u64 	%rd316, %rd46;
	mov.f64 	%fd305, %fd58;
	@%p191 bra 	$L__BB4_53;
	setp.lt.f64 	%p192, %fd60, %fd59;
	mov.u64 	%rd316, %rd367;
	mov.f64 	%fd305, %fd351;
	@%p192 bra 	$L__BB4_53;
	setp.lt.s64 	%p193, %rd367, %rd46;
	min.s64 	%rd316, %rd367, %rd46;
	selp.f64 	%fd305, %fd351, %fd58, %p193;
$L__BB4_53:
	ld.shared.f64 	%fd63, [_ZN6thrust24THRUST_300001_SM_1000_NS8cuda_cub4core6detail5shmemE+40];
	ld.shared.u64 	%rd49, [_ZN6thrust24THRUST_300001_SM_1000_NS8cuda_cub4core6detail5shmemE+48];
	abs.f64 	%fd64, %fd305;
	abs.f64 	%fd65, %fd63;
	setp.lt.f64 	%p194, %fd64, %fd65;
	mov.u64 	%rd317, %rd49;
	mov.f64 	%fd306, %fd63;
	@%p194 bra 	$L__BB4_56;
	setp.lt.f64 	%p195, %fd65, %fd64;
	mov.u64 	%rd317, %rd316;
	mov.f64 	%fd306, %fd305;
	@%p195 bra 	$L__BB4_56;
	setp.lt.s64 	%p196, %rd316, %rd49;
	min.s64 	%rd317, %rd316, %rd49;
	selp.f64 	%fd306, %fd305, %fd63, %p196;
$L__BB4_56:
	ld.shared.f64 	%fd68, [_ZN6thrust24THRUST_300001_SM_1000_NS8cuda_cub4core6detail5shmemE+56];
	ld.shared.u64 	%rd52, [_ZN6thrust24THRUST_300001_SM_1000_NS8cuda_cub4core6detail5shmemE+64];
	abs.f64 	%fd69, %fd306;
	abs.f64 	%fd70, %fd68;
	setp.lt.f64 	%p197, %fd69, %fd70;
	mov.u64 	%rd318, %rd52;
	mov.f64 	%fd307, %fd68;
	@%p197 bra 	$L__BB4_59;
	setp.lt.f64 	%p198, %fd70, %fd69;
	mov.u64 	%rd318, %rd317;
	mov.f64 	%fd307, %fd306;
	@%p198 bra 	$L__BB4_59;
	setp.lt.s64 	%p199, %rd317, %rd52;
	min.s64 	%rd318, %rd317, %rd52;
	selp.f64 	%fd307, %fd306, %fd68, %p199;
$L__BB4_59:
	ld.shared.f64 	%fd73, [_ZN6thrust24THRUST_300001_SM_1000_NS8cuda_cub4core6detail5shmemE+72];
	ld.shared.u64 	%rd55, [_ZN6thrust24THRUST_300001_SM_1000_NS8cuda_cub4core6detail5shmemE+80];
	abs.f64 	%fd74, %fd307;
	abs.f64 	%fd75, %fd73;
	setp.lt.f64 	%p200, %fd74, %fd75;
	mov.u64 	%rd319, %rd55;
	mov.f64 	%fd308, %fd73;
	@%p200 bra 	$L__BB4_62;
	setp.lt.f64 	%p201, %fd75, %fd74;
	mov.u64 	%rd319, %rd318;
	mov.f64 	%fd308, %fd307;
	@%p201 bra 	$L__BB4_62;
	setp.lt.s64 	%p202, %rd318, %rd55;
	min.s64 	%rd319, %rd318, %rd55;
	selp.f64 	%fd308, %fd307, %fd73, %p202;
$L__BB4_62:
	ld.shared.f64 	%fd78, [_ZN6thrust24THRUST_300001_SM_1000_NS8cuda_cub4core6detail5shmemE+88];
	ld.shared.u64 	%rd58, [_ZN6thrust24THRUST_300001_SM_1000_NS8cuda_cub4core6detail5shmemE+96];
	abs.f64 	%fd79, %fd308;
	abs.f64 	%fd80, %fd78;
	setp.lt.f64 	%p203, %fd79, %fd80;
	mov.u64 	%rd320, %rd58;
	mov.f64 	%fd309, %fd78;
	@%p203 bra 	$L__BB4_65;
	setp.lt.f64 	%p204, %fd80, %fd79;
	mov.u64 	%rd320, %rd319;
	mov.f64 	%fd309, %fd308;
	@%p204 bra 	$L__BB4_65;
	setp.lt.s64 	%p205, %rd319, %rd58;
	min.s64 	%rd320, %rd319, %rd58;
	selp.f64 	%fd309, %fd308, %fd78, %p205;
$L__BB4_65:
	ld.shared.f64 	%fd83, [_ZN6thrust24THRUST_300001_SM_1000_NS8cuda_cub4core6detail5shmemE+104];
	ld.shared.u64 	%rd61, [_ZN6thrust24THRUST_300001_SM_1000_NS8cuda_cub4core6detail5shmemE+112];
	abs.f64 	%fd84, %fd309;
	abs.f64 	%fd85, %fd83;
	setp.lt.f64 	%p206, %fd84, %fd85;
	mov.u64 	%rd321, %rd61;
	mov.f64 	%fd310, %fd83;
	@%p206 bra 	$L__BB4_68;
	setp.lt.f64 	%p207, %fd85, %fd84;
	mov.u64 	%rd321, %rd320;
	mov.f64 	%fd310, %fd309;
	@%p207 bra 	$L__BB4_68;
	setp.lt.s64 	%p208, %rd320, %rd61;
	min.s64 	%rd321, %rd320, %rd61;
	selp.f64 	%fd310, %fd309, %fd83, %p208;
$L__BB4_68:
	ld.shared.f64 	%fd88, [_ZN6thrust24THRUST_300001_SM_1000_NS8cuda_cub4core6detail5shmemE+120];
	ld.shared.u64 	%rd64, [_ZN6thrust24THRUST_300001_SM_1000_NS8cuda_cub4core6detail5shmemE+128];
	abs.f64 	%fd89, %fd310;
	abs.f64 	%fd90, %fd88;
	setp.lt.f64 	%p209, %fd89, %fd90;
	mov.u64 	%rd367, %rd64;
	mov.f64 	%fd351, %fd88;
	@%p209 bra 	$L__BB4_204;
	setp.lt.f64 	%p210, %fd90, %fd89;
	mov.u64 	%rd367, %rd321;
	mov.f64 	%fd351, %fd310;
	@%p210 bra 	$L__BB4_204;
	setp.lt.s64 	%p211, %rd321, %rd64;
	min.s64 	%rd367, %rd321, %rd64;
	selp.f64 	%fd351, %fd310, %fd88, %p211;
	bra.uni 	$L__BB4_204;
$L__BB4_71:
	// begin inline asm
	mov.u32 %r169, %laneid;
	// end inline asm
	and.b32  	%r190, %r1, 992;
	add.s32 	%r191, %r190, 32;
	setp.gt.s32 	%p118, %r191, %r36;
	not.b32 	%r192, %r190;
	add.s32 	%r193, %r36, %r192;
	selp.b32 	%r188, %r193, 31, %p118;
	mov.b64 	%rd276, %fd298;
	mov.b64 	{%r171, %r176}, %rd276;
	mov.b32 	%r187, 1;
	mov.b32 	%r189, -1;
	// begin inline asm
	shfl.sync.down.b32 %r170, %r171, %r187, %r188, %r189;
	// end inline asm
	// begin inline asm
	shfl.sync.down.b32 %r175, %r176, %r187, %r188, %r189;
	// end inline asm
	mov.b64 	%rd277, {%r170, %r175};
	mov.b64 	%fd92, %rd277;
	mov.b64 	{%r181, %r186}, %rd309;
	// begin inline asm
	shfl.sync.down.b32 %r180, %r181, %r187, %r188, %r189;
	// end inline asm
	// begin inline asm
	shfl.sync.down.b32 %r185, %r186, %r187, %r188, %r189;
	// end inline asm
	mov.b64 	%rd66, {%r180, %r185};
	setp.ge.s32 	%p119, %r169, %r188;
	mov.u64 	%rd322, %rd309;
	mov.f64 	%fd311, %fd298;
	@%p119 bra 	$L__BB4_75;
	abs.f64 	%fd93, %fd298;
	abs.f64 	%fd94, %fd92;
	setp.lt.f64 	%p120, %fd93, %fd94;
	mov.u64 	%rd322, %rd66;
	mov.f64 	%fd311, %fd92;
	@%p120 bra 	$L__BB4_75;
	setp.lt.f64 	%p121, %fd94, %fd93;
	mov.u64 	%rd322, %rd309;
	mov.f64 	%fd311, %fd298;
	@%p121 bra 	$L__BB4_75;
	setp.lt.s64 	%p122, %rd309, %rd66;
	min.s64 	%rd322, %rd309, %rd66;
	selp.f64 	%fd311, %fd298, %fd92, %p122;
$L__BB4_75:
	mov.b64 	%rd278, %fd311;
	mov.b64 	{%r195, %r200}, %rd278;
	mov.b32 	%r211, 2;
	mov.b32 	%r213, -1;
	// begin inline asm
	shfl.sync.down.b32 %r194, %r195, %r211, %r188, %r213;
	// end inline asm
	// begin inline asm
	shfl.sync.down.b32 %r199, %r200, %r211, %r188, %r213;
	// end inline asm
	mov.b64 	%rd279, {%r194, %r199};
	mov.b64 	%fd97, %rd279;
	mov.b64 	{%r205, %r210}, %rd322;
	// begin inline asm
	shfl.sync.down.b32 %r204, %r205, %r211, %r188, %r213;
	// end inline asm
	// begin inline asm
	shfl.sync.down.b32 %r209, %r210, %r211, %r188, %r213;
	// end inline asm
	mov.b64 	%rd69, {%r204, %r209};
	add.s32 	%r214, %r169, 2;
	setp.gt.s32 	%p123, %r214, %r188;
	mov.u64 	%rd323, %rd322;
	mov.f64 	%fd312, %fd311;
	@%p123 bra 	$L__BB4_79;
	abs.f64 	%fd98, %fd311;
	abs.f64 	%fd99, %fd97;
	setp.lt.f64 	%p124, %fd98, %fd99;
	mov.u64 	%rd323, %rd69;
	mov.f64 	%fd312, %fd97;
	@%p124 bra 	$L__BB4_79;
	setp.lt.f64 	%p125, %fd99, %fd98;
	mov.u64 	%rd323, %rd322;
	mov.f64 	%fd312, %fd311;
	@%p125 bra 	$L__BB4_79;
	setp.lt.s64 	%p126, %rd322, %rd69;
	min.s64 	%rd323, %rd322, %rd69;
	selp.f64 	%fd312, %fd311, %fd97, %p126;
$L__BB4_79:
	mov.b64 	%rd280, %fd312;
	mov.b64 	{%r216, %r221}, %rd280;
	mov.b32 	%r232, 4;
	mov.b32 	%r234, -1;
	// begin inline asm
	shfl.sync.down.b32 %r215, %r216, %r232, %r188, %r234;
	// end inline asm
	// begin inline asm
	shfl.sync.down.b32 %r220, %r221, %r232, %r188, %r234;
	// end inline asm
	mov.b64 	%rd281, {%r215, %r220};
	mov.b64 	%fd102, %rd281;
	mov.b64 	{%r226, %r231}, %rd323;
	// begin inline asm
	shfl.sync.down.b32 %r225, %r226, %r232, %r188, %r234;
	// end inline asm
	// begin inline asm
	shfl.sync.down.b32 %r230, %r231, %r232, %r188, %r234;
	// end inline asm
	mov.b64 	%rd72, {%r225, %r230};
	add.s32 	%r235, %r169, 4;
	setp.gt.s32 	%p127, %r235, %r188;
	mov.u64 	%rd324, %rd323;
	mov.f64 	%fd313, %fd312;
	@%p127 bra 	$L__BB4_83;
	abs.f64 	%fd103, %fd312;
	abs.f64 	%fd104, %fd102;
	setp.lt.f64 	%p128, %fd103, %fd104;
	mov.u64 	%rd324, %rd72;
	mov.f64 	%fd313, %fd102;
	@%p128 bra 	$L__BB4_83;
	setp.lt.f64 	%p129, %fd104, %fd103;
	mov.u64 	%rd324, %rd323;
	mov.f64 	%fd313, %fd312;
	@%p129 bra 	$L__BB4_83;
	setp.lt.s64 	%p130, %rd323, %rd72;
	min.s64 	%rd324, %rd323, %rd72;
	selp.f64 	%fd313, %fd312, %fd102, %p130;
$L__BB4_83:
	mov.b64 	%rd282, %fd313;
	mov.b64 	{%r237, %r242}, %rd282;
	mov.b32 	%r253, 8;
	mov.b32 	%r255, -1;
	// begin inline asm
	shfl.sync.down.b32 %r236, %r237, %r253, %r188, %r255;
	// end inline asm
	// begin inline asm
	shfl.sync.down.b32 %r241, %r242, %r253, %r188, %r255;
	// end inline asm
	mov.b64 	%rd283, {%r236, %r241};
	mov.b64 	%fd107, %rd283;
	mov.b64 	{%r247, %r252}, %rd324;
	// begin inline asm
	shfl.sync.down.b32 %r246, %r247, %r253, %r188, %r255;
	// end inline asm
	// begin inline asm
	shfl.sync.down.b32 %r251, %r252, %r253, %r188, %r255;
	// end inline asm
	mov.b64 	%rd75, {%r246, %r251};
	add.s32 	%r256, %r169, 8;
	setp.gt.s32 	%p131, %r256, %r188;
	mov.u64 	%rd325, %rd324;
	mov.f64 	%fd314, %fd313;
	@%p131 bra 	$L__BB4_87;
	abs.f64 	%fd108, %fd313;
	abs.f64 	%fd109, %fd107;
	setp.lt.f64 	%p132, %fd108, %fd109;
	mov.u64 	%rd325, %rd75;
	mov.f64 	%fd314, %fd107;
	@%p132 bra 	$L__BB4_87;
	setp.lt.f64 	%p133, %fd109, %fd108;
	mov.u64 	%rd325, %rd324;
	mov.f64 	%fd314, %fd313;
	@%p133 bra 	$L__BB4_87;
	setp.lt.s64 	%p134, %rd324, %rd75;
	min.s64 	%rd325, %rd324, %rd75;
	selp.f64 	%fd314, %fd313, %fd107, %p134;
$L__BB4_87:
	mov.b64 	%rd284, %fd314;
	mov.b64 	{%r258, %r263}, %rd284;
	mov.b32 	%r274, 16;
	mov.b32 	%r276, -1;
	// begin inline asm
	shfl.sync.down.b32 %r257, %r258, %r274, %r188, %r276;
	// end inline asm
	// begin inline asm
	shfl.sync.down.b32 %r262, %r263, %r274, %r188, %r276;
	// end inline asm
	mov.b64 	%rd285, {%r257, %r262};
	mov.b64 	%fd112, %rd285;
	mov.b64 	{%r268, %r273}, %rd325;
	// begin inline asm
	shfl.sync.down.b32 %r267, %r268, %r274, %r188, %r276;
	// end inline asm
	// begin inline asm
	shfl.sync.down.b32 %r272, %r273, %r274, %r188, %r276;
	// end inline asm
	mov.b64 	%rd78, {%r267, %r272};
	add.s32 	%r277, %r169, 16;
	setp.gt.s32 	%p135, %r277, %r188;
	mov.u64 	%rd367, %rd325;
	mov.f64 	%fd351, %fd314;
	@%p135 bra 	$L__BB4_91;
	abs.f64 	%fd113, %fd314;
	abs.f64 	%fd114, %fd112;
	setp.lt.f64 	%p136, %fd113, %fd114;
	mov.u64 	%rd367, %rd78;
	mov.f64 	%fd351, %fd112;
	@%p136 bra 	$L__BB4_91;
	setp.lt.f64 	%p137, %fd114, %fd113;
	mov.u64 	%rd367, %rd325;
	mov.f64 	%fd351, %fd314;
	@%p137 bra 	$L__BB4_91;
	setp.lt.s64 	%p138, %rd325, %rd78;
	min.s64 	%rd367, %rd325, %rd78;
	selp.f64 	%fd351, %fd314, %fd112, %p138;
$L__BB4_91:
	setp.ne.s32 	%p139, %r169, 0;
	@%p139 bra 	$L__BB4_93;
	shr.u32 	%r278, %r1, 1;
	and.b32  	%r279, %r278, 496;
	mov.u32 	%r280, _ZN6thrust24THRUST_300001_SM_1000_NS8cuda_cub4core6detail5shmemE;
	add.s32 	%r281, %r280, %r279;
	st.shared.f64 	[%r281+8], %fd351;
	st.shared.u64 	[%r281+16], %rd367;
$L__BB4_93:
	bar.sync 	0;
	setp.ne.s32 	%p140, %r1, 0;
	@%p140 bra 	$L__BB4_204;
	setp.lt.s32 	%p141, %r36, 33;
	mov.f64 	%fd316, %fd351;
	mov.u64 	%rd327, %rd367;
	@%p141 bra 	$L__BB4_98;
	ld.shared.f64 	%fd117, [_ZN6thrust24THRUST_300001_SM_1000_NS8cuda_cub4core6detail5shmemE+24];
	ld.shared.u64 	%rd81, [_ZN6thrust24THRUST_300001_SM_1000_NS8cuda_cub4core6detail5shmemE+32];
	abs.f64 	%fd118, %fd351;
	abs.f64 	%fd119, %fd117;
	setp.lt.f64 	%p142, %fd118, %fd119;
	mov.f64 	%fd316, %fd117;
	mov.u64 	%rd327, %rd81;
	@%p142 bra 	$L__BB4_98;
	setp.lt.f64 	%p143, %fd119, %fd118;
	mov.f64 	%fd316, %fd351;
	mov.u64 	%rd327, %rd367;
	@%p143 bra 	$L__BB4_98;
	setp.lt.s64 	%p144, %rd367, %rd81;
	min.s64 	%rd327, %rd367, %rd81;
	selp.f64 	%fd316, %fd351, %fd117, %p144;
$L__BB4_98:
	setp.lt.s32 	%p145, %r36, 65;
	mov.f64 	%fd317, %fd316;
	mov.u64 	%rd328, %rd327;
	@%p145 bra 	$L__BB4_102;
	ld.shared.f64 	%fd122, [_ZN6thrust24THRUST_300001_SM_1000_NS8cuda_cub4core6detail5shmemE+40];
	ld.shared.u64 	%rd84, [_ZN6thrust24THRUST_300001_SM_1000_NS8cuda_cub4core6detail5shmemE+48];
	abs.f64 	%fd123, %fd316;
	abs.f64 	%fd124, %fd122;
	setp.lt.f64 	%p146, %fd123, %fd124;
	mov.f64 	%fd317, %fd122;
	mov.u64 	%rd328, %rd84;
	@%p146 bra 	$L__BB4_102;
	setp.lt.f64 	%p147, %fd124, %fd123;
	mov.f64 	%fd317, %fd316;
	mov.u64 	%rd328, %rd327;
	@%p147 bra 	$L__BB4_102;
	setp.lt.s64 	%p148, %rd327, %rd84;
	min.s64 	%rd328, %rd327, %rd84;
	selp.f64 	%fd317, %fd316, %fd122, %p148;
$L__BB4_102:
	setp.lt.s32 	%p149, %r36, 97;
	mov.f64 	%fd318, %fd317;
	mov.u64 	%rd329, %rd328;
	@%p149 bra 	$L__BB4_106;
	ld.shared.f64 	%fd127, [_ZN6thrust24THRUST_300001_SM_1000_NS8cuda_cub4core6detail5shmemE+56];
	ld.shared.u64 	%rd87, [_ZN6thrust24THRUST_300001_SM_1000_NS8cuda_cub4core6detail5shmemE+64];
	abs.f64 	%fd128, %fd317;
	abs.f64 	%fd129, %fd127;
	setp.lt.f64 	%p150, %fd128, %fd129;
	mov.f64 	%fd318, %fd127;
	mov.u64 	%rd329, %rd87;
	@%p150 bra 	$L__BB4_106;
	setp.lt.f64 	%p151, %fd129, %fd128;
	mov.f64 	%fd318, %fd317;
	mov.u64 	%rd329, %rd328;
	@%p151 bra 	$L__BB4_106;
	setp.lt.s64 	%p152, %rd328, %rd87;
	min.s64 	%rd329, %rd328, %rd87;
	selp.f64 	%fd318, %fd317, %fd127, %p152;
$L__BB4_106:
	setp.lt.s32 	%p153, %r36, 129;
	mov.f64 	%fd319, %fd318;
	mov.u64 	%rd330, %rd329;
	@%p153 bra 	$L__BB4_110;
	ld.shared.f64 	%fd132, [_ZN6thrust24THRUST_300001_SM_1000_NS8cuda_cub4core6detail5shmemE+72];
	ld.shared.u64 	%rd90, [_ZN6thrust24THRUST_300001_SM_1000_NS8cuda_cub4core6detail5shmemE+80];
	abs.f64 	%fd133, %fd318;
	abs.f64 	%fd134, %fd132;
	setp.lt.f64 	%p154, %fd133, %fd134;
	mov.f64 	%fd319, %fd132;
	mov.u64 	%rd330, %rd90;
	@%p154 bra 	$L__BB4_110;
	setp.lt.f64 	%p155, %fd134, %fd133;
	mov.f64 	%fd319, %fd318;
	mov.u64 	%rd330, %rd329;
	@%p155 bra 	$L__BB4_110;
	setp.lt.s64 	%p156, %rd329, %rd90;
	min.s64 	%rd330, %rd329, %rd90;
	selp.f64 	%fd319, %fd318, %fd132, %p156;
$L__BB4_110:
	setp.lt.s32 	%p157, %r36, 161;
	mov.f64 	%fd320, %fd319;
	mov.u64 	%rd331, %rd330;
	@%p157 bra 	$L__BB4_114;
	ld.shared.f64 	%fd137, [_ZN6thrust24THRUST_300001_SM_1000_NS8cuda_cub4core6detail5shmemE+88];
	ld.shared.u64 	%rd93, [_ZN6thrust24THRUST_300001_SM_1000_NS8cuda_cub4core6detail5shmemE+96];
	abs.f64 	%fd138, %fd319;
	abs.f64 	%fd139, %fd137;
	setp.lt.f64 	%p158, %fd138, %fd139;
	mov.f64 	%fd320, %fd137;
	mov.u64 	%rd331, %rd93;
	@%p158 bra 	$L__BB4_114;
	setp.lt.f64 	%p159, %fd139, %fd138;
	mov.f64 	%fd320, %fd319;
	mov.u64 	%rd331, %rd330;
	@%p159 bra 	$L__BB4_114;
	setp.lt.s64 	%p160, %rd330, %rd93;
	min.s64 	%rd331, %rd330, %rd93;
	selp.f64 	%fd320, %fd319, %fd137, %p160;
$L__BB4_114:
	setp.lt.s32 	%p161, %r36, 193;
	mov.f64 	%fd321, %fd320;
	mov.u64 	%rd332, %rd331;
	@%p161 bra 	$L__BB4_118;
	ld.shared.f64 	%fd142, [_ZN6thrust24THRUST_300001_SM_1000_NS8cuda_cub4core6detail5shmemE+104];
	ld.shared.u64 	%rd96, [_ZN6thrust24THRUST_300001_SM_1000_NS8cuda_cub4core6detail5shmemE+112];
	abs.f64 	%fd143, %fd320;
	abs.f64 	%fd144, %fd142;
	setp.lt.f64 	%p162, %fd143, %fd144;
	mov.f64 	%fd321, %fd142;
	mov.u64 	%rd332, %rd96;
	@%p162 bra 	$L__BB4_118;
	setp.lt.f64 	%p163, %fd144, %fd143;
	mov.f64 	%fd321, %fd320;
	mov.u64 	%rd332, %rd331;
	@%p163 bra 	$L__BB4_118;
	setp.lt.s64 	%p164, %rd331, %rd96;
	min.s64 	%rd332, %rd331, %rd96;
	selp.f64 	%fd321, %fd320, %fd142, %p164;
$L__BB4_118:
	setp.lt.s32 	%p165, %r36, 225;
	mov.u64 	%rd367, %rd332;
	mov.f64 	%fd351, %fd321;
	@%p165 bra 	$L__BB4_204;
	ld.shared.f64 	%fd147, [_ZN6thrust24THRUST_300001_SM_1000_NS8cuda_cub4core6detail5shmemE+120];
	ld.shared.u64 	%rd99, [_ZN6thrust24THRUST_300001_SM_1000_NS8cuda_cub4core6detail5shmemE+128];
	abs.f64 	%fd148, %fd321;
	abs.f64 	%fd149, %fd147;
	setp.lt.f64 	%p166, %fd148, %fd149;
	mov.u64 	%rd367, %rd99;
	mov.f64 	%fd351, %fd147;
	@%p166 bra 	$L__BB4_204;
	setp.lt.f64 	%p167, %fd149, %fd148;
	mov.u64 	%rd367, %rd332;
	mov.f64 	%fd351, %fd321;
	@%p167 bra 	$L__BB4_204;
	setp.lt.s64 	%p168, %rd332, %rd99;
	min.s64 	%rd367, %rd332, %rd99;
	selp.f64 	%fd351, %fd321, %fd147, %p168;
	bra.uni 	$L__BB4_204;
$L__BB4_122:
	mov.u32 	%r17, %tid.x;
	cvt.u64.u32 	%rd200, %r17;
	cvta.to.global.u64 	%rd201, %rd197;
	mul.wide.u32 	%rd202, %r17, 8;
	add.s64 	%rd203, %rd201, %rd202;
	ld.global.f64 	%fd274, [%rd203];
	add.s32 	%r37, %r17, 256;
	cvt.u64.u32 	%rd204, %r37;
	ld.global.f64 	%fd275, [%rd203+2048];
	add.s32 	%r38, %r17, 512;
	cvt.u64.u32 	%rd205, %r38;
	ld.global.f64 	%fd276, [%rd203+4096];
	add.s32 	%r39, %r17, 768;
	cvt.u64.u32 	%rd206, %r39;
	ld.global.f64 	%fd277, [%rd203+6144];
	or.b32  	%r40, %r17, 1024;
	cvt.u64.u32 	%rd101, %r40;
	add.s64 	%rd354, %rd198, %rd101;
	ld.global.f64 	%fd338, [%rd203+8192];
	abs.f64 	%fd278, %fd274;
	abs.f64 	%fd279, %fd275;
	setp.geu.f64 	%p3, %fd278, %fd279;
	selp.f64 	%fd280, %fd274, %fd275, %p3;
	selp.b64 	%rd207, %rd200, %rd204, %p3;
	abs.f64 	%fd281, %fd280;
	abs.f64 	%fd282, %fd276;
	setp.geu.f64 	%p4, %fd281, %fd282;
	selp.f64 	%fd283, %fd280, %fd276, %p4;
	selp.b64 	%rd208, %rd207, %rd205, %p4;
	abs.f64 	%fd284, %fd283;
	abs.f64 	%fd285, %fd277;
	setp.geu.f64 	%p5, %fd284, %fd285;
	selp.f64 	%fd152, %fd283, %fd277, %p5;
	selp.b64 	%rd104, %rd208, %rd206, %p5;
	abs.f64 	%fd153, %fd152;
	abs.f64 	%fd154, %fd338;
	setp.lt.f64 	%p6, %fd153, %fd154;
	@%p6 bra 	$L__BB4_124;
	setp.lt.f64 	%p7, %fd154, %fd153;
	setp.lt.u64 	%p8, %rd104, %rd101;
	or.pred  	%p9, %p7, %p8;
	selp.f64 	%fd338, %fd152, %fd338, %p9;
	add.s64 	%rd211, %rd198, %rd104;
	selp.b64 	%rd354, %rd211, %rd354, %p9;
$L__BB4_124:
	setp.lt.u32 	%p10, %r36, 2560;
	mov.b32 	%r394, 1280;
	@%p10 bra 	$L__BB4_137;
	mov.b32 	%r393, 1280;
	mov.f64 	%fd323, %fd338;
$L__BB4_126:
	cvt.u64.u32 	%rd212, %r393;
	add.s64 	%rd213, %rd200, %rd212;
	mul.wide.u32 	%rd214, %r393, 8;
	cvta.to.global.u64 	%rd215, %rd197;
	add.s64 	%rd217, %rd215, %rd202;
	add.s64 	%rd218, %rd217, %rd214;
	add.s64 	%rd335, %rd213, %rd198;
	ld.global.f64 	%fd324, [%rd218];
	ld.global.f64 	%fd325, [%rd218+2048];
	ld.global.f64 	%fd326, [%rd218+4096];
	ld.global.f64 	%fd327, [%rd218+6144];
	ld.global.f64 	%fd338, [%rd218+8192];
	abs.f64 	%fd163, %fd323;
	abs.f64 	%fd164, %fd324;
	setp.lt.f64 	%p11, %fd163, %fd164;
	@%p11 bra 	$L__BB4_128;
	setp.lt.f64 	%p12, %fd164, %fd163;
	setp.lt.s64 	%p13, %rd354, %rd335;
	or.pred  	%p14, %p12, %p13;
	selp.f64 	%fd324, %fd323, %fd324, %p14;
	selp.b64 	%rd335, %rd354, %rd335, %p14;
$L__BB4_128:
	cvt.u64.u32 	%rd219, %r393;
	add.s64 	%rd220, %rd200, %rd219;
	add.s64 	%rd221, %rd220, %rd198;
	add.s64 	%rd336, %rd221, 256;
	abs.f64 	%fd167, %fd324;
	abs.f64 	%fd168, %fd325;
	setp.lt.f64 	%p15, %fd167, %fd168;
	@%p15 bra 	$L__BB4_130;
	setp.lt.f64 	%p16, %fd168, %fd167;
	add.s64 	%rd226, %rd221, 256;
	setp.lt.s64 	%p17, %rd335, %rd226;
	or.pred  	%p18, %p16, %p17;
	selp.f64 	%fd325, %fd324, %fd325, %p18;
	selp.b64 	%rd336, %rd335, %rd226, %p18;
$L__BB4_130:
	add.s64 	%rd337, %rd221, 512;
	abs.f64 	%fd171, %fd325;
	abs.f64 	%fd172, %fd326;
	setp.lt.f64 	%p19, %fd171, %fd172;
	@%p19 bra 	$L__BB4_132;
	setp.lt.f64 	%p20, %fd172, %fd171;
	add.s64 	%rd234, %rd221, 512;
	setp.lt.s64 	%p21, %rd336, %rd234;
	or.pred  	%p22, %p20, %p21;
	selp.f64 	%fd326, %fd325, %fd326, %p22;
	selp.b64 	%rd337, %rd336, %rd234, %p22;
$L__BB4_132:
	add.s64 	%rd338, %rd221, 768;
	abs.f64 	%fd175, %fd326;
	abs.f64 	%fd176, %fd327;
	setp.lt.f64 	%p23, %fd175, %fd176;
	@%p23 bra 	$L__BB4_134;
	setp.lt.f64 	%p24, %fd176, %fd175;
	setp.lt.s64 	%p25, %rd337, %rd338;
	or.pred  	%p26, %p24, %p25;
	selp.f64 	%fd327, %fd326, %fd327, %p26;
	selp.b64 	%rd338, %rd337, %rd338, %p26;
$L__BB4_134:
	add.s64 	%rd354, %rd221, 1024;
	abs.f64 	%fd179, %fd327;
	abs.f64 	%fd180, %fd338;
	setp.lt.f64 	%p27, %fd179, %fd180;
	@%p27 bra 	$L__BB4_136;
	setp.lt.f64 	%p28, %fd180, %fd179;
	setp.lt.s64 	%p29, %rd338, %rd354;
	or.pred  	%p30, %p28, %p29;
	selp.f64 	%fd338, %fd327, %fd338, %p30;
	selp.b64 	%rd354, %rd338, %rd354, %p30;
$L__BB4_136:
	add.s32 	%r394, %r393, 1280;
	add.s32 	%r43, %r393, 2560;
	setp.le.s32 	%p31, %r43, %r36;
	mov.u32 	%r393, %r394;
	mov.f64 	%fd323, %fd338;
	@%p31 bra 	$L__BB4_126;
$L__BB4_137:
	setp.le.s32 	%p32, %r36, %r394;
	@%p32 bra 	$L__BB4_160;
	sub.s32 	%r21, %r36, %r394;
	setp.ge.s32 	%p33, %r17, %r21;
	@%p33 bra 	$L__BB4_160;
	cvta.to.global.u64 	%rd127, %rd197;
	not.b32 	%r44, %r17;
	add.s32 	%r45, %r36, %r44;
	sub.s32 	%r22, %r45, %r394;
	and.b32  	%r46, %r22, 768;
	setp.eq.s32 	%p34, %r46, 768;
	mov.u32 	%r397, %r17;
	@%p34 bra 	$L__BB4_145;
	add.s32 	%r47, %r17, %r394;
	cvt.u64.u32 	%rd242, %r47;
	add.s64 	%rd342, %rd198, %rd242;
	mul.wide.u32 	%rd243, %r47, 8;
	add.s64 	%rd341, %rd127, %rd243;
	shr.u32 	%r48, %r22, 8;
	add.s32 	%r49, %r48, 1;
	and.b32  	%r50, %r49, 3;
	neg.s32 	%r395, %r50;
	mov.u32 	%r397, %r17;
$L__BB4_141:
	.pragma "nounroll";
	mov.u64 	%rd132, %rd354;
	mov.f64 	%fd184, %fd338;
	ld.global.f64 	%fd185, [%rd341];
	abs.f64 	%fd186, %fd184;
	abs.f64 	%fd187, %fd185;
	setp.lt.f64 	%p35, %fd186, %fd187;
	mov.f64 	%fd338, %fd185;
	mov.u64 	%rd354, %rd342;
	@%p35 bra 	$L__BB4_144;
	setp.lt.f64 	%p36, %fd187, %fd186;
	mov.f64 	%fd338, %fd184;
	mov.u64 	%rd354, %rd132;
	@%p36 bra 	$L__BB4_144;
	setp.lt.s64 	%p37, %rd132, %rd342;
	selp.f64 	%fd338, %fd184, %fd185, %p37;
	min.s64 	%rd354, %rd132, %rd342;
$L__BB4_144:
	add.s32 	%r397, %r397, 256;
	add.s64 	%rd342, %rd342, 256;
	add.s64 	%rd341, %rd341, 2048;
	add.s32 	%r395, %r395, 1;
	setp.ne.s32 	%p38, %r395, 0;
	@%p38 bra 	$L__BB4_141;
$L__BB4_145:
	setp.lt.u32 	%p39, %r22, 768;
	@%p39 bra 	$L__BB4_160;
	add.s32 	%r398, %r397, %r394;
	cvt.u64.u32 	%rd244, %r398;
	add.s64 	%rd349, %rd198, %rd244;
	cvt.u64.u32 	%rd245, %r397;
	cvt.u64.u32 	%rd246, %r394;
	add.s64 	%rd247, %rd245, %rd246;
	shl.b64 	%rd248, %rd247, 3;
	add.s64 	%rd249, %rd248, %rd127;
	add.s64 	%rd348, %rd249, 6144;
	mul.wide.u32 	%rd250, %r398, 8;
	add.s64 	%rd347, %rd127, %rd250;
	add.s32 	%r399, %r397, 512;
$L__BB4_147:
	mov.u32 	%r32, %r399;
	ld.global.f64 	%fd193, [%rd347];
	abs.f64 	%fd194, %fd338;
	abs.f64 	%fd195, %fd193;
	setp.lt.f64 	%p40, %fd194, %fd195;
	mov.f64 	%fd335, %fd193;
	mov.u64 	%rd351, %rd349;
	@%p40 bra 	$L__BB4_150;
	setp.lt.f64 	%p41, %fd195, %fd194;
	mov.f64 	%fd335, %fd338;
	mov.u64 	%rd351, %rd354;
	@%p41 bra 	$L__BB4_150;
	setp.lt.s64 	%p42, %rd354, %rd349;
	selp.f64 	%fd335, %fd338, %fd193, %p42;
	min.s64 	%rd351, %rd354, %rd349;
$L__BB4_150:
	add.s32 	%r51, %r398, 256;
	cvt.u64.u32 	%rd251, %r51;
	add.s64 	%rd148, %rd198, %rd251;
	ld.global.f64 	%fd198, [%rd348+-4096];
	abs.f64 	%fd199, %fd335;
	abs.f64 	%fd200, %fd198;
	setp.lt.f64 	%p43, %fd199, %fd200;
	mov.f64 	%fd336, %fd198;
	mov.u64 	%rd352, %rd148;
	@%p43 bra 	$L__BB4_153;
	setp.lt.f64 	%p44, %fd200, %fd199;
	mov.f64 	%fd336, %fd335;
	mov.u64 	%rd352, %rd351;
	@%p44 bra 	$L__BB4_153;
	setp.lt.s64 	%p45, %rd351, %rd148;
	selp.f64 	%fd336, %fd335, %fd198, %p45;
	min.s64 	%rd352, %rd351, %rd148;
$L__BB4_153:
	add.s32 	%r52, %r398, 512;
	cvt.u64.u32 	%rd252, %r52;
	add.s64 	%rd151, %rd198, %rd252;
	ld.global.f64 	%fd203, [%rd348+-2048];
	abs.f64 	%fd204, %fd336;
	abs.f64 	%fd205, %fd203;
	setp.lt.f64 	%p46, %fd204, %fd205;
	mov.f64 	%fd337, %fd203;
	mov.u64 	%rd353, %rd151;
	@%p46 bra 	$L__BB4_156;
	setp.lt.f64 	%p47, %fd205, %fd204;
	mov.f64 	%fd337, %fd336;
	mov.u64 	%rd353, %rd352;
	@%p47 bra 	$L__BB4_156;
	setp.lt.s64 	%p48, %rd352, %rd151;
	selp.f64 	%fd337, %fd336, %fd203, %p48;
	min.s64 	%rd353, %rd352, %rd151;
$L__BB4_156:
	add.s32 	%r53, %r398, 768;
	cvt.u64.u32 	%rd253, %r53;
	add.s64 	%rd154, %rd198, %rd253;
	ld.global.f64 	%fd208, [%rd348];
	abs.f64 	%fd209, %fd337;
	abs.f64 	%fd210, %fd208;
	setp.lt.f64 	%p49, %fd209, %fd210;
	mov.f64 	%fd338, %fd208;
	mov.u64 	%rd354, %rd154;
	@%p49 bra 	$L__BB4_159;
	setp.lt.f64 	%p50, %fd210, %fd209;
	mov.f64 	%fd338, %fd337;
	mov.u64 	%rd354, %rd353;
	@%p50 bra 	$L__BB4_159;
	setp.lt.s64 	%p51, %rd353, %rd154;
	selp.f64 	%fd338, %fd337, %fd208, %p51;
	min.s64 	%rd354, %rd353, %rd154;
$L__BB4_159:
	add.s64 	%rd349, %rd349, 1024;
	add.s64 	%rd348, %rd348, 8192;
	add.s64 	%rd347, %rd347, 8192;
	add.s32 	%r399, %r32, 1024;
	add.s32 	%r54, %r32, 512;
	add.s32 	%r398, %r398, 1024;
	setp.lt.s32 	%p52, %r54, %r21;
	@%p52 bra 	$L__BB4_147;
$L__BB4_160:
	// begin inline asm
	mov.u32 %r55, %laneid;
	// end inline asm
	mov.b64 	%rd254, %fd338;
	mov.b64 	{%r57, %r62}, %rd254;
	mov.b32 	%r73, 1;
	mov.b32 	%r74, 31;
	mov.b32 	%r75, -1;
	// begin inline asm
	shfl.sync.down.b32 %r56, %r57, %r73, %r74, %r75;
	// end inline asm
	// begin inline asm
	shfl.sync.down.b32 %r61, %r62, %r73, %r74, %r75;
	// end inline asm
	mov.b64 	%rd255, {%r56, %r61};
	mov.b64 	%fd214, %rd255;
	mov.b64 	{%r67, %r72}, %rd354;
	// begin inline asm
	shfl.sync.down.b32 %r66, %r67, %r73, %r74, %r75;
	// end inline asm
	// begin inline asm
	shfl.sync.down.b32 %r71, %r72, %r73, %r74, %r75;
	// end inline asm
	mov.b64 	%rd161, {%r66, %r71};
	setp.gt.s32 	%p53, %r55, 30;
	mov.f64 	%fd340, %fd338;
	mov.u64 	%rd356, %rd354;
	@%p53 bra 	$L__BB4_164;
	abs.f64 	%fd215, %fd338;
	abs.f64 	%fd216, %fd214;
	setp.lt.f64 	%p54, %fd215, %fd216;
	mov.f64 	%fd340, %fd214;
	mov.u64 	%rd356, %rd161;
	@%p54 bra 	$L__BB4_164;
	setp.lt.f64 	%p55, %fd216, %fd215;
	mov.f64 	%fd340, %fd338;
	mov.u64 	%rd356, %rd354;
	@%p55 bra 	$L__BB4_164;
	setp.lt.s64 	%p56, %rd354, %rd161;
	selp.f64 	%fd340, %fd338, %fd214, %p56;
	min.s64 	%rd356, %rd354, %rd161;
$L__BB4_164:
	mov.b64 	%rd256, %fd340;
	mov.b64 	{%r77, %r82}, %rd256;
	mov.b32 	%r93, 2;
	mov.b32 	%r94, 31;
	mov.b32 	%r95, -1;
	// begin inline asm
	shfl.sync.down.b32 %r76, %r77, %r93, %r94, %r95;
	// end inline asm
	// begin inline asm
	shfl.sync.down.b32 %r81, %r82, %r93, %r94, %r95;
	// end inline asm
	mov.b64 	%rd257, {%r76, %r81};
	mov.b64 	%fd219, %rd257;
	mov.b64 	{%r87, %r92}, %rd356;
	// begin inline asm
	shfl.sync.down.b32 %r86, %r87, %r93, %r94, %r95;
	// end inline asm
	// begin inline asm
	shfl.sync.down.b32 %r91, %r92, %r93, %r94, %r95;
	// end inline asm
	mov.b64 	%rd164, {%r86, %r91};
	setp.gt.s32 	%p57, %r55, 29;
	mov.f64 	%fd341, %fd340;
	mov.u64 	%rd357, %rd356;
	@%p57 bra 	$L__BB4_168;
	abs.f64 	%fd220, %fd340;
	abs.f64 	%fd221, %fd219;
	setp.lt.f64 	%p58, %fd220, %fd221;
	mov.f64 	%fd341, %fd219;
	mov.u64 	%rd357, %rd164;
	@%p58 bra 	$L__BB4_168;
	setp.lt.f64 	%p59, %fd221, %fd220;
	mov.f64 	%fd341, %fd340;
	mov.u64 	%rd357, %rd356;
	@%p59 bra 	$L__BB4_168;
	setp.lt.s64 	%p60, %rd356, %rd164;
	selp.f64 	%fd341, %fd340, %fd219, %p60;
	min.s64 	%rd357, %rd356, %rd164;
$L__BB4_168:
	mov.b64 	%rd258, %fd341;
	mov.b64 	{%r97, %r102}, %rd258;
	mov.b32 	%r113, 4;
	mov.b32 	%r114, 31;
	mov.b32 	%r115, -1;
	// begin inline asm
	shfl.sync.down.b32 %r96, %r97, %r113, %r114, %r115;
	// end inline asm
	// begin inline asm
	shfl.sync.down.b32 %r101, %r102, %r113, %r114, %r115;
	// end inline asm
	mov.b64 	%rd259, {%r96, %r101};
	mov.b64 	%fd224, %rd259;
	mov.b64 	{%r107, %r112}, %rd357;
	// begin inline asm
	shfl.sync.down.b32 %r106, %r107, %r113, %r114, %r115;
	// end inline asm
	// begin inline asm
	shfl.sync.down.b32 %r111, %r112, %r113, %r114, %r115;
	// end inline asm
	mov.b64 	%rd167, {%r106, %r111};
	setp.gt.s32 	%p61, %r55, 27;
	mov.f64 	%fd342, %fd341;
	mov.u64 	%rd358, %rd357;
	@%p61 bra 	$L__BB4_172;
	abs.f64 	%fd225, %fd341;
	abs.f64 	%fd226, %fd224;
	setp.lt.f64 	%p62, %fd225, %fd226;
	mov.f64 	%fd342, %fd224;
	mov.u64 	%rd358, %rd167;
	@%p62 bra 	$L__BB4_172;
	setp.lt.f64 	%p63, %fd226, %fd225;
	mov.f64 	%fd342, %fd341;
	mov.u64 	%rd358, %rd357;
	@%p63 bra 	$L__BB4_172;
	setp.lt.s64 	%p64, %rd357, %rd167;
	selp.f64 	%fd342, %fd341, %fd224, %p64;
	min.s64 	%rd358, %rd357, %rd167;
$L__BB4_172:
	mov.b64 	%rd260, %fd342;
	mov.b64 	{%r117, %r122}, %rd260;
	mov.b32 	%r133, 8;
	mov.b32 	%r134, 31;
	mov.b32 	%r135, -1;
	// begin inline asm
	shfl.sync.down.b32 %r116, %r117, %r133, %r134, %r135;
	// end inline asm
	// begin inline asm
	shfl.sync.down.b32 %r121, %r122, %r133, %r134, %r135;
	// end inline asm
	mov.b64 	%rd261, {%r116, %r121};
	mov.b64 	%fd229, %rd261;
	mov.b64 	{%r127, %r132}, %rd358;
	// begin inline asm
	shfl.sync.down.b32 %r126, %r127, %r133, %r134, %r135;
	// end inline asm
	// begin inline asm
	shfl.sync.down.b32 %r131, %r132, %r133, %r134, %r135;
	// end inline asm
	mov.b64 	%rd170, {%r126, %r131};
	setp.gt.s32 	%p65, %r55, 23;
	mov.f64 	%fd343, %fd342;
	mov.u64 	%rd359, %rd358;
	@%p65 bra 	$L__BB4_176;
	abs.f64 	%fd230, %fd342;
	abs.f64 	%fd231, %fd229;
	setp.lt.f64 	%p66, %fd230, %fd231;
	mov.f64 	%fd343, %fd229;
	mov.u64 	%rd359, %rd170;
	@%p66 bra 	$L__BB4_176;
	setp.lt.f64 	%p67, %fd231, %fd230;
	mov.f64 	%fd343, %fd342;
	mov.u64 	%rd359, %rd358;
	@%p67 bra 	$L__BB4_176;
	setp.lt.s64 	%p68, %rd358, %rd170;
	selp.f64 	%fd343, %fd342, %fd229, %p68;
	min.s64 	%rd359, %rd358, %rd170;
$L__BB4_176:
	mov.b64 	%rd262, %fd343;
	mov.b64 	{%r137, %r142}, %rd262;
	mov.b32 	%r153, 16;
	mov.b32 	%r154, 31;
	mov.b32 	%r155, -1;
	// begin inline asm
	shfl.sync.down.b32 %r136, %r137, %r153, %r154, %r155;
	// end inline asm
	// begin inline asm
	shfl.sync.down.b32 %r141, %r142, %r153, %r154, %r155;
	// end inline asm
	mov.b64 	%rd263, {%r136, %r141};
	mov.b64 	%fd234, %rd263;
	mov.b64 	{%r147, %r152}, %rd359;
	// begin inline asm
	shfl.sync.down.b32 %r146, %r147, %r153, %r154, %r155;
	// end inline asm
	// begin inline asm
	shfl.sync.down.b32 %r151, %r152, %r153, %r154, %r155;
	// end inline asm
	mov.b64 	%rd173, {%r146, %r151};
	setp.gt.s32 	%p69, %r55, 15;
	mov.f64 	%fd351, %fd343;
	mov.u64 	%rd367, %rd359;
	@%p69 bra 	$L__BB4_180;
	abs.f64 	%fd235, %fd343;
	abs.f64 	%fd236, %fd234;
	setp.lt.f64 	%p70, %fd235, %fd236;
	mov.f64 	%fd351, %fd234;
	mov.u64 	%rd367, %rd173;
	@%p70 bra 	$L__BB4_180;
	setp.lt.f64 	%p71, %fd236, %fd235;
	mov.f64 	%fd351, %fd343;
	mov.u64 	%rd367, %rd359;
	@%p71 bra 	$L__BB4_180;
	setp.lt.s64 	%p72, %rd359, %rd173;
	selp.f64 	%fd351, %fd343, %fd234, %p72;
	min.s64 	%rd367, %rd359, %rd173;
$L__BB4_180:
	setp.ne.s32 	%p73, %r55, 0;
	@%p73 bra 	$L__BB4_182;
	shr.u32 	%r156, %r17, 1;
	and.b32  	%r157, %r156, 496;
	mov.u32 	%r158, _ZN6thrust24THRUST_300001_SM_1000_NS8cuda_cub4core6detail5shmemE;
	add.s32 	%r159, %r158, %r157;
	st.shared.f64 	[%r159+8], %fd351;
	st.shared.u64 	[%r159+16], %rd367;
$L__BB4_182:
	bar.sync 	0;
	setp.ne.s32 	%p74, %r17, 0;
	@%p74 bra 	$L__BB4_204;
	ld.shared.f64 	%fd239, [_ZN6thrust24THRUST_300001_SM_1000_NS8cuda_cub4core6detail5shmemE+24];
	ld.shared.u64 	%rd176, [_ZN6thrust24THRUST_300001_SM_1000_NS8cuda_cub4core6detail5shmemE+32];
	abs.f64 	%fd240, %fd351;
	abs.f64 	%fd241, %fd239;
	setp.lt.f64 	%p75, %fd240, %fd241;
	mov.f64 	%fd345, %fd239;
	mov.u64 	%rd361, %rd176;
	@%p75 bra 	$L__BB4_186;
	setp.lt.f64 	%p76, %fd241, %fd240;
	mov.f64 	%fd345, %fd351;
	mov.u64 	%rd361, %rd367;
	@%p76 bra 	$L__BB4_186;
	setp.lt.s64 	%p77, %rd367, %rd176;
	selp.f64 	%fd345, %fd351, %fd239, %p77;
	min.s64 	%rd361, %rd367, %rd176;
$L__BB4_186:
	ld.shared.f64 	%fd244, [_ZN6thrust24THRUST_300001_SM_1000_NS8cuda_cub4core6detail5shmemE+40];
	ld.shared.u64 	%rd179, [_ZN6thrust24THRUST_300001_SM_1000_NS8cuda_cub4core6detail5shmemE+48];
	abs.f64 	%fd245, %fd345;
	abs.f64 	%fd246, %fd244;
	setp.lt.f64 	%p78, %fd245, %fd246;
	mov.f64 	%fd346, %fd244;
	mov.u64 	%rd362, %rd179;
	@%p78 bra 	$L__BB4_189;
	setp.lt.f64 	%p79, %fd246, %fd245;
	mov.f64 	%fd346, %fd345;
	mov.u64 	%rd362, %rd361;
	@%p79 bra 	$L__BB4_189;
	setp.lt.s64 	%p80, %rd361, %rd179;
	selp.f64 	%fd346, %fd345, %fd244, %p80;
	min.s64 	%rd362, %rd361, %rd179;
$L__BB4_189:
	ld.shared.f64 	%fd249, [_ZN6thrust24THRUST_300001_SM_1000_NS8cuda_cub4core6detail5shmemE+56];
	ld.shared.u64 	%rd182, [_ZN6thrust24THRUST_300001_SM_1000_NS8cuda_cub4core6detail5shmemE+64];
	abs.f64 	%fd250, %fd346;
	abs.f64 	%fd251, %fd249;
	setp.lt.f64 	%p81, %fd250, %fd251;
	mov.f64 	%fd347, %fd249;
	mov.u64 	%rd363, %rd182;
	@%p81 bra 	$L__BB4_192;
	setp.lt.f64 	%p82, %fd251, %fd250;
	mov.f64 	%fd347, %fd346;
	mov.u64 	%rd363, %rd362;
	@%p82 bra 	$L__BB4_192;
	setp.lt.s64 	%p83, %rd362, %rd182;
	selp.f64 	%fd347, %fd346, %fd249, %p83;
	min.s64 	%rd363, %rd362, %rd182;
$L__BB4_192:
	ld.shared.f64 	%fd254, [_ZN6thrust24THRUST_300001_SM_1000_NS8cuda_cub4core6detail5shmemE+72];
	ld.shared.u64 	%rd185, [_ZN6thrust24THRUST_300001_SM_1000_NS8cuda_cub4core6detail5shmemE+80];
	abs.f64 	%fd255, %fd347;
	abs.f64 	%fd256, %fd254;
	setp.lt.f64 	%p84, %fd255, %fd256;
	mov.f64 	%fd348, %fd254;
	mov.u64 	%rd364, %rd185;
	@%p84 bra 	$L__BB4_195;
	setp.lt.f64 	%p85, %fd256, %fd255;
	mov.f64 	%fd348, %fd347;
	mov.u64 	%rd364, %rd363;
	@%p85 bra 	$L__BB4_195;
	setp.lt.s64 	%p86, %rd363, %rd185;
	selp.f64 	%fd348, %fd347, %fd254, %p86;
	min.s64 	%rd364, %rd363, %rd185;
$L__BB4_195:
	ld.shared.f64 	%fd259, [_ZN6thrust24THRUST_300001_SM_1000_NS8cuda_cub4core6detail5shmemE+88];
	ld.shared.u64 	%rd188, [_ZN6thrust24THRUST_300001_SM_1000_NS8cuda_cub4core6detail5shmemE+96];
	abs.f64 	%fd260, %fd348;
	abs.f64 	%fd261, %fd259;
	setp.lt.f64 	%p87, %fd260, %fd261;
	mov.f64 	%fd349, %fd259;
	mov.u64 	%rd365, %rd188;
	@%p87 bra 	$L__BB4_198;
	setp.lt.f64 	%p88, %fd261, %fd260;
	mov.f64 	%fd349, %fd348;
	mov.u64 	%rd365, %rd364;
	@%p88 bra 	$L__BB4_198;
	setp.lt.s64 	%p89, %rd364, %rd188;
	selp.f64 	%fd349, %fd348, %fd259, %p89;
	min.s64 	%rd365, %rd364, %rd188;
$L__BB4_198:
	ld.shared.f64 	%fd264, [_ZN6thrust24THRUST_300001_SM_1000_NS8cuda_cub4core6detail5shmemE+104];
	ld.shared.u64 	%rd191, [_ZN6thrust24THRUST_300001_SM_1000_NS8cuda_cub4core6detail5shmemE+112];
	abs.f64 	%fd265, %fd349;
	abs.f64 	%fd266, %fd264;
	setp.lt.f64 	%p90, %fd265, %fd266;
	mov.f64 	%fd350, %fd264;
	mov.u64 	%rd366, %rd191;
	@%p90 bra 	$L__BB4_201;
	setp.lt.f64 	%p91, %fd266, %fd265;
	mov.f64 	%fd350, %fd349;
	mov.u64 	%rd366, %rd365;
	@%p91 bra 	$L__BB4_201;
	setp.lt.s64 	%p92, %rd365, %rd191;
	selp.f64 	%fd350, %fd349, %fd264, %p92;
	min.s64 	%rd366, %rd365, %rd191;
$L__BB4_201:
	ld.shared.f64 	%fd269, [_ZN6thrust24THRUST_300001_SM_1000_NS8cuda_cub4core6detail5shmemE+120];
	ld.shared.u64 	%rd194, [_ZN6thrust24THRUST_300001_SM_1000_NS8cuda_cub4core6detail5shmemE+128];
	abs.f64 	%fd270, %fd350;
	abs.f64 	%fd271, %fd269;
	setp.lt.f64 	%p93, %fd270, %fd271;
	mov.u64 	%rd367, %rd194;
	mov.f64 	%fd351, %fd269;
	@%p93 bra 	$L__BB4_204;
	setp.lt.f64 	%p94, %fd271, %fd270;
	mov.u64 	%rd367, %rd366;
	mov.f64 	%fd351, %fd350;
	@%p94 bra 	$L__BB4_204;
	setp.lt.s64 	%p95, %rd366, %rd194;
	selp.f64 	%fd351, %fd350, %fd269, %p95;
	min.s64 	%rd367, %rd366, %rd194;
$L__BB4_204:
	mov.u32 	%r387, %tid.x;
	setp.ne.s32 	%p212, %r387, 0;
	@%p212 bra 	$L__BB4_206;
	ld.param.u64 	%rd297, [_ZN6thrust24THRUST_300001_SM_1000_NS8cuda_cub4core6detail13_kernel_agentINS1_8__reduce11ReduceAgentINS0_12zip_iteratorIN4cuda3std3__45tupleIJNS0_10device_ptrIdEENS0_17counting_iteratorIlNS0_11use_defaultESF_SF_EEEEEEEPNSB_IJdlEEESJ_iNS1_9__extrema9arg_max_fIdl10ComparatorEEEEJSI_SK_iSO_EEEvDpT0__param_1];
	cvta.to.global.u64 	%rd296, %rd297;
	st.global.f64 	[%rd296], %fd351;
	st.global.u64 	[%rd296+8], %rd367;
$L__BB4_206:
	ret;

}
	// .globl	_ZN6thrust24THRUST_300001_SM_1000_NS8cuda_cub4core6detail13_kernel_agentINS1_8__reduce11ReduceAgentINS0_12zip_iteratorIN4cuda3std3__45tupleIJNS0_10device_ptrIdEENS0_17counting_iteratorIlNS0_11use_defaultESF_SF_EEEEEEEPNSB_IJdlEEESJ_iNS1_9__extrema9arg_max_fIdl10ComparatorEEEEJSI_SK_iN3cub18CUB_300001_SM_100013GridEvenShareIiEENSR_9GridQueueIjEESO_EEEvDpT0_
.visible .entry _ZN6thrust24THRUST_300001_SM_1000_NS8cuda_cub4core6detail13_kernel_agentINS1_8__reduce11ReduceAgentINS0_12zip_iteratorIN4cuda3std3__45tupleIJNS0_10device_ptrIdEENS0_17counting_iteratorIlNS0_11use_defaultESF_SF_EEEEEEEPNSB_IJdlEEESJ_iNS1_9__extrema9arg_max_fIdl10ComparatorEEEEJSI_SK_iN3cub18CUB_300001_SM_100013GridEvenShareIiEENSR_9GridQueueIjEESO_EEEvDpT0_(
	.param .align 8 .b8 _ZN6thrust24THRUST_300001_SM_1000_NS8cuda_cub4core6detail13_kernel_agentINS1_8__reduce11ReduceAgentINS0_12zip_iteratorIN4cuda3std3__45tupleIJNS0_10device_ptrIdEENS0_17counting_iteratorIlNS0_11use_defaultESF_SF_EEEEEEEPNSB_IJdlEEESJ_iNS1_9__extrema9arg_max_fIdl10ComparatorEEEEJSI_SK_iN3cub18CUB_300001_SM_100013GridEvenShareIiEENSR_9GridQueueIjEESO_EEEvDpT0__param_0[16],
	.param .u64 .ptr .align 1 _ZN6thrust24THRUST_300001_SM_1000_NS8cuda_cub4core6detail13_kernel_agentINS1_8__reduce11ReduceAgentINS0_12zip_iteratorIN4cuda3std3__45tupleIJNS0_10device_ptrIdEENS0_17counting_iteratorIlNS0_11use_defaultESF_SF_EEEEEEEPNSB_IJdlEEESJ_iNS1_9__extrema9arg_max_fIdl10ComparatorEEEEJSI_SK_iN3cub18CUB_300001_SM_100013GridEvenShareIiEENSR_9GridQueueIjEESO_EEEvDpT0__param_1,
	.param .u32 _ZN6thrust24THRUST_300001_SM_1000_NS8cuda_cub4core6detail13_kernel_agentINS1_8__reduce11ReduceAgentINS0_12zip_iteratorIN4cuda3std3__45tupleIJNS0_10device_ptrIdEENS0_17counting_iteratorIlNS0_11use_defaultESF_SF_EEEEEEEPNSB_IJdlEEESJ_iNS1_9__extrema9arg_max_fIdl10ComparatorEEEEJSI_SK_iN3cub18CUB_300001_SM_100013GridEvenShareIiEENSR_9GridQueueIjEESO_EEEvDpT0__param_2,
	.param .align 4 .b8 _ZN6thrust24THRUST_300001_SM_1000_NS8cuda_cub4core6detail13_kernel_agentINS1_8__reduce11ReduceAgentINS0_12zip_iteratorIN4cuda3std3__45tupleIJNS0_10device_ptrIdEENS0_17counting_iteratorIlNS0_11use_defaultESF_SF_EEEEEEEPNSB_IJdlEEESJ_iNS1_9__extrema9arg_max_fIdl10ComparatorEEEEJSI_SK_iN3cub18CUB_300001_SM_100013GridEvenShareIiEENSR_9GridQueueIjEESO_EEEvDpT0__param_3[40],
	.param .align 8 .b8 _ZN6thrust24THRUST_300001_SM_1000_NS8cuda_cub4core6detail13_kernel_agentINS1_8__reduce11ReduceAgentINS0_12zip_iteratorIN4cuda3std3__45tupleIJNS0_10device_ptrIdEENS0_17counting_iteratorIlNS0_11use_defaultESF_SF_EEEEEEEPNSB_IJdlEEESJ_iNS1_9__extrema9arg_max_fIdl10ComparatorEEEEJSI_SK_iN3cub18CUB_300001_SM_100013GridEvenShareIiEENSR_9GridQueueIjEESO_EEEvDpT0__param_4[8],
	.param .align 1 .b8 _ZN6thrust24THRUST_300001_SM_1000_NS8cuda_cub4core6detail13_kernel_agentINS1_8__reduce11ReduceAgentINS0_12zip_iteratorIN4cuda3std3__45tupleIJNS0_10device_ptrIdEENS0_17counting_iteratorIlNS0_11use_defaultESF_SF_EEEEEEEPNSB_IJdlEEESJ_iNS1_9__extrema9arg_max_fIdl10ComparatorEEEEJSI_SK_iN3cub18CUB_300001_SM_100013GridEvenShareIiEENSR_9GridQueueIjEESO_EEEvDpT0__param_5[1]
)
.maxntid 256
{
	.reg .pred 	%p<215>;
	.reg .b32 	%r<437>;
	.reg .b64 	%rd<318>;
	.reg .b64 	%fd<352>;

	ld.param.u64 	%rd3, [_ZN6thrust24THRUST_300001_SM_1000_NS8cuda_cub4core6detail13_kernel_agentINS1_8__reduce11ReduceAgentINS0_12zip_iteratorIN4cuda3std3__45tupleIJNS0_10device_ptrIdEENS0_17counting_iteratorIlNS0_11use_defaultESF_SF_EEEEEEEPNSB_IJdlEEESJ_iNS1_9__extrema9arg_max_fIdl10ComparatorEEEEJSI_SK_iN3cub18CUB_300001_SM_100013GridEvenShareIiEENSR_9GridQueueIjEESO_EEEvDpT0__param_0+8];
	ld.param.u64 	%rd181, [_ZN6thrust24THRUST_300001_SM_1000_NS8cuda_cub4core6detail13_kernel_agentINS1_8__reduce11ReduceAgentINS0_12zip_iteratorIN4cuda3std3__45tupleIJNS0_10device_ptrIdEENS0_17counting_iteratorIlNS0_11use_defaultESF_SF_EEEEEEEPNSB_IJdlEEESJ_iNS1_9__extrema9arg_max_fIdl10ComparatorEEEEJSI_SK_iN3cub18CUB_300001_SM_100013GridEvenShareIiEENSR_9GridQueueIjEESO_EEEvDpT0__param_0];
	ld.param.u64 	%rd182, [_ZN6thrust24THRUST_300001_SM_1000_NS8cuda_cub4core6detail13_kernel_agentINS1_8__reduce11ReduceAgentINS0_12zip_iteratorIN4cuda3std3__45tupleIJNS0_10device_ptrIdEENS0_17counting_iteratorIlNS0_11use_defaultESF_SF_EEEEEEEPNSB_IJdlEEESJ_iNS1_9__extrema9arg_max_fIdl10ComparatorEEEEJSI_SK_iN3cub18CUB_300001_SM_100013GridEvenShareIiEENSR_9GridQueueIjEESO_EEEvDpT0__param_4];
	ld.param.u32 	%r66, [_ZN6thrust24THRUST_300001_SM_1000_NS8cuda_cub4core6detail13_kernel_agentINS1_8__reduce11ReduceAgentINS0_12zip_iteratorIN4cuda3std3__45tupleIJNS0_10device_ptrIdEENS0_17counting_iteratorIlNS0_11use_defaultESF_SF_EEEEEEEPNSB_IJdlEEESJ_iNS1_9__extrema9arg_max_fIdl10ComparatorEEEEJSI_SK_iN3cub18CUB_300001_SM_100013GridEvenShareIiEENSR_9GridQueueIjEESO_EEEvDpT0__param_2];
	cvta.to.global.u64 	%rd1, %rd182;
	cvta.to.global.u64 	%rd2, %rd181;
	mov.u32 	%r1, %ctaid.x;
	mul.lo.s32 	%r2, %r1, 1280;
	mov.u32 	%r67, %nctaid.x;
	mul.lo.s32 	%r3, %r67, 1280;
	add.s32 	%r68, %r2, 1280;
	setp.le.s32 	%p1, %r68, %r66;
	@%p1 bra 	$L__BB5_121;
	sub.s32 	%r4, %r66, %r2;
	mov.u32 	%r5, %tid.x;
	setp.ge.s32 	%p98, %r5, %r4;
	mov.f64 	%fd298, 0d0000000000000000;
	mov.b64 	%rd264, 0;
	mov.u32 	%r420, %r5;
	@%p98 bra 	$L__BB5_3;
	add.s32 	%r190, %r2, %r5;
	cvt.s64.s32 	%rd219, %r190;
	mul.wide.s32 	%rd220, %r190, 8;
	add.s64 	%rd221, %rd2, %rd220;
	add.s64 	%rd264, %rd3, %rd219;
	ld.global.f64 	%fd298, [%rd221];
	add.s32 	%r420, %r5, 256;
$L__BB5_3:
	setp.ge.s32 	%p99, %r420, %r4;
	@%p99 bra 	$L__BB5_25;
	not.b32 	%r191, %r420;
	add.s32 	%r192, %r66, %r191;
	sub.s32 	%r8, %r192, %r2;
	and.b32  	%r193, %r8, 768;
	setp.eq.s32 	%p100, %r193, 768;
	@%p100 bra 	$L__BB5_10;
	add.s32 	%r418, %r420, %r2;
	shr.u32 	%r194, %r8, 8;
	add.s32 	%r195, %r194, 1;
	and.b32  	%r196, %r195, 3;
	neg.s32 	%r417, %r196;
$L__BB5_6:
	.pragma "nounroll";
	mov.u64 	%rd6, %rd264;
	mov.f64 	%fd3, %fd298;
	cvt.s64.s32 	%rd223, %r418;
	add.s64 	%rd7, %rd3, %rd223;
	mul.wide.s32 	%rd224, %r418, 8;
	add.s64 	%rd225, %rd2, %rd224;
	ld.global.f64 	%fd4, [%rd225];
	abs.f64 	%fd5, %fd3;
	abs.f64 	%fd6, %fd4;
	setp.lt.f64 	%p101, %fd5, %fd6;
	mov.u64 	%rd264, %rd7;
	mov.f64 	%fd298, %fd4;
	@%p101 bra 	$L__BB5_9;
	setp.lt.f64 	%p102, %fd6, %fd5;
	mov.u64 	%rd264, %rd6;
	mov.f64 	%fd298, %fd3;
	@%p102 bra 	$L__BB5_9;
	setp.lt.s64 	%p103, %rd6, %rd7;
	min.s64 	%rd264, %rd6, %rd7;
	selp.f64 	%fd298, %fd3, %fd4, %p103;
$L__BB5_9:
	add.s32 	%r420, %r420, 256;
	add.s32 	%r418, %r418, 256;
	add.s32 	%r417, %r417, 1;
	setp.ne.s32 	%p104, %r417, 0;
	@%p104 bra 	$L__BB5_6;
$L__BB5_10:
	setp.lt.u32 	%p105, %r8, 768;
	@%p105 bra 	$L__BB5_25;
	add.s32 	%r421, %r420, %r2;
	add.s32 	%r424, %r421, 256;
	add.s32 	%r423, %r421, 512;
	add.s32 	%r422, %r421, 768;
	add.s64 	%rd12, %rd2, 4096;
$L__BB5_12:
	cvt.s64.s32 	%rd226, %r424;
	add.s64 	%rd14, %rd3, %rd226;
	cvt.s64.s32 	%rd227, %r423;
	add.s64 	%rd15, %rd3, %rd227;
	cvt.s64.s32 	%rd228, %r422;
	add.s64 	%rd16, %rd3, %rd228;
	cvt.s64.s32 	%rd229, %r421;
	mul.wide.s32 	%rd230, %r421, 8;
	add.s64 	%rd17, %rd12, %rd230;
	add.s64 	%rd18, %rd3, %rd229;
	ld.global.f64 	%fd12, [%rd17+-4096];
	abs.f64 	%fd13, %fd298;
	abs.f64 	%fd14, %fd12;
	setp.lt.f64 	%p106, %fd13, %fd14;
	mov.u64 	%rd261, %rd18;
	mov.f64 	%fd295, %fd12;
	@%p106 bra 	$L__BB5_15;
	setp.lt.f64 	%p107, %fd14, %fd13;
	mov.u64 	%rd261, %rd264;
	mov.f64 	%fd295, %fd298;
	@%p107 bra 	$L__BB5_15;
	setp.lt.s64 	%p108, %rd264, %rd18;
	min.s64 	%rd261, %rd264, %rd18;
	selp.f64 	%fd295, %fd298, %fd12, %p108;
$L__BB5_15:
	ld.global.f64 	%fd17, [%rd17+-2048];
	abs.f64 	%fd18, %fd295;
	abs.f64 	%fd19, %fd17;
	setp.lt.f64 	%p109, %fd18, %fd19;
	mov.u64 	%rd262, %rd14;
	mov.f64 	%fd296, %fd17;
	@%p109 bra 	$L__BB5_18;
	setp.lt.f64 	%p110, %fd19, %fd18;
	mov.u64 	%rd262, %rd261;
	mov.f64 	%fd296, %fd295;
	@%p110 bra 	$L__BB5_18;
	setp.lt.s64 	%p111, %rd261, %rd14;
	min.s64 	%rd262, %rd261, %rd14;
	selp.f64 	%fd296, %fd295, %fd17, %p111;
$L__BB5_18:
	ld.global.f64 	%fd22, [%rd17];
	abs.f64 	%fd23, %fd296;
	abs.f64 	%fd24, %fd22;
	setp.lt.f64 	%p112, %fd23, %fd24;
	mov.u64 	%rd263, %rd15;
	mov.f64 	%fd297, %fd22;
	@%p112 bra 	$L__BB5_21;
	setp.lt.f64 	%p113, %fd24, %fd23;
	mov.u64 	%rd263, %rd262;
	mov.f64 	%fd297, %fd296;
	@%p113 bra 	$L__BB5_21;
	setp.lt.s64 	%p114, %rd262, %rd15;
	min.s64 	%rd263, %rd262, %rd15;
	selp.f64 	%fd297, %fd296, %fd22, %p114;
$L__BB5_21:
	ld.global.f64 	%fd27, [%rd17+2048];
	abs.f64 	%fd28, %fd297;
	abs.f64 	%fd29, %fd27;
	setp.lt.f64 	%p115, %fd28, %fd29;
	mov.u64 	%rd264, %rd16;
	mov.f64 	%fd298, %fd27;
	@%p115 bra 	$L__BB5_24;
	setp.lt.f64 	%p116, %fd29, %fd28;
	mov.u64 	%rd264, %rd263;
	mov.f64 	%fd298, %fd297;
	@%p116 bra 	$L__BB5_24;
	setp.lt.s64 	%p117, %rd263, %rd16;
	min.s64 	%rd264, %rd263, %rd16;
	selp.f64 	%fd298, %fd297, %fd27, %p117;
$L__BB5_24:
	add.s32 	%r420, %r420, 1024;
	add.s32 	%r424, %r424, 1024;
	add.s32 	%r423, %r423, 1024;
	add.s32 	%r422, %r422, 1024;
	add.s32 	%r421, %r421, 1024;
	setp.lt.s32 	%p118, %r420, %r4;
	@%p118 bra 	$L__BB5_12;
$L__BB5_25:
	setp.lt.s32 	%p119, %r4, 256;
	@%p119 bra 	$L__BB5_70;
	// begin inline asm
	mov.u32 %r310, %laneid;
	// end inline asm
	mov.b64 	%rd241, %fd298;
	mov.b64 	{%r312, %r317}, %rd241;
	mov.b32 	%r328, 1;
	mov.b32 	%r329, 31;
	mov.b32 	%r330, -1;
	// begin inline asm
	shfl.sync.down.b32 %r311, %r312, %r328, %r329, %r330;
	// end inline asm
	// begin inline asm
	shfl.sync.down.b32 %r316, %r317, %r328, %r329, %r330;
	// end inline asm
	mov.b64 	%rd242, {%r311, %r316};
	mov.b64 	%fd33, %rd242;
	mov.b64 	{%r322, %r327}, %rd264;
	// begin inline asm
	shfl.sync.down.b32 %r321, %r322, %r328, %r329, %r330;
	// end inline asm
	// begin inline asm
	shfl.sync.down.b32 %r326, %r327, %r328, %r329, %r330;
	// end inline asm
	mov.b64 	%rd28, {%r321, %r326};
	setp.gt.s32 	%p171, %r310, 30;
	mov.u64 	%rd266, %rd264;
	mov.f64 	%fd300, %fd298;
	@%p171 bra 	$L__BB5_30;
	abs.f64 	%fd34, %fd298;
	abs.f64 	%fd35, %fd33;
	setp.lt.f64 	%p172, %fd34, %fd35;
	mov.u64 	%rd266, %rd28;
	mov.f64 	%fd300, %fd33;
	@%p172 bra 	$L__BB5_30;
	setp.lt.f64 	%p173, %fd35, %fd34;
	mov.u64 	%rd266, %rd264;
	mov.f64 	%fd300, %fd298;
	@%p173 bra 	$L__BB5_30;
	setp.lt.s64 	%p174, %rd264, %rd28;
	min.s64 	%rd266, %rd264, %rd28;
	selp.f64 	%fd300, %fd298, %fd33, %p174;
$L__BB5_30:
	mov.b64 	%rd243, %fd300;
	mov.b64 	{%r332, %r337}, %rd243;
	mov.b32 	%r348, 2;
	mov.b32 	%r349, 31;
	mov.b32 	%r350, -1;
	// begin inline asm
	shfl.sync.down.b32 %r331, %r332, %r348, %r349, %r350;
	// end inline asm
	// begin inline asm
	shfl.sync.down.b32 %r336, %r337, %r348, %r349, %r350;
	// end inline asm
	mov.b64 	%rd244, {%r331, %r336};
	mov.b64 	%fd38, %rd244;
	mov.b64 	{%r342, %r347}, %rd266;
	// begin inline asm
	shfl.sync.down.b32 %r341, %r342, %r348, %r349, %r350;
	// end inline asm
	// begin inline asm
	shfl.sync.down.b32 %r346, %r347, %r348, %r349, %r350;
	// end inline asm
	mov.b64 	%rd31, {%r341, %r346};
	setp.gt.s32 	%p175, %r310, 29;
	mov.u64 	%rd267, %rd266;
	mov.f64 	%fd301, %fd300;
	@%p175 bra 	$L__BB5_34;
	abs.f64 	%fd39, %fd300;
	abs.f64 	%fd40, %fd38;
	setp.lt.f64 	%p176, %fd39, %fd40;
	mov.u64 	%rd267, %rd31;
	mov.f64 	%fd301, %fd38;
	@%p176 bra 	$L__BB5_34;
	setp.lt.f64 	%p177, %fd40, %fd39;
	mov.u64 	%rd267, %rd266;
	mov.f64 	%fd301, %fd300;
	@%p177 bra 	$L__BB5_34;
	setp.lt.s64 	%p178, %rd266, %rd31;
	min.s64 	%rd267, %rd266, %rd31;
	selp.f64 	%fd301, %fd300, %fd38, %p178;
$L__BB5_34:
	mov.b64 	%rd245, %fd301;
	mov.b64 	{%r352, %r357}, %rd245;
	mov.b32 	%r368, 4;
	mov.b32 	%r369, 31;
	mov.b32 	%r370, -1;
	// begin inline asm
	shfl.sync.down.b32 %r351, %r352, %r368, %r369, %r370;
	// end inline asm
	// begin inline asm
	shfl.sync.down.b32 %r356, %r357, %r368, %r369, %r370;
	// end inline asm
	mov.b64 	%rd246, {%r351, %r356};
	mov.b64 	%fd43, %rd246;
	mov.b64 	{%r362, %r367}, %rd267;
	// begin inline asm
	shfl.sync.down.b32 %r361, %r362, %r368, %r369, %r370;
	// end inline asm
	// begin inline asm
	shfl.sync.down.b32 %r366, %r367, %r368, %r369, %r370;
	// end inline asm
	mov.b64 	%rd34, {%r361, %r366};
	setp.gt.s32 	%p179, %r310, 27;
	mov.u64 	%rd268, %rd267;
	mov.f64 	%fd302, %fd301;
	@%p179 bra 	$L__BB5_38;
	abs.f64 	%fd44, %fd301;
	abs.f64 	%fd45, %fd43;
	setp.lt.f64 	%p180, %fd44, %fd45;
	mov.u64 	%rd268, %rd34;
	mov.f64 	%fd302, %fd43;
	@%p180 bra 	$L__BB5_38;
	setp.lt.f64 	%p181, %fd45, %fd44;
	mov.u64 	%rd268, %rd267;
	mov.f64 	%fd302, %fd301;
	@%p181 bra 	$L__BB5_38;
	setp.lt.s64 	%p182, %rd267, %rd34;
	min.s64 	%rd268, %rd267, %rd34;
	selp.f64 	%fd302, %fd301, %fd43, %p182;
$L__BB5_38:
	mov.b64 	%rd247, %fd302;
	mov.b64 	{%r372, %r377}, %rd247;
	mov.b32 	%r388, 8;
	mov.b32 	%r389, 31;
	mov.b32 	%r390, -1;
	// begin inline asm
	shfl.sync.down.b32 %r371, %r372, %r388, %r389, %r390;
	// end inline asm
	// begin inline asm
	shfl.sync.down.b32 %r376, %r377, %r388, %r389, %r390;
	// end inline asm
	mov.b64 	%rd248, {%r371, %r376};
	mov.b64 	%fd48, %rd248;
	mov.b64 	{%r382, %r387}, %rd268;
	// begin inline asm
	shfl.sync.down.b32 %r381, %r382, %r388, %r389, %r390;
	// end inline asm
	// begin inline asm
	shfl.sync.down.b32 %r386, %r387, %r388, %r389, %r390;
	// end inline asm
	mov.b64 	%rd37, {%r381, %r386};
	setp.gt.s32 	%p183, %r310, 23;
	mov.u64 	%rd269, %rd268;
	mov.f64 	%fd303, %fd302;
	@%p183 bra 	$L__BB5_42;
	abs.f64 	%fd49, %fd302;
	abs.f64 	%fd50, %fd48;
	setp.lt.f64 	%p184, %fd49, %fd50;
	mov.u64 	%rd269, %rd37;
	mov.f64 	%fd303, %fd48;
	@%p184 bra 	$L__BB5_42;
	setp.lt.f64 	%p185, %fd50, %fd49;
	mov.u64 	%rd269, %rd268;
	mov.f64 	%fd303, %fd302;
	@%p185 bra 	$L__BB5_42;
	setp.lt.s64 	%p186, %rd268, %rd37;
	min.s64 	%rd269, %rd268, %rd37;
	selp.f64 	%fd303, %fd302, %fd48, %p186;
$L__BB5_42:
	mov.b64 	%rd249, %fd303;
	mov.b64 	{%r392, %r397}, %rd249;
	mov.b32 	%r408, 16;
	mov.b32 	%r409, 31;
	mov.b32 	%r410, -1;
	// begin inline asm
	shfl.sync.down.b32 %r391, %r392, %r408, %r409, %r410;
	// end inline asm
	// begin inline asm
	shfl.sync.down.b32 %r396, %r397, %r408, %r409, %r410;
	// end inline asm
	mov.b64 	%rd250, {%r391, %r396};
	mov.b64 	%fd53, %rd250;
	mov.b64 	{%r402, %r407}, %rd269;
	// begin inline asm
	shfl.sync.down.b32 %r401, %r402, %r408, %r409, %r410;
	// end inline asm
	// begin inline asm
	shfl.sync.down.b32 %r406, %r407, %r408, %r409, %r410;
	// end inline asm
	mov.b64 	%rd40, {%r401, %r406};
	setp.gt.s32 	%p187, %r310, 15;
	mov.u64 	%rd317, %rd269;
	mov.f64 	%fd351, %fd303;
	@%p187 bra 	$L__BB5_46;
	abs.f64 	%fd54, %fd303;
	abs.f64 	%fd55, %fd53;
	setp.lt.f64 	%p188, %fd54, %fd55;
	mov.u64 	%rd317, %rd40;
	mov.f64 	%fd351, %fd53;
	@%p188 bra 	$L__BB5_46;
	setp.lt.f64 	%p189, %fd55, %fd54;
	mov.u64 	%rd317, %rd269;
	mov.f64 	%fd351, %fd303;
	@%p189 bra 	$L__BB5_46;
	setp.lt.s64 	%p190, %rd269, %rd40;
	min.s64 	%rd317, %rd269, %rd40;
	selp.f64 	%fd351, %fd303, %fd53, %p190;
$L__BB5_46:
	setp.ne.s32 	%p191, %r310, 0;
	@%p191 bra 	$L__BB5_48;
	shr.u32 	%r411, %r5, 1;
	and.b32  	%r412, %r411, 496;
	mov.u32 	%r413, _ZN6thrust24THRUST_300001_SM_1000_NS8cuda_cub4core6detail5shmemE;
	add.s32 	%r414, %r413, %r412;
	st.shared.f64 	[%r414+8], %fd351;
	st.shared.u64 	[%r414+16], %rd317;
$L__BB5_48:
	bar.sync 	0;
	setp.ne.s32 	%p192, %r5, 0;
	@%p192 bra 	$L__BB5_208;
	ld.shared.f64 	%fd58, [_ZN6thrust24THRUST_300001_SM_1000_NS8cuda_cub4core6detail5shmemE+24];
	ld.shared.u64 	%rd43, [_ZN6thrust24THRUST_300001_SM_1000_NS8cuda_cub4core6detail5shmemE+32];
	abs.f64 	%fd59, %fd351;
	abs.f64 	%fd60, %fd58;
	setp.lt.f64 	%p193, %fd59, %fd60;
	mov.u64 	%rd271, %rd43;
	mov.f64 	%fd305, %fd58;
	@%p193 bra 	$L__BB5_52;
	setp.lt.f64 	%p194, %fd60, %fd59;
	mov.u64 	%rd271, %rd317;
	mov.f64 	%fd305, %fd351;
	@%p194 bra 	$L__BB5_52;
	setp.lt.s64 	%p195, %rd317, %rd43;
	min.s64 	%rd271, %rd317, %rd43;
	selp.f64 	%fd305, %fd351, %fd58, %p195;
$L__BB5_52:
	ld.shared.f64 	%fd63, [_ZN6thrust24THRUST_300001_SM_1000_NS8cuda_cub4core6detail5shmemE+40];
	ld.shared.u64 	%rd46, [_ZN6thrust24THRUST_300001_SM_1000_NS8cuda_cub4core6detail5shmemE+48];
	abs.f64 	%fd64, %fd305;
	abs.f64 	%fd65, %fd63;
	setp.lt.f64 	%p196, %fd64, %fd65;
	mov.u64 	%rd272, %rd46;
	mov.f64 	%fd306, %fd63;
	@%p196 bra 	$L__BB5_55;
	setp.lt.f64 	%p197, %fd65, %fd64;
	mov.u64 	%rd272, %rd271;
	mov.f64 	%fd306, %fd305;
	@%p197 bra 	$L__BB5_55;
	setp.lt.s64 	%p198, %rd271, %rd46;
	min.s64 	%rd272, %rd271, %rd46;
	selp.f64 	%fd306, %fd305, %fd63, %p198;
$L__BB5_55:
	ld.shared.f64 	%fd68, [_ZN6thrust24THRUST_300001_SM_1000_NS8cuda_cub4core6detail5shmemE+56];
	ld.shared.u64 	%rd49, [_ZN6thrust24THRUST_300001_SM_1000_NS8cuda_cub4core6detail5shmemE+64];
	abs.f64 	%fd69, %fd306;
	abs.f64 	%fd70, %fd68;
	setp.lt.f64 	%p199, %fd69, %fd70;
	mov.u64 	%rd273, %rd49;
	mov.f64 	%fd307, %fd68;
	@%p199 bra 	$L__BB5_58;
	setp.lt.f64 	%p200, %fd70, %fd69;
	mov.u64 	%rd273, %rd272;
	mov.f64 	%fd307, %fd306;
	@%p200 bra 	$L__BB5_58;
	setp.lt.s64 	%p201, %rd272, %rd49;
	min.s64 	%rd273, %rd272, %rd49;
	selp.f64 	%fd307, %fd306, %fd68, %p201;
$L__BB5_58:
	ld.shared.f64 	%fd73, [_ZN6thrust24THRUST_300001_SM_1000_NS8cuda_cub4core6detail5shmemE+72];
	ld.shared.u64 	%rd52, [_ZN6thrust24THRUST_300001_SM_1000_NS8cuda_cub4core6detail5shmemE+80];
	abs.f64 	%fd74, %fd307;
	abs.f64 	%fd75, %fd73;
	setp.lt.f64 	%p202, %fd74, %fd75;
	mov.u64 	%rd274, %rd52;
	mov.f64 	%fd308, %fd73;
	@%p202 bra 	$L__BB5_61;
	setp.lt.f64 	%p203, %fd75, %fd74;
	mov.u64 	%rd274, %rd273;
	mov.f64 	%fd308, %fd307;
	@%p203 bra 	$L__BB5_61;
	setp.lt.s64 	%p204, %rd273, %rd52;
	min.s64 	%rd274, %rd273, %rd52;
	selp.f64 	%fd308, %fd307, %fd73, %p204;
$L__BB5_61:
	ld.shared.f64 	%fd78, [_ZN6thrust24THRUST_300001_SM_1000_NS8cuda_cub4core6detail5shmemE+88];
	ld.shared.u64 	%rd55, [_ZN6thrust24THRUST_300001_SM_1000_NS8cuda_cub4core6detail5shmemE+96];
	abs.f64 	%fd79, %fd308;
	abs.f64 	%fd80, %fd78;
	setp.lt.f64 	%p205, %fd79, %fd80;
	mov.u64 	%rd275, %rd55;
	mov.f64 	%fd309, %fd78;
	@%p205 bra 	$L__BB5_64;
	setp.lt.f64 	%p206, %fd80, %fd79;
	mov.u64 	%rd275, %rd274;
	mov.f64 	%fd309, %fd308;
	@%p206 bra 	$L__BB5_64;
	setp.lt.s64 	%p207, %rd274, %rd55;
	min.s64 	%rd275, %rd274, %rd55;
	selp.f64 	%fd309, %fd308, %fd78, %p207;
$L__BB5_64:
	ld.shared.f64 	%fd83, [_ZN6thrust24THRUST_300001_SM_1000_NS8cuda_cub4core6detail5shmemE+104];
	ld.shared.u64 	%rd58, [_ZN6thrust24THRUST_300001_SM_1000_NS8cuda_cub4core6detail5shmemE+112];
	abs.f64 	%fd84, %fd309;
	abs.f64 	%fd85, %fd83;
	setp.lt.f64 	%p208, %fd84, %fd85;
	mov.u64 	%rd276, %rd58;
	mov.f64 	%fd310, %fd83;
	@%p208 bra 	$L__BB5_67;
	setp.lt.f64 	%p209, %fd85, %fd84;
	mov.u64 	%rd276, %rd275;
	mov.f64 	%fd310, %fd309;
	@%p209 bra 	$L__BB5_67;
	setp.lt.s64 	%p210, %rd275, %rd58;
	min.s64 	%rd276, %rd275, %rd58;
	selp.f64 	%fd310, %fd309, %fd83, %p210;
$L__BB5_67:
	ld.shared.f64 	%fd88, [_ZN6thrust24THRUST_300001_SM_1000_NS8cuda_cub4core6detail5shmemE+120];
	ld.shared.u64 	%rd61, [_ZN6thrust24THRUST_300001_SM_1000_NS8cuda_cub4core6detail5shmemE+128];
	abs.f64 	%fd89, %fd310;
	abs.f64 	%fd90, %fd88;
	setp.lt.f64 	%p211, %fd89, %fd90;
	mov.u64 	%rd317, %rd61;
	mov.f64 	%fd351, %fd88;
	@%p211 bra 	$L__BB5_208;
	setp.lt.f64 	%p212, %fd90, %fd89;
	mov.u64 	%rd317, %rd276;
	mov.f64 	%fd351, %fd310;
	@%p212 bra 	$L__BB5_208;
	setp.lt.s64 	%p213, %rd276, %rd61;
	min.s64 	%rd317, %rd276, %rd61;
	selp.f64 	%fd351, %fd310, %fd88, %p213;
	bra.uni 	$L__BB5_208;
$L__BB5_70:
	// begin inline asm
	mov.u32 %r197, %laneid;
	// end inline asm
	and.b32  	%r218, %r5, 992;
	add.s32 	%r219, %r218, 32;
	setp.gt.s32 	%p120, %r219, %r4;
	not.b32 	%r220, %r218;
	add.s32 	%r221, %r4, %r220;
	selp.b32 	%r216, %r221, 31, %p120;
	mov.b64 	%rd231, %fd298;
	mov.b64 	{%r199, %r204}, %rd231;
	mov.b32 	%r215, 1;
	mov.b32 	%r217, -1;
	// begin inline asm
	shfl.sync.down.b32 %r198, %r199, %r215, %r216, %r217;
	// end inline asm
	// begin inline asm
	shfl.sync.down.b32 %r203, %r204, %r215, %r216, %r217;
	// end inline asm
	mov.b64 	%rd232, {%r198, %r203};
	mov.b64 	%fd92, %rd232;
	mov.b64 	{%r209, %r214}, %rd264;
	// begin inline asm
	shfl.sync.down.b32 %r208, %r209, %r215, %r216, %r217;
	// end inline asm
	// begin inline asm
	shfl.sync.down.b32 %r213, %r214, %r215, %r216, %r217;
	// end inline asm
	mov.b64 	%rd63, {%r208, %r213};
	setp.ge.s32 	%p121, %r197, %r216;
	mov.u64 	%rd277, %rd264;
	mov.f64 	%fd311, %fd298;
	@%p121 bra 	$L__BB5_74;
	abs.f64 	%fd93, %fd298;
	abs.f64 	%fd94, %fd92;
	setp.lt.f64 	%p122, %fd93, %fd94;
	mov.u64 	%rd277, %rd63;
	mov.f64 	%fd311, %fd92;
	@%p122 bra 	$L__BB5_74;
	setp.lt.f64 	%p123, %fd94, %fd93;
	mov.u64 	%rd277, %rd264;
	mov.f64 	%fd311, %fd298;
	@%p123 bra 	$L__BB5_74;
	setp.lt.s64 	%p124, %rd264, %rd63;
	min.s64 	%rd277, %rd264, %rd63;
	selp.f64 	%fd311, %fd298, %fd92, %p124;
$L__BB5_74:
	mov.b64 	%rd233, %fd311;
	mov.b64 	{%r223, %r228}, %rd233;
	mov.b32 	%r239, 2;
	mov.b32 	%r241, -1;
	// begin inline asm
	shfl.sync.down.b32 %r222, %r223, %r239, %r216, %r241;
	// end inline asm
	// begin inline asm
	shfl.sync.down.b32 %r227, %r228, %r239, %r216, %r241;
	// end inline asm
	mov.b64 	%rd234, {%r222, %r227};
	mov.b64 	%fd97, %rd234;
	mov.b64 	{%r233, %r238}, %rd277;
	// begin inline asm
	shfl.sync.down.b32 %r232, %r233, %r239, %r216, %r241;
	// end inline asm
	// begin inline asm
	shfl.sync.down.b32 %r237, %r238, %r239, %r216, %r241;
	// end inline asm
	mov.b64 	%rd66, {%r232, %r237};
	add.s32 	%r242, %r197, 2;
	setp.gt.s32 	%p125, %r242, %r216;
	mov.u64 	%rd278, %rd277;
	mov.f64 	%fd312, %fd311;
	@%p125 bra 	$L__BB5_78;
	abs.f64 	%fd98, %fd311;
	abs.f64 	%fd99, %fd97;
	setp.lt.f64 	%p126, %fd98, %fd99;
	mov.u64 	%rd278, %rd66;
	mov.f64 	%fd312, %fd97;
	@%p126 bra 	$L__BB5_78;
	setp.lt.f64 	%p127, %fd99, %fd98;
	mov.u64 	%rd278, %rd277;
	mov.f64 	%fd312, %fd311;
	@%p127 bra 	$L__BB5_78;
	setp.lt.s64 	%p128, %rd277, %rd66;
	min.s64 	%rd278, %rd277, %rd66;
	selp.f64 	%fd312, %fd311, %fd97, %p128;
$L__BB5_78:
	mov.b64 	%rd235, %fd312;
	mov.b64 	{%r244, %r249}, %rd235;
	mov.b32 	%r260, 4;
	mov.b32 	%r262, -1;
	// begin inline asm
	shfl.sync.down.b32 %r243, %r244, %r260, %r216, %r262;
	// end inline asm
	// begin inline asm
	shfl.sync.down.b32 %r248, %r249, %r260, %r216, %r262;
	// end inline asm
	mov.b64 	%rd236, {%r243, %r248};
	mov.b64 	%fd102, %rd236;
	mov.b64 	{%r254, %r259}, %rd278;
	// begin inline asm
	shfl.sync.down.b32 %r253, %r254, %r260, %r216, %r262;
	// end inline asm
	// begin inline asm
	shfl.sync.down.b32 %r258, %r259, %r260, %r216, %r262;
	// end inline asm
	mov.b64 	%rd69, {%r253, %r258};
	add.s32 	%r263, %r197, 4;
	setp.gt.s32 	%p129, %r263, %r216;
	mov.u64 	%rd279, %rd278;
	mov.f64 	%fd313, %fd312;
	@%p129 bra 	$L__BB5_82;
	abs.f64 	%fd103, %fd312;
	abs.f64 	%fd104, %fd102;
	setp.lt.f64 	%p130, %fd103, %fd104;
	mov.u64 	%rd279, %rd69;
	mov.f64 	%fd313, %fd102;
	@%p130 bra 	$L__BB5_82;
	setp.lt.f64 	%p131, %fd104, %fd103;
	mov.u64 	%rd279, %rd278;
	mov.f64 	%fd313, %fd312;
	@%p131 bra 	$L__BB5_82;
	setp.lt.s64 	%p132, %rd278, %rd69;
	min.s64 	%rd279, %rd278, %rd69;
	selp.f64 	%fd313, %fd312, %fd102, %p132;
$L__BB5_82:
	mov.b64 	%rd237, %fd313;
	mov.b64 	{%r265, %r270}, %rd237;
	mov.b32 	%r281, 8;
	mov.b32 	%r283, -1;
	// begin inline asm
	shfl.sync.down.b32 %r264, %r265, %r281, %r216, %r283;
	// end inline asm
	// begin inline asm
	shfl.sync.down.b32 %r269, %r270, %r281, %r216, %r283;
	// end inline asm
	mov.b64 	%rd238, {%r264, %r269};
	mov.b64 	%fd107, %rd238;
	mov.b64 	{%r275, %r280}, %rd279;
	// begin inline asm
	shfl.sync.down.b32 %r274, %r275, %r281, %r216, %r283;
	// end inline asm
	// begin inline asm
	shfl.sync.down.b32 %r279, %r280, %r281, %r216, %r283;
	// end inline asm
	mov.b64 	%rd72, {%r274, %r279};
	add.s32 	%r284, %r197, 8;
	setp.gt.s32 	%p133, %r284, %r216;
	mov.u64 	%rd280, %rd279;
	mov.f64 	%fd314, %fd313;
	@%p133 bra 	$L__BB5_86;
	abs.f64 	%fd108, %fd313;
	abs.f64 	%fd109, %fd107;
	setp.lt.f64 	%p134, %fd108, %fd109;
	mov.u64 	%rd280, %rd72;
	mov.f64 	%fd314, %fd107;
	@%p134 bra 	$L__BB5_86;
	setp.lt.f64 	%p135, %fd109, %fd108;
	mov.u64 	%rd280, %rd279;
	mov.f64 	%fd314, %fd313;
	@%p135 bra 	$L__BB5_86;
	setp.lt.s64 	%p136, %rd279, %rd72;
	min.s64 	%rd280, %rd279, %rd72;
	selp.f64 	%fd314, %fd313, %fd107, %p136;
$L__BB5_86:
	mov.b64 	%rd239, %fd314;
	mov.b64 	{%r286, %r291}, %rd239;
	mov.b32 	%r302, 16;
	mov.b32 	%r304, -1;
	// begin inline asm
	shfl.sync.down.b32 %r285, %r286, %r302, %r216, %r304;
	// end inline asm
	// begin inline asm
	shfl.sync.down.b32 %r290, %r291, %r302, %r216, %r304;
	// end inline asm
	mov.b64 	%rd240, {%r285, %r290};
	mov.b64 	%fd112, %rd240;
	mov.b64 	{%r296, %r301}, %rd280;
	// begin inline asm
	shfl.sync.down.b32 %r295, %r296, %r302, %r216, %r304;
	// end inline asm
	// begin inline asm
	shfl.sync.down.b32 %r300, %r301, %r302, %r216, %r304;
	// end inline asm
	mov.b64 	%rd75, {%r295, %r300};
	add.s32 	%r305, %r197, 16;
	setp.gt.s32 	%p137, %r305, %r216;
	mov.u64 	%rd317, %rd280;
	mov.f64 	%fd351, %fd314;
	@%p137 bra 	$L__BB5_90;
	abs.f64 	%fd113, %fd314;
	abs.f64 	%fd114, %fd112;
	setp.lt.f64 	%p138, %fd113, %fd114;
	mov.u64 	%rd317, %rd75;
	mov.f64 	%fd351, %fd112;
	@%p138 bra 	$L__BB5_90;
	setp.lt.f64 	%p139, %fd114, %fd113;
	mov.u64 	%rd317, %rd280;
	mov.f64 	%fd351, %fd314;
	@%p139 bra 	$L__BB5_90;
	setp.lt.s64 	%p140, %rd280, %rd75;
	min.s64 	%rd317, %rd280, %rd75;
	selp.f64 	%fd351, %fd314, %fd112, %p140;
$L__BB5_90:
	setp.ne.s32 	%p141, %r197, 0;
	@%p141 bra 	$L__BB5_92;
	shr.u32 	%r306, %r5, 1;
	and.b32  	%r307, %r306, 496;
	mov.u32 	%r308, _ZN6thrust24THRUST_300001_SM_1000_NS8cuda_cub4core6detail5shmemE;
	add.s32 	%r309, %r308, %r307;
	st.shared.f64 	[%r309+8], %fd351;
	st.shared.u64 	[%r309+16], %rd317;
$L__BB5_92:
	bar.sync 	0;
	setp.ne.s32 	%p142, %r5, 0;
	@%p142 bra 	$L__BB5_208;
	setp.lt.s32 	%p143, %r4, 33;
	mov.f64 	%fd316, %fd351;
	mov.u64 	%rd282, %rd317;
	@%p143 bra 	$L__BB5_97;
	ld.shared.f64 	%fd117, [_ZN6thrust24THRUST_300001_SM_1000_NS8cuda_cub4core6detail5shmemE+24];
	ld.shared.u64 	%rd78, [_ZN6thrust24THRUST_300001_SM_1000_NS8cuda_cub4core6detail5shmemE+32];
	abs.f64 	%fd118, %fd351;
	abs.f64 	%fd119, %fd117;
	setp.lt.f64 	%p144, %fd118, %fd119;
	mov.f64 	%fd316, %fd117;
	mov.u64 	%rd282, %rd78;
	@%p144 bra 	$L__BB5_97;
	setp.lt.f64 	%p145, %fd119, %fd118;
	mov.f64 	%fd316, %fd351;
	mov.u64 	%rd282, %rd317;
	@%p145 bra 	$L__BB5_97;
	setp.lt.s64 	%p146, %rd317, %rd78;
	min.s64 	%rd282, %rd317, %rd78;
	selp.f64 	%fd316, %fd351, %fd117, %p146;
$L__BB5_97:
	setp.lt.s32 	%p147, %r4, 65;
	mov.f64 	%fd317, %fd316;
	mov.u64 	%rd283, %rd282;
	@%p147 bra 	$L__BB5_101;
	ld.shared.f64 	%fd122, [_ZN6thrust24THRUST_300001_SM_1000_NS8cuda_cub4core6detail5shmemE+40];
	ld.shared.u64 	%rd81, [_ZN6thrust24THRUST_300001_SM_1000_NS8cuda_cub4core6detail5shmemE+48];
	abs.f64 	%fd123, %fd316;
	abs.f64 	%fd124, %fd122;
	setp.lt.f64 	%p148, %fd123, %fd124;
	mov.f64 	%fd317, %fd122;
	mov.u64 	%rd283, %rd81;
	@%p148 bra 	$L__BB5_101;
	setp.lt.f64 	%p149, %fd124, %fd123;
	mov.f64 	%fd317, %fd316;
	mov.u64 	%rd283, %rd282;
	@%p149 bra 	$L__BB5_101;
	setp.lt.s64 	%p150, %rd282, %rd81;
	selp.f64 	%fd317, %fd316, %fd122, %p150;
	min.s64 	%rd283, %rd282, %rd81;
$L__BB5_101:
	setp.lt.s32 	%p151, %r4, 97;
	mov.f64 	%fd318, %fd317;
	mov.u64 	%rd284, %rd283;
	@%p151 bra 	$L__BB5_105;
	ld.shared.f64 	%fd127, [_ZN6thrust24THRUST_300001_SM_1000_NS8cuda_cub4core6detail5shmemE+56];
	ld.shared.u64 	%rd84, [_ZN6thrust24THRUST_300001_SM_1000_NS8cuda_cub4core6detail5shmemE+64];
	abs.f64 	%fd128, %fd317;
	abs.f64 	%fd129, %fd127;
	setp.lt.f64 	%p152, %fd128, %fd129;
	mov.f64 	%fd318, %fd127;
	mov.u64 	%rd284, %rd84;
	@%p152 bra 	$L__BB5_105;
	setp.lt.f64 	%p153, %fd129, %fd128;
	mov.f64 	%fd318, %fd317;
	mov.u64 	%rd284, %rd283;
	@%p153 bra 	$L__BB5_105;
	setp.lt.s64 	%p154, %rd283, %rd84;
	selp.f64 	%fd318, %fd317, %fd127, %p154;
	min.s64 	%rd284, %rd283, %rd84;
$L__BB5_105:
	setp.lt.s32 	%p155, %r4, 129;
	mov.f64 	%fd319, %fd318;
	mov.u64 	%rd285, %rd284;
	@%p155 bra 	$L__BB5_109;
	ld.shared.f64 	%fd132, [_ZN6thrust24THRUST_300001_SM_1000_NS8cuda_cub4core6detail5shmemE+72];
	ld.shared.u64 	%rd87, [_ZN6thrust24THRUST_300001_SM_1000_NS8cuda_cub4core6detail5shmemE+80];
	abs.f64 	%fd133, %fd318;
	abs.f64 	%fd134, %fd132;
	setp.lt.f64 	%p156, %fd133, %fd134;
	mov.f64 	%fd319, %fd132;
	mov.u64 	%rd285, %rd87;
	@%p156 bra 	$L__BB5_109;
	setp.lt.f64 	%p157, %fd134, %fd133;
	mov.f64 	%fd319, %fd318;
	mov.u64 	%rd285, %rd284;
	@%p157 bra 	$L__BB5_109;
	setp.lt.s64 	%p158, %rd284, %rd87;
	selp.f64 	%fd319, %fd318, %fd132, %p158;
	min.s64 	%rd285, %rd284, %rd87;
$L__BB5_109:
	setp.lt.s32 	%p159, %r4, 161;
	mov.f64 	%fd320, %fd319;
	mov.u64 	%rd286, %rd285;
	@%p159 bra 	$L__BB5_113;
	ld.shared.f64 	%fd137, [_ZN6thrust24THRUST_300001_SM_1000_NS8cuda_cub4core6detail5shmemE+88];
	ld.shared.u64 	%rd90, [_ZN6thrust24THRUST_300001_SM_1000_NS8cuda_cub4core6detail5shmemE+96];
	abs.f64 	%fd138, %fd319;
	abs.f64 	%fd139, %fd137;
	setp.lt.f64 	%p160, %fd138, %fd139;
	mov.f64 	%fd320, %fd137;
	mov.u64 	%rd286, %rd90;
	@%p160 bra 	$L__BB5_113;
	setp.lt.f64 	%p161, %fd139, %fd138;
	mov.f64 	%fd320, %fd319;
	mov.u64 	%rd286, %rd285;
	@%p161 bra 	$L__BB5_113;
	setp.lt.s64 	%p162, %rd285, %rd90;
	selp.f64 	%fd320, %fd319, %fd137, %p162;
	min.s64 	%rd286, %rd285, %rd90;
$L__BB5_113:
	setp.lt.s32 	%p163, %r4, 193;
	mov.f64 	%fd321, %fd320;
	mov.u64 	%rd287, %rd286;
	@%p163 bra 	$L__BB5_117;
	ld.shared.f64 	%fd142, [_ZN6thrust24THRUST_300001_SM_1000_NS8cuda_cub4core6detail5shmemE+104];
	ld.shared.u64 	%rd93, [_ZN6thrust24THRUST_300001_SM_1000_NS8cuda_cub4core6detail5shmemE+112];
	abs.f64 	%fd143, %fd320;
	abs.f64 	%fd144, %fd142;
	setp.lt.f64 	%p164, %fd143, %fd144;
	mov.f64 	%fd321, %fd142;
	mov.u64 	%rd287, %rd93;
	@%p164 bra 	$L__BB5_117;
	setp.lt.f64 	%p165, %fd144, %fd143;
	mov.f64 	%fd321, %fd320;
	mov.u64 	%rd287, %rd286;
	@%p165 bra 	$L__BB5_117;
	setp.lt.s64 	%p166, %rd286, %rd93;
	selp.f64 	%fd321, %fd320, %fd142, %p166;
	min.s64 	%rd287, %rd286, %rd93;
$L__BB5_117:
	setp.lt.s32 	%p167, %r4, 225;
	mov.u64 	%rd317, %rd287;
	mov.f64 	%fd351, %fd321;
	@%p167 bra 	$L__BB5_208;
	ld.shared.f64 	%fd147, [_ZN6thrust24THRUST_300001_SM_1000_NS8cuda_cub4core6detail5shmemE+120];
	ld.shared.u64 	%rd96, [_ZN6thrust24THRUST_300001_SM_1000_NS8cuda_cub4core6detail5shmemE+128];
	abs.f64 	%fd148, %fd321;
	abs.f64 	%fd149, %fd147;
	setp.lt.f64 	%p168, %fd148, %fd149;
	mov.u64 	%rd317, %rd96;
	mov.f64 	%fd351, %fd147;
	@%p168 bra 	$L__BB5_208;
	setp.lt.f64 	%p169, %fd149, %fd148;
	mov.u64 	%rd317, %rd287;
	mov.f64 	%fd351, %fd321;
	@%p169 bra 	$L__BB5_208;
	setp.lt.s64 	%p170, %rd287, %rd96;
	selp.f64 	%fd351, %fd321, %fd147, %p170;
	min.s64 	%rd317, %rd287, %rd96;
	bra.uni 	$L__BB5_208;
$L__BB5_121:
	mov.u32 	%r35, %tid.x;
	cvt.s64.s32 	%rd183, %r2;
	add.s64 	%rd98, %rd3, %rd183;
	cvt.u64.u32 	%rd99, %r35;
	add.s64 	%rd184, %rd99, %rd183;
	shl.b64 	%rd185, %rd184, 3;
	add.s64 	%rd186, %rd2, %rd185;
	ld.global.f64 	%fd274, [%rd186];
	add.s32 	%r69, %r35, 256;
	cvt.u64.u32 	%rd187, %r69;
	ld.global.f64 	%fd275, [%rd186+2048];
	add.s32 	%r70, %r35, 512;
	cvt.u64.u32 	%rd188, %r70;
	ld.global.f64 	%fd276, [%rd186+4096];
	add.s32 	%r71, %r35, 768;
	cvt.u64.u32 	%rd189, %r71;
	ld.global.f64 	%fd277, [%rd186+6144];
	or.b32  	%r72, %r35, 1024;
	cvt.u64.u32 	%rd100, %r72;
	add.s64 	%rd305, %rd98, %rd100;
	ld.global.f64 	%fd339, [%rd186+8192];
	abs.f64 	%fd278, %fd274;
	abs.f64 	%fd279, %fd275;
	setp.geu.f64 	%p2, %fd278, %fd279;
	selp.f64 	%fd280, %fd274, %fd275, %p2;
	selp.b64 	%rd190, %rd99, %rd187, %p2;
	abs.f64 	%fd281, %fd280;
	abs.f64 	%fd282, %fd276;
	setp.geu.f64 	%p3, %fd281, %fd282;
	selp.f64 	%fd283, %fd280, %fd276, %p3;
	selp.b64 	%rd191, %rd190, %rd188, %p3;
	abs.f64 	%fd284, %fd283;
	abs.f64 	%fd285, %fd277;
	setp.geu.f64 	%p4, %fd284, %fd285;
	selp.f64 	%fd152, %fd283, %fd277, %p4;
	selp.b64 	%rd102, %rd191, %rd189, %p4;
	abs.f64 	%fd153, %fd152;
	abs.f64 	%fd154, %fd339;
	setp.lt.f64 	%p5, %fd153, %fd154;
	@%p5 bra 	$L__BB5_123;
	setp.lt.f64 	%p6, %fd154, %fd153;
	setp.lt.u64 	%p7, %rd102, %rd100;
	or.pred  	%p8, %p6, %p7;
	selp.f64 	%fd339, %fd152, %fd339, %p8;
	add.s64 	%rd194, %rd98, %rd102;
	selp.b64 	%rd305, %rd194, %rd305, %p8;
$L__BB5_123:
	setp.le.s32 	%p9, %r66, %r3;
	@%p9 bra 	$L__BB5_164;
	setp.ne.s32 	%p10, %r35, 0;
	@%p10 bra 	$L__BB5_126;
	atom.global.add.u32 	%r73, [%rd1+4], 1280;
	add.s32 	%r74, %r73, %r3;
	st.shared.u32 	[_ZN6thrust24THRUST_300001_SM_1000_NS8cuda_cub4core6detail5shmemE+152], %r74;
$L__BB5_126:
	bar.sync 	0;
	ld.shared.u32 	%r427, [_ZN6thrust24THRUST_300001_SM_1000_NS8cuda_cub4core6detail5shmemE+152];
	add.s32 	%r75, %r427, 1280;
	setp.gt.s32 	%p11, %r75, %r66;
	@%p11 bra 	$L__BB5_141;
	mov.f64 	%fd323, %fd339;
	mov.u64 	%rd289, %rd305;
$L__BB5_128:
	cvt.s64.s32 	%rd195, %r427;
	add.s64 	%rd196, %rd99, %rd195;
	shl.b64 	%rd197, %rd196, 3;
	add.s64 	%rd198, %rd2, %rd197;
	add.s64 	%rd290, %rd196, %rd3;
	ld.global.f64 	%fd324, [%rd198];
	add.s64 	%rd291, %rd290, 256;
	ld.global.f64 	%fd325, [%rd198+2048];
	add.s64 	%rd292, %rd290, 512;
	ld.global.f64 	%fd326, [%rd198+4096];
	add.s64 	%rd293, %rd290, 768;
	ld.global.f64 	%fd327, [%rd198+6144];
	add.s64 	%rd305, %rd290, 1024;
	ld.global.f64 	%fd339, [%rd198+8192];
	abs.f64 	%fd163, %fd323;
	abs.f64 	%fd164, %fd324;
	setp.lt.f64 	%p12, %fd163, %fd164;
	@%p12 bra 	$L__BB5_130;
	setp.lt.f64 	%p13, %fd164, %fd163;
	setp.lt.s64 	%p14, %rd289, %rd290;
	or.pred  	%p15, %p13, %p14;
	selp.f64 	%fd324, %fd323, %fd324, %p15;
	selp.b64 	%rd290, %rd289, %rd290, %p15;
$L__BB5_130:
	abs.f64 	%fd167, %fd324;
	abs.f64 	%fd168, %fd325;
	setp.lt.f64 	%p16, %fd167, %fd168;
	@%p16 bra 	$L__BB5_132;
	setp.lt.f64 	%p17, %fd168, %fd167;
	setp.lt.s64 	%p18, %rd290, %rd291;
	or.pred  	%p19, %p17, %p18;
	selp.f64 	%fd325, %fd324, %fd325, %p19;
	selp.b64 	%rd291, %rd290, %rd291, %p19;
$L__BB5_132:
	abs.f64 	%fd171, %fd325;
	abs.f64 	%fd172, %fd326;
	setp.lt.f64 	%p20, %fd171, %fd172;
	@%p20 bra 	$L__BB5_134;
	setp.lt.f64 	%p21, %fd172, %fd171;
	setp.lt.s64 	%p22, %rd291, %rd292;
	or.pred  	%p23, %p21, %p22;
	selp.f64 	%fd326, %fd325, %fd326, %p23;
	selp.b64 	%rd292, %rd291, %rd292, %p23;
$L__BB5_134:
	abs.f64 	%fd175, %fd326;
	abs.f64 	%fd176, %fd327;
	setp.lt.f64 	%p24, %fd175, %fd176;
	@%p24 bra 	$L__BB5_136;
	setp.lt.f64 	%p25, %fd176, %fd175;
	setp.lt.s64 	%p26, %rd292, %rd293;
	or.pred  	%p27, %p25, %p26;
	selp.f64 	%fd327, %fd326, %fd327, %p27;
	selp.b64 	%rd293, %rd292, %rd293, %p27;
$L__BB5_136:
	abs.f64 	%fd179, %fd327;
	abs.f64 	%fd180, %fd339;
	setp.lt.f64 	%p28, %fd179, %fd180;
	@%p28 bra 	$L__BB5_138;
	setp.lt.f64 	%p29, %fd180, %fd179;
	setp.lt.s64 	%p30, %rd293, %rd305;
	or.pred  	%p31, %p29, %p30;
	selp.f64 	%fd339, %fd327, %fd339, %p31;
	selp.b64 	%rd305, %rd293, %rd305, %p31;
$L__BB5_138:
	setp.ne.s32 	%p32, %r35, 0;
	bar.sync 	0;
	@%p32 bra 	$L__BB5_140;
	atom.global.add.u32 	%r76, [%rd1+4], 1280;
	add.s32 	%r77, %r76, %r3;
	st.shared.u32 	[_ZN6thrust24THRUST_300001_SM_1000_NS8cuda_cub4core6detail5shmemE+152], %r77;
$L__BB5_140:
	bar.sync 	0;
	ld.shared.u32 	%r427, [_ZN6thrust24THRUST_300001_SM_1000_NS8cuda_cub4core6detail5shmemE+152];
	add.s32 	%r78, %r427, 1280;
	setp.le.s32 	%p33, %r78, %r66;
	mov.f64 	%fd323, %fd339;
	mov.u64 	%rd289, %rd305;
	@%p33 bra 	$L__BB5_128;
$L__BB5_141:
	setp.le.s32 	%p34, %r66, %r427;
	@%p34 bra 	$L__BB5_164;
	sub.s32 	%r40, %r66, %r427;
	setp.ge.s32 	%p35, %r35, %r40;
	@%p35 bra 	$L__BB5_164;
	not.b32 	%r79, %r35;
	add.s32 	%r80, %r66, %r79;
	sub.s32 	%r41, %r80, %r427;
	and.b32  	%r81, %r41, 768;
	setp.eq.s32 	%p36, %r81, 768;
	mov.u32 	%r431, %r35;
	@%p36 bra 	$L__BB5_149;
	add.s32 	%r429, %r35, %r427;
	shr.u32 	%r82, %r41, 8;
	add.s32 	%r83, %r82, 1;
	and.b32  	%r84, %r83, 3;
	neg.s32 	%r428, %r84;
	mov.u32 	%r431, %r35;
$L__BB5_145:
	.pragma "nounroll";
	mov.u64 	%rd122, %rd305;
	mov.f64 	%fd184, %fd339;
	cvt.s64.s32 	%rd200, %r429;
	add.s64 	%rd123, %rd3, %rd200;
	mul.wide.s32 	%rd201, %r429, 8;
	add.s64 	%rd202, %rd2, %rd201;
	ld.global.f64 	%fd185, [%rd202];
	abs.f64 	%fd186, %fd184;
	abs.f64 	%fd187, %fd185;
	setp.lt.f64 	%p37, %fd186, %fd187;
	mov.f64 	%fd339, %fd185;
	mov.u64 	%rd305, %rd123;
	@%p37 bra 	$L__BB5_148;
	setp.lt.f64 	%p38, %fd187, %fd186;
	mov.f64 	%fd339, %fd184;
	mov.u64 	%rd305, %rd122;
	@%p38 bra 	$L__BB5_148;
	setp.lt.s64 	%p39, %rd122, %rd123;
	selp.f64 	%fd339, %fd184, %fd185, %p39;
	min.s64 	%rd305, %rd122, %rd123;
$L__BB5_148:
	add.s32 	%r431, %r431, 256;
	add.s32 	%r429, %r429, 256;
	add.s32 	%r428, %r428, 1;
	setp.ne.s32 	%p40, %r428, 0;
	@%p40 bra 	$L__BB5_145;
$L__BB5_149:
	setp.lt.u32 	%p41, %r41, 768;
	@%p41 bra 	$L__BB5_164;
	add.s32 	%r432, %r431, %r427;
	add.s32 	%r435, %r432, 256;
	add.s32 	%r434, %r432, 512;
	add.s32 	%r433, %r432, 768;
	add.s64 	%rd128, %rd2, 4096;
$L__BB5_151:
	cvt.s64.s32 	%rd203, %r435;
	add.s64 	%rd130, %rd3, %rd203;
	cvt.s64.s32 	%rd204, %r434;
	add.s64 	%rd131, %rd3, %rd204;
	cvt.s64.s32 	%rd205, %r433;
	add.s64 	%rd132, %rd3, %rd205;
	cvt.s64.s32 	%rd206, %r432;
	mul.wide.s32 	%rd207, %r432, 8;
	add.s64 	%rd133, %rd128, %rd207;
	add.s64 	%rd134, %rd3, %rd206;
	ld.global.f64 	%fd193, [%rd133+-4096];
	abs.f64 	%fd194, %fd339;
	abs.f64 	%fd195, %fd193;
	setp.lt.f64 	%p42, %fd194, %fd195;
	mov.f64 	%fd335, %fd193;
	mov.u64 	%rd301, %rd134;
	@%p42 bra 	$L__BB5_154;
	setp.lt.f64 	%p43, %fd195, %fd194;
	mov.f64 	%fd335, %fd339;
	mov.u64 	%rd301, %rd305;
	@%p43 bra 	$L__BB5_154;
	setp.lt.s64 	%p44, %rd305, %rd134;
	selp.f64 	%fd335, %fd339, %fd193, %p44;
	min.s64 	%rd301, %rd305, %rd134;
$L__BB5_154:
	ld.global.f64 	%fd198, [%rd133+-2048];
	abs.f64 	%fd199, %fd335;
	abs.f64 	%fd200, %fd198;
	setp.lt.f64 	%p45, %fd199, %fd200;
	mov.f64 	%fd336, %fd198;
	mov.u64 	%rd302, %rd130;
	@%p45 bra 	$L__BB5_157;
	setp.lt.f64 	%p46, %fd200, %fd199;
	mov.f64 	%fd336, %fd335;
	mov.u64 	%rd302, %rd301;
	@%p46 bra 	$L__BB5_157;
	setp.lt.s64 	%p47, %rd301, %rd130;
	selp.f64 	%fd336, %fd335, %fd198, %p47;
	min.s64 	%rd302, %rd301, %rd130;
$L__BB5_157:
	ld.global.f64 	%fd203, [%rd133];
	abs.f64 	%fd204, %fd336;
	abs.f64 	%fd205, %fd203;
	setp.lt.f64 	%p48, %fd204, %fd205;
	mov.f64 	%fd337, %fd203;
	mov.u64 	%rd303, %rd131;
	@%p48 bra 	$L__BB5_160;
	setp.lt.f64 	%p49, %fd205, %fd204;
	mov.f64 	%fd337, %fd336;
	mov.u64 	%rd303, %rd302;
	@%p49 bra 	$L__BB5_160;
	setp.lt.s64 	%p50, %rd302, %rd131;
	selp.f64 	%fd337, %fd336, %fd203, %p50;
	min.s64 	%rd303, %rd302, %rd131;
$L__BB5_160:
	ld.global.f64 	%fd208, [%rd133+2048];
	abs.f64 	%fd209, %fd337;
	abs.f64 	%fd210, %fd208;
	setp.lt.f64 	%p51, %fd209, %fd210;
	mov.f64 	%fd339, %fd208;
	mov.u64 	%rd305, %rd132;
	@%p51 bra 	$L__BB5_163;
	setp.lt.f64 	%p52, %fd210, %fd209;
	mov.f64 	%fd339, %fd337;
	mov.u64 	%rd305, %rd303;
	@%p52 bra 	$L__BB5_163;
	setp.lt.s64 	%p53, %rd303, %rd132;
	selp.f64 	%fd339, %fd337, %fd208, %p53;
	min.s64 	%rd305, %rd303, %rd132;
$L__BB5_163:
	add.s32 	%r431, %r431, 1024;
	add.s32 	%r435, %r435, 1024;
	add.s32 	%r434, %r434, 1024;
	add.s32 	%r433, %r433, 1024;
	add.s32 	%r432, %r432, 1024;
	setp.lt.s32 	%p54, %r431, %r40;
	@%p54 bra 	$L__BB5_151;
$L__BB5_164:
	// begin inline asm
	mov.u32 %r85, %laneid;
	// end inline asm
	mov.b64 	%rd208, %fd339;
	mov.b64 	{%r87, %r92}, %rd208;
	mov.b32 	%r103, 1;
	mov.b32 	%r104, 31;
	mov.b32 	%r105, -1;
	// begin inline asm
	shfl.sync.down.b32 %r86, %r87, %r103, %r104, %r105;
	// end inline asm
	// begin inline asm
	shfl.sync.down.b32 %r91, %r92, %r103, %r104, %r105;
	// end inline asm
	mov.b64 	%rd209, {%r86, %r91};
	mov.b64 	%fd214, %rd209;
	mov.b64 	{%r97, %r102}, %rd305;
	// begin inline asm
	shfl.sync.down.b32 %r96, %r97, %r103, %r104, %r105;
	// end inline asm
	// begin inline asm
	shfl.sync.down.b32 %r101, %r102, %r103, %r104, %r105;
	// end inline asm
	mov.b64 	%rd144, {%r96, %r101};
	setp.gt.s32 	%p55, %r85, 30;
	mov.f64 	%fd340, %fd339;
	mov.u64 	%rd306, %rd305;
	@%p55 bra 	$L__BB5_168;
	abs.f64 	%fd215, %fd339;
	abs.f64 	%fd216, %fd214;
	setp.lt.f64 	%p56, %fd215, %fd216;
	mov.f64 	%fd340, %fd214;
	mov.u64 	%rd306, %rd144;
	@%p56 bra 	$L__BB5_168;
	setp.lt.f64 	%p57, %fd216, %fd215;
	mov.f64 	%fd340, %fd339;
	mov.u64 	%rd306, %rd305;
	@%p57 bra 	$L__BB5_168;
	setp.lt.s64 	%p58, %rd305, %rd144;
	selp.f64 	%fd340, %fd339, %fd214, %p58;
	min.s64 	%rd306, %rd305, %rd144;
$L__BB5_168:
	mov.b64 	%rd210, %fd340;
	mov.b64 	{%r107, %r112}, %rd210;
	mov.b32 	%r123, 2;
	mov.b32 	%r124, 31;
	mov.b32 	%r125, -1;
	// begin inline asm
	shfl.sync.down.b32 %r106, %r107, %r123, %r124, %r125;
	// end inline asm
	// begin inline asm
	shfl.sync.down.b32 %r111, %r112, %r123, %r124, %r125;
	// end inline asm
	mov.b64 	%rd211, {%r106, %r111};
	mov.b64 	%fd219, %rd211;
	mov.b64 	{%r117, %r122}, %rd306;
	// begin inline asm
	shfl.sync.down.b32 %r116, %r117, %r123, %r124, %r125;
	// end inline asm
	// begin inline asm
	shfl.sync.down.b32 %r121, %r122, %r123, %r124, %r125;
	// end inline asm
	mov.b64 	%rd147, {%r116, %r121};
	setp.gt.s32 	%p59, %r85, 29;
	mov.f64 	%fd341, %fd340;
	mov.u64 	%rd307, %rd306;
	@%p59 bra 	$L__BB5_172;
	abs.f64 	%fd220, %fd340;
	abs.f64 	%fd221, %fd219;
	setp.lt.f64 	%p60, %fd220, %fd221;
	mov.f64 	%fd341, %fd219;
	mov.u64 	%rd307, %rd147;
	@%p60 bra 	$L__BB5_172;
	setp.lt.f64 	%p61, %fd221, %fd220;
	mov.f64 	%fd341, %fd340;
	mov.u64 	%rd307, %rd306;
	@%p61 bra 	$L__BB5_172;
	setp.lt.s64 	%p62, %rd306, %rd147;
	selp.f64 	%fd341, %fd340, %fd219, %p62;
	min.s64 	%rd307, %rd306, %rd147;
$L__BB5_172:
	mov.b64 	%rd212, %fd341;
	mov.b64 	{%r127, %r132}, %rd212;
	mov.b32 	%r143, 4;
	mov.b32 	%r144, 31;
	mov.b32 	%r145, -1;
	// begin inline asm
	shfl.sync.down.b32 %r126, %r127, %r143, %r144, %r145;
	// end inline asm
	// begin inline asm
	shfl.sync.down.b32 %r131, %r132, %r143, %r144, %r145;
	// end inline asm
	mov.b64 	%rd213, {%r126, %r131};
	mov.b64 	%fd224, %rd213;
	mov.b64 	{%r137, %r142}, %rd307;
	// begin inline asm
	shfl.sync.down.b32 %r136, %r137, %r143, %r144, %r145;
	// end inline asm
	// begin inline asm
	shfl.sync.down.b32 %r141, %r142, %r143, %r144, %r145;
	// end inline asm
	mov.b64 	%rd150, {%r136, %r141};
	setp.gt.s32 	%p63, %r85, 27;
	mov.f64 	%fd342, %fd341;
	mov.u64 	%rd308, %rd307;
	@%p63 bra 	$L__BB5_176;
	abs.f64 	%fd225, %fd341;
	abs.f64 	%fd226, %fd224;
	setp.lt.f64 	%p64, %fd225, %fd226;
	mov.f64 	%fd342, %fd224;
	mov.u64 	%rd308, %rd150;
	@%p64 bra 	$L__BB5_176;
	setp.lt.f64 	%p65, %fd226, %fd225;
	mov.f64 	%fd342, %fd341;
	mov.u64 	%rd308, %rd307;
	@%p65 bra 	$L__BB5_176;
	setp.lt.s64 	%p66, %rd307, %rd150;
	selp.f64 	%fd342, %fd341, %fd224, %p66;
	min.s64 	%rd308, %rd307, %rd150;
$L__BB5_176:
	mov.b64 	%rd214, %fd342;
	mov.b64 	{%r147, %r152}, %rd214;
	mov.b32 	%r163, 8;
	mov.b32 	%r164, 31;
	mov.b32 	%r165, -1;
	// begin inline asm
	shfl.sync.down.b32 %r146, %r147, %r163, %r164, %r165;
	// end inline asm
	// begin inline asm
	shfl.sync.down.b32 %r151, %r152, %r163, %r164, %r165;
	// end inline asm
	mov.b64 	%rd215, {%r146, %r151};
	mov.b64 	%fd229, %rd215;
	mov.b64 	{%r157, %r162}, %rd308;
	// begin inline asm
	shfl.sync.down.b32 %r156, %r157, %r163, %r164, %r165;
	// end inline asm
	// begin inline asm
	shfl.sync.down.b32 %r161, %r162, %r163, %r164, %r165;
	// end inline asm
	mov.b64 	%rd153, {%r156, %r161};
	setp.gt.s32 	%p67, %r85, 23;
	mov.f64 	%fd343, %fd342;
	mov.u64 	%rd309, %rd308;
	@%p67 bra 	$L__BB5_180;
	abs.f64 	%fd230, %fd342;
	abs.f64 	%fd231, %fd229;
	setp.lt.f64 	%p68, %fd230, %fd231;
	mov.f64 	%fd343, %fd229;
	mov.u64 	%rd309, %rd153;
	@%p68 bra 	$L__BB5_180;
	setp.lt.f64 	%p69, %fd231, %fd230;
	mov.f64 	%fd343, %fd342;
	mov.u64 	%rd309, %rd308;
	@%p69 bra 	$L__BB5_180;
	setp.lt.s64 	%p70, %rd308, %rd153;
	selp.f64 	%fd343, %fd342, %fd229, %p70;
	min.s64 	%rd309, %rd308, %rd153;
$L__BB5_180:
	mov.b64 	%rd216, %fd343;
	mov.b64 	{%r167, %r172}, %rd216;
	mov.b32 	%r183, 16;
	mov.b32 	%r184, 31;
	mov.b32 	%r185, -1;
	// begin inline asm
	shfl.sync.down.b32 %r166, %r167, %r183, %r184, %r185;
	// end inline asm
	// begin inline asm
	shfl.sync.down.b32 %r171, %r172, %r183, %r184, %r185;
	// end inline asm
	mov.b64 	%rd217, {%r166, %r171};
	mov.b64 	%fd234, %rd217;
	mov.b64 	{%r177, %r182}, %rd309;
	// begin inline asm
	shfl.sync.down.b32 %r176, %r177, %r183, %r184, %r185;
	// end inline asm
	// begin inline asm
	shfl.sync.down.b32 %r181, %r182, %r183, %r184, %r185;
	// end inline asm
	mov.b64 	%rd156, {%r176, %r181};
	setp.gt.s32 	%p71, %r85, 15;
	mov.f64 	%fd351, %fd343;
	mov.u64 	%rd317, %rd309;
	@%p71 bra 	$L__BB5_184;
	abs.f64 	%fd235, %fd343;
	abs.f64 	%fd236, %fd234;
	setp.lt.f64 	%p72, %fd235, %fd236;
	mov.f64 	%fd351, %fd234;
	mov.u64 	%rd317, %rd156;
	@%p72 bra 	$L__BB5_184;
	setp.lt.f64 	%p73, %fd236, %fd235;
	mov.f64 	%fd351, %fd343;
	mov.u64 	%rd317, %rd309;
	@%p73 bra 	$L__BB5_184;
	setp.lt.s64 	%p74, %rd309, %rd156;
	selp.f64 	%fd351, %fd343, %fd234, %p74;
	min.s64 	%rd317, %rd309, %rd156;
$L__BB5_184:
	setp.ne.s32 	%p75, %r85, 0;
	@%p75 bra 	$L__BB5_186;
	shr.u32 	%r186, %r35, 1;
	and.b32  	%r187, %r186, 496;
	mov.u32 	%r188, _ZN6thrust24THRUST_300001_SM_1000_NS8cuda_cub4core6detail5shmemE;
	add.s32 	%r189, %r188, %r187;
	st.shared.f64 	[%r189+8], %fd351;
	st.shared.u64 	[%r189+16], %rd317;
$L__BB5_186:
	bar.sync 	0;
	setp.ne.s32 	%p76, %r35, 0;
	@%p76 bra 	$L__BB5_208;
	ld.shared.f64 	%fd239, [_ZN6thrust24THRUST_300001_SM_1000_NS8cuda_cub4core6detail5shmemE+24];
	ld.shared.u64 	%rd159, [_ZN6thrust24THRUST_300001_SM_1000_NS8cuda_cub4core6detail5shmemE+32];
	abs.f64 	%fd240, %fd351;
	abs.f64 	%fd241, %fd239;
	setp.lt.f64 	%p77, %fd240, %fd241;
	mov.f64 	%fd345, %fd239;
	mov.u64 	%rd311, %rd159;
	@%p77 bra 	$L__BB5_190;
	setp.lt.f64 	%p78, %fd241, %fd240;
	mov.f64 	%fd345, %fd351;
	mov.u64 	%rd311, %rd317;
	@%p78 bra 	$L__BB5_190;
	setp.lt.s64 	%p79, %rd317, %rd159;
	selp.f64 	%fd345, %fd351, %fd239, %p79;
	min.s64 	%rd311, %rd317, %rd159;
$L__BB5_190:
	ld.shared.f64 	%fd244, [_ZN6thrust24THRUST_300001_SM_1000_NS8cuda_cub4core6detail5shmemE+40];
	ld.shared.u64 	%rd162, [_ZN6thrust24THRUST_300001_SM_1000_NS8cuda_cub4core6detail5shmemE+48];
	abs.f64 	%fd245, %fd345;
	abs.f64 	%fd246, %fd244;
	setp.lt.f64 	%p80, %fd245, %fd246;
	mov.f64 	%fd346, %fd244;
	mov.u64 	%rd312, %rd162;
	@%p80 bra 	$L__BB5_193;
	setp.lt.f64 	%p81, %fd246, %fd245;
	mov.f64 	%fd346, %fd345;
	mov.u64 	%rd312, %rd311;
	@%p81 bra 	$L__BB5_193;
	setp.lt.s64 	%p82, %rd311, %rd162;
	selp.f64 	%fd346, %fd345, %fd244, %p82;
	min.s64 	%rd312, %rd311, %rd162;
$L__BB5_193:
	ld.shared.f64 	%fd249, [_ZN6thrust24THRUST_300001_SM_1000_NS8cuda_cub4core6detail5shmemE+56];
	ld.shared.u64 	%rd165, [_ZN6thrust24THRUST_300001_SM_1000_NS8cuda_cub4core6detail5shmemE+64];
	abs.f64 	%fd250, %fd346;
	abs.f64 	%fd251, %fd249;
	setp.lt.f64 	%p83, %fd250, %fd251;
	mov.f64 	%fd347, %fd249;
	mov.u64 	%rd313, %rd165;
	@%p83 bra 	$L__BB5_196;
	setp.lt.f64 	%p84, %fd251, %fd250;
	mov.f64 	%fd347, %fd346;
	mov.u64 	%rd313, %rd312;
	@%p84 bra 	$L__BB5_196;
	setp.lt.s64 	%p85, %rd312, %rd165;
	selp.f64 	%fd347, %fd346, %fd249, %p85;
	min.s64 	%rd313, %rd312, %rd165;
$L__BB5_196:
	ld.shared.f64 	%fd254, [_ZN6thrust24THRUST_300001_SM_1000_NS8cuda_cub4core6detail5shmemE+72];
	ld.shared.u64 	%rd168, [_ZN6thrust24THRUST_300001_SM_1000_NS8cuda_cub4core6detail5shmemE+80];
	abs.f64 	%fd255, %fd347;
	abs.f64 	%fd256, %fd254;
	setp.lt.f64 	%p86, %fd255, %fd256;
	mov.f64 	%fd348, %fd254;
	mov.u64 	%rd314, %rd168;
	@%p86 bra 	$L__BB5_199;
	setp.lt.f64 	%p87, %fd256, %fd255;
	mov.f64 	%fd348, %fd347;
	mov.u64 	%rd314, %rd313;
	@%p87 bra 	$L__BB5_199;
	setp.lt.s64 	%p88, %rd313, %rd168;
	selp.f64 	%fd348, %fd347, %fd254, %p88;
	min.s64 	%rd314, %rd313, %rd168;
$L__BB5_199:
	ld.shared.f64 	%fd259, [_ZN6thrust24THRUST_300001_SM_1000_NS8cuda_cub4core6detail5shmemE+88];
	ld.shared.u64 	%rd171, [_ZN6thrust24THRUST_300001_SM_1000_NS8cuda_cub4core6detail5shmemE+96];
	abs.f64 	%fd260, %fd348;
	abs.f64 	%fd261, %fd259;
	setp.lt.f64 	%p89, %fd260, %fd261;
	mov.f64 	%fd349, %fd259;
	mov.u64 	%rd315, %rd171;
	@%p89 bra 	$L__BB5_202;
	setp.lt.f64 	%p90, %fd261, %fd260;
	mov.f64 	%fd349, %fd348;
	mov.u64 	%rd315, %rd314;
	@%p90 bra 	$L__BB5_202;
	setp.lt.s64 	%p91, %rd314, %rd171;
	selp.f64 	%fd349, %fd348, %fd259, %p91;
	min.s64 	%rd315, %rd314, %rd171;
$L__BB5_202:
	ld.shared.f64 	%fd264, [_ZN6thrust24THRUST_300001_SM_1000_NS8cuda_cub4core6detail5shmemE+104];
	ld.shared.u64 	%rd174, [_ZN6thrust24THRUST_300001_SM_1000_NS8cuda_cub4core6detail5shmemE+112];
	abs.f64 	%fd265, %fd349;
	abs.f64 	%fd266, %fd264;
	setp.lt.f64 	%p92, %fd265, %fd266;
	mov.f64 	%fd350, %fd264;
	mov.u64 	%rd316, %rd174;
	@%p92 bra 	$L__BB5_205;
	setp.lt.f64 	%p93, %fd266, %fd265;
	mov.f64 	%fd350, %fd349;
	mov.u64 	%rd316, %rd315;
	@%p93 bra 	$L__BB5_205;
	setp.lt.s64 	%p94, %rd315, %rd174;
	selp.f64 	%fd350, %fd349, %fd264, %p94;
	min.s64 	%rd316, %rd315, %rd174;
$L__BB5_205:
	ld.shared.f64 	%fd269, [_ZN6thrust24THRUST_300001_SM_1000_NS8cuda_cub4core6detail5shmemE+120];
	ld.shared.u64 	%rd177, [_ZN6thrust24THRUST_300001_SM_1000_NS8cuda_cub4core6detail5shmemE+128];
	abs.f64 	%fd270, %fd350;
	abs.f64 	%fd271, %fd269;
	setp.lt.f64 	%p95, %fd270, %fd271;
	mov.u64 	%rd317, %rd177;
	mov.f64 	%fd351, %fd269;
	@%p95 bra 	$L__BB5_208;
	setp.lt.f64 	%p96, %fd271, %fd270;
	mov.u64 	%rd317, %rd316;
	mov.f64 	%fd351, %fd350;
	@%p96 bra 	$L__BB5_208;
	setp.lt.s64 	%p97, %rd316, %rd177;
	selp.f64 	%fd351, %fd350, %fd269, %p97;
	min.s64 	%rd317, %rd316, %rd177;
$L__BB5_208:
	mov.u32 	%r415, %tid.x;
	setp.ne.s32 	%p214, %r415, 0;
	@%p214 bra 	$L__BB5_210;
	ld.param.u64 	%rd254, [_ZN6thrust24THRUST_300001_SM_1000_NS8cuda_cub4core6detail13_kernel_agentINS1_8__reduce11ReduceAgentINS0_12zip_iteratorIN4cuda3std3__45tupleIJNS0_10device_ptrIdEENS0_17counting_iteratorIlNS0_11use_defaultESF_SF_EEEEEEEPNSB_IJdlEEESJ_iNS1_9__extrema9arg_max_fIdl10ComparatorEEEEJSI_SK_iN3cub18CUB_300001_SM_100013GridEvenShareIiEENSR_9GridQueueIjEESO_EEEvDpT0__param_1];
	cvta.to.global.u64 	%rd251, %rd254;
	mul.wide.u32 	%rd252, %r1, 16;
	add.s64 	%rd253, %rd251, %rd252;
	st.global.f64 	[%rd253], %fd351;
	st.global.u64 	[%rd253+8], %rd317;
$L__BB5_210:
	ret;

}
	// .globl	_ZN6thrust24THRUST_300001_SM_1000_NS8cuda_cub4core6detail13_kernel_agentINS1_8__reduce10DrainAgentIiEEJN3cub18CUB_300001_SM_10009GridQueueIjEEiEEEvDpT0_
.visible .entry _ZN6thrust24THRUST_300001_SM_1000_NS8cuda_cub4core6detail13_kernel_agentINS1_8__reduce10DrainAgentIiEEJN3cub18CUB_300001_SM_10009GridQueueIjEEiEEEvDpT0_(
	.param .align 8 .b8 _ZN6thrust24THRUST_300001_SM_1000_NS8cuda_cub4core6detail13_kernel_agentINS1_8__reduce10DrainAgentIiEEJN3cub18CUB_300001_SM_10009GridQueueIjEEiEEEvDpT0__param_0[8],
	.param .u32 _ZN6thrust24THRUST_300001_SM_1000_NS8cuda_cub4core6detail13_kernel_agentINS1_8__reduce10DrainAgentIiEEJN3cub18CUB_300001_SM_10009GridQueueIjEEiEEEvDpT0__param_1
)
.maxntid 1
{
	.reg .b32 	%r<3>;
	.reg .b64 	%rd<3>;

	ld.param.u64 	%rd1, [_ZN6thrust24THRUST_300001_SM_1000_NS8cuda_cub4core6detail13_kernel_agentINS1_8__reduce10DrainAgentIiEEJN3cub18CUB_300001_SM_10009GridQueueIjEEiEEEvDpT0__param_0];
	ld.param.u32 	%r1, [_ZN6thrust24THRUST_300001_SM_1000_NS8cuda_cub4core6detail13_kernel_agentINS1_8__reduce10DrainAgentIiEEJN3cub18CUB_300001_SM_10009GridQueueIjEEiEEEvDpT0__param_1];
	cvta.to.global.u64 	%rd2, %rd1;
	st.global.u32 	[%rd2], %r1;
	mov.b32 	%r2, 0;
	st.global.u32 	[%rd2+4], %r2;
	ret;

}
	// .globl	_ZN6thrust24THRUST_300001_SM_1000_NS8cuda_cub4core6detail13_kernel_agentINS1_8__reduce11ReduceAgentIPN4cuda3std3__45tupleIJdlEEESC_SB_iNS1_9__extrema9arg_max_fIdl10ComparatorEEEEJSC_SC_iSG_EEEvDpT0_
.visible .entry _ZN6thrust24THRUST_300001_SM_1000_NS8cuda_cub4core6detail13_kernel_agentINS1_8__reduce11ReduceAgentIPN4cuda3std3__45tupleIJdlEEESC_SB_iNS1_9__extrema9arg_max_fIdl10ComparatorEEEEJSC_SC_iSG_EEEvDpT0_(
	.param .u64 .ptr .align 1 _ZN6thrust24THRUST_300001_SM_1000_NS8cuda_cub4core6detail13_kernel_agentINS1_8__reduce11ReduceAgentIPN4cuda3std3__45tupleIJdlEEESC_SB_iNS1_9__extrema9arg_max_fIdl10ComparatorEEEEJSC_SC_iSG_EEEvDpT0__param_0,
	.param .u64 .ptr .align 1 _ZN6thrust24THRUST_300001_SM_1000_NS8cuda_cub4core6detail13_kernel_agentINS1_8__reduce11ReduceAgentIPN4cuda3std3__45tupleIJdlEEESC_SB_iNS1_9__extrema9arg_max_fIdl10ComparatorEEEEJSC_SC_iSG_EEEvDpT0__param_1,
	.param .u32 _ZN6thrust24THRUST_300001_SM_1000_NS8cuda_cub4core6detail13_kernel_agentINS1_8__reduce11ReduceAgentIPN4cuda3std3__45tupleIJdlEEESC_SB_iNS1_9__extrema9arg_max_fIdl10ComparatorEEEEJSC_SC_iSG_EEEvDpT0__param_2,
	.param .align 1 .b8 _ZN6thrust24THRUST_300001_SM_1000_NS8cuda_cub4core6detail13_kernel_agentINS1_8__reduce11ReduceAgentIPN4cuda3std3__45tupleIJdlEEESC_SB_iNS1_9__extrema9arg_max_fIdl10ComparatorEEEEJSC_SC_iSG_EEEvDpT0__param_3[1]
)
.maxntid 256
{
	.reg .pred 	%p<222>;
	.reg .b32 	%r<390>;
	.reg .b64 	%rd<395>;
	.reg .b64 	%fd<358>;

	ld.param.u32 	%r37, [_ZN6thrust24THRUST_300001_SM_1000_NS8cuda_cub4core6detail13_kernel_agentINS1_8__reduce11ReduceAgentIPN4cuda3std3__45tupleIJdlEEESC_SB_iNS1_9__extrema9arg_max_fIdl10ComparatorEEEEJSC_SC_iSG_EEEvDpT0__param_2];
	setp.eq.s32 	%p1, %r37, 0;
	@%p1 bra 	$L__BB7_211;
	setp.gt.s32 	%p2, %r37, 1279;
	@%p2 bra 	$L__BB7_121;
	mov.u32 	%r1, %tid.x;
	setp.ge.s32 	%p105, %r1, %r37;
	mov.f64 	%fd301, 0d0000000000000000;
	mov.b64 	%rd337, 0;
	mov.u32 	%r380, %r1;
	@%p105 bra 	$L__BB7_4;
	ld.param.u64 	%rd323, [_ZN6thrust24THRUST_300001_SM_1000_NS8cuda_cub4core6detail13_kernel_agentINS1_8__reduce11ReduceAgentIPN4cuda3std3__45tupleIJdlEEESC_SB_iNS1_9__extrema9arg_max_fIdl10ComparatorEEEEJSC_SC_iSG_EEEvDpT0__param_0];
	mul.wide.u32 	%rd273, %r1, 16;
	add.s64 	%rd270, %rd323, %rd273;
	// begin inline asm
	ld.global.nc.u64 %rd269, [%rd270];
	// end inline asm
	add.s64 	%rd272, %rd270, 8;
	// begin inline asm
	ld.global.nc.u64 %rd337, [%rd272];
	// end inline asm
	mov.b64 	%fd301, %rd269;
	add.s32 	%r380, %r1, 256;
$L__BB7_4:
	setp.ge.s32 	%p106, %r380, %r37;
	@%p106 bra 	$L__BB7_25;
	not.b32 	%r153, %r380;
	add.s32 	%r4, %r37, %r153;
	and.b32  	%r154, %r4, 768;
	setp.eq.s32 	%p107, %r154, 768;
	@%p107 bra 	$L__BB7_11;
	ld.param.u64 	%rd324, [_ZN6thrust24THRUST_300001_SM_1000_NS8cuda_cub4core6detail13_kernel_agentINS1_8__reduce11ReduceAgentIPN4cuda3std3__45tupleIJdlEEESC_SB_iNS1_9__extrema9arg_max_fIdl10ComparatorEEEEJSC_SC_iSG_EEEvDpT0__param_0];
	mul.wide.u32 	%rd275, %r380, 16;
	add.s64 	%rd328, %rd324, %rd275;
	shr.u32 	%r155, %r4, 8;
	add.s32 	%r156, %r155, 1;
	and.b32  	%r157, %r156, 3;
	neg.s32 	%r378, %r157;
$L__BB7_7:
	.pragma "nounroll";
	mov.u64 	%rd5, %rd337;
	mov.f64 	%fd3, %fd301;
	// begin inline asm
	ld.global.nc.u64 %rd276, [%rd328];
	// end inline asm
	add.s64 	%rd279, %rd328, 8;
	// begin inline asm
	ld.global.nc.u64 %rd278, [%rd279];
	// end inline asm
	mov.b64 	%fd4, %rd276;
	abs.f64 	%fd5, %fd3;
	abs.f64 	%fd6, %fd4;
	setp.lt.f64 	%p108, %fd5, %fd6;
	mov.u64 	%rd337, %rd278;
	mov.f64 	%fd301, %fd4;
	@%p108 bra 	$L__BB7_10;
	setp.lt.f64 	%p109, %fd6, %fd5;
	mov.u64 	%rd337, %rd5;
	mov.f64 	%fd301, %fd3;
	@%p109 bra 	$L__BB7_10;
	setp.lt.s64 	%p110, %rd5, %rd278;
	min.s64 	%rd337, %rd5, %rd278;
	selp.f64 	%fd301, %fd3, %fd4, %p110;
$L__BB7_10:
	add.s32 	%r380, %r380, 256;
	add.s64 	%rd328, %rd328, 4096;
	add.s32 	%r378, %r378, 1;
	setp.ne.s32 	%p111, %r378, 0;
	@%p111 bra 	$L__BB7_7;
$L__BB7_11:
	setp.lt.u32 	%p112, %r4, 768;
	@%p112 bra 	$L__BB7_25;
$L__BB7_12:
	ld.param.u64 	%rd325, [_ZN6thrust24THRUST_300001_SM_1000_NS8cuda_cub4core6detail13_kernel_agentINS1_8__reduce11ReduceAgentIPN4cuda3std3__45tupleIJdlEEESC_SB_iNS1_9__extrema9arg_max_fIdl10ComparatorEEEEJSC_SC_iSG_EEEvDpT0__param_0];
	mul.wide.s32 	%rd284, %r380, 16;
	add.s64 	%rd281, %rd325, %rd284;
	// begin inline asm
	ld.global.nc.u64 %rd280, [%rd281];
	// end inline asm
	add.s64 	%rd283, %rd281, 8;
	// begin inline asm
	ld.global.nc.u64 %rd282, [%rd283];
	// end inline asm
	mov.b64 	%fd12, %rd280;
	abs.f64 	%fd13, %fd301;
	abs.f64 	%fd14, %fd12;
	setp.lt.f64 	%p113, %fd13, %fd14;
	mov.u64 	%rd334, %rd282;
	mov.f64 	%fd298, %fd12;
	@%p113 bra 	$L__BB7_15;
	setp.lt.f64 	%p114, %fd14, %fd13;
	mov.u64 	%rd334, %rd337;
	mov.f64 	%fd298, %fd301;
	@%p114 bra 	$L__BB7_15;
	setp.lt.s64 	%p115, %rd337, %rd282;
	min.s64 	%rd334, %rd337, %rd282;
	selp.f64 	%fd298, %fd301, %fd12, %p115;
$L__BB7_15:
	add.s64 	%rd286, %rd281, 4096;
	// begin inline asm
	ld.global.nc.u64 %rd285, [%rd286];
	// end inline asm
	add.s64 	%rd288, %rd281, 4104;
	// begin inline asm
	ld.global.nc.u64 %rd287, [%rd288];
	// end inline asm
	mov.b64 	%fd17, %rd285;
	abs.f64 	%fd18, %fd298;
	abs.f64 	%fd19, %fd17;
	setp.lt.f64 	%p116, %fd18, %fd19;
	mov.u64 	%rd335, %rd287;
	mov.f64 	%fd299, %fd17;
	@%p116 bra 	$L__BB7_18;
	setp.lt.f64 	%p117, %fd19, %fd18;
	mov.u64 	%rd335, %rd334;
	mov.f64 	%fd299, %fd298;
	@%p117 bra 	$L__BB7_18;
	setp.lt.s64 	%p118, %rd334, %rd287;
	min.s64 	%rd335, %rd334, %rd287;
	selp.f64 	%fd299, %fd298, %fd17, %p118;
$L__BB7_18:
	add.s64 	%rd290, %rd281, 8192;
	// begin inline asm
	ld.global.nc.u64 %rd289, [%rd290];
	// end inline asm
	add.s64 	%rd292, %rd281, 8200;
	// begin inline asm
	ld.global.nc.u64 %rd291, [%rd292];
	// end inline asm
	mov.b64 	%fd22, %rd289;
	abs.f64 	%fd23, %fd299;
	abs.f64 	%fd24, %fd22;
	setp.lt.f64 	%p119, %fd23, %fd24;
	mov.u64 	%rd336, %rd291;
	mov.f64 	%fd300, %fd22;
	@%p119 bra 	$L__BB7_21;
	setp.lt.f64 	%p120, %fd24, %fd23;
	mov.u64 	%rd336, %rd335;
	mov.f64 	%fd300, %fd299;
	@%p120 bra 	$L__BB7_21;
	setp.lt.s64 	%p121, %rd335, %rd291;
	min.s64 	%rd336, %rd335, %rd291;
	selp.f64 	%fd300, %fd299, %fd22, %p121;
$L__BB7_21:
	add.s64 	%rd294, %rd281, 12288;
	// begin inline asm
	ld.global.nc.u64 %rd293, [%rd294];
	// end inline asm
	add.s64 	%rd296, %rd281, 12296;
	// begin inline asm
	ld.global.nc.u64 %rd295, [%rd296];
	// end inline asm
	mov.b64 	%fd27, %rd293;
	abs.f64 	%fd28, %fd300;
	abs.f64 	%fd29, %fd27;
	setp.lt.f64 	%p122, %fd28, %fd29;
	mov.u64 	%rd337, %rd295;
	mov.f64 	%fd301, %fd27;
	@%p122 bra 	$L__BB7_24;
	setp.lt.f64 	%p123, %fd29, %fd28;
	mov.u64 	%rd337, %rd336;
	mov.f64 	%fd301, %fd300;
	@%p123 bra 	$L__BB7_24;
	setp.lt.s64 	%p124, %rd336, %rd295;
	min.s64 	%rd337, %rd336, %rd295;
	selp.f64 	%fd301, %fd300, %fd27, %p124;
$L__BB7_24:
	add.s32 	%r380, %r380, 1024;
	setp.lt.s32 	%p125, %r380, %r37;
	@%p125 bra 	$L__BB7_12;
$L__BB7_25:
	setp.lt.s32 	%p126, %r37, 256;
	@%p126 bra 	$L__BB7_70;
	// begin inline asm
	mov.u32 %r271, %laneid;
	// end inline asm
	mov.b64 	%rd307, %fd301;
	mov.b64 	{%r273, %r278}, %rd307;
	mov.b32 	%r289, 1;
	mov.b32 	%r290, 31;
	mov.b32 	%r291, -1;
	// begin inline asm
	shfl.sync.down.b32 %r272, %r273, %r289, %r290, %r291;
	// end inline asm
	// begin inline asm
	shfl.sync.down.b32 %r277, %r278, %r289, %r290, %r291;
	// end inline asm
	mov.b64 	%rd308, {%r272, %r277};
	mov.b64 	%fd33, %rd308;
	mov.b64 	{%r283, %r288}, %rd337;
	// begin inline asm
	shfl.sync.down.b32 %r282, %r283, %r289, %r290, %r291;
	// end inline asm
	// begin inline asm
	shfl.sync.down.b32 %r287, %r288, %r289, %r290, %r291;
	// end inline asm
	mov.b64 	%rd27, {%r282, %r287};
	setp.gt.s32 	%p178, %r271, 30;
	mov.u64 	%rd339, %rd337;
	mov.f64 	%fd303, %fd301;
	@%p178 bra 	$L__BB7_30;
	abs.f64 	%fd34, %fd301;
	abs.f64 	%fd35, %fd33;
	setp.lt.f64 	%p179, %fd34, %fd35;
	mov.u64 	%rd339, %rd27;
	mov.f64 	%fd303, %fd33;
	@%p179 bra 	$L__BB7_30;
	setp.lt.f64 	%p180, %fd35, %fd34;
	mov.u64 	%rd339, %rd337;
	mov.f64 	%fd303, %fd301;
	@%p180 bra 	$L__BB7_30;
	setp.lt.s64 	%p181, %rd337, %rd27;
	min.s64 	%rd339, %rd337, %rd27;
	selp.f64 	%fd303, %fd301, %fd33, %p181;
$L__BB7_30:
	mov.b64 	%rd309, %fd303;
	mov.b64 	{%r293, %r298}, %rd309;
	mov.b32 	%r309, 2;
	mov.b32 	%r310, 31;
	mov.b32 	%r311, -1;
	// begin inline asm
	shfl.sync.down.b32 %r292, %r293, %r309, %r310, %r311;
	// end inline asm
	// begin inline asm
	shfl.sync.down.b32 %r297, %r298, %r309, %r310, %r311;
	// end inline asm
	mov.b64 	%rd310, {%r292, %r297};
	mov.b64 	%fd38, %rd310;
	mov.b64 	{%r303, %r308}, %rd339;
	// begin inline asm
	shfl.sync.down.b32 %r302, %r303, %r309, %r310, %r311;
	// end inline asm
	// begin inline asm
	shfl.sync.down.b32 %r307, %r308, %r309, %r310, %r311;
	// end inline asm
	mov.b64 	%rd30, {%r302, %r307};
	setp.gt.s32 	%p182, %r271, 29;
	mov.u64 	%rd340, %rd339;
	mov.f64 	%fd304, %fd303;
	@%p182 bra 	$L__BB7_34;
	abs.f64 	%fd39, %fd303;
	abs.f64 	%fd40, %fd38;
	setp.lt.f64 	%p183, %fd39, %fd40;
	mov.u64 	%rd340, %rd30;
	mov.f64 	%fd304, %fd38;
	@%p183 bra 	$L__BB7_34;
	setp.lt.f64 	%p184, %fd40, %fd39;
	mov.u64 	%rd340, %rd339;
	mov.f64 	%fd304, %fd303;
	@%p184 bra 	$L__BB7_34;
	setp.lt.s64 	%p185, %rd339, %rd30;
	min.s64 	%rd340, %rd339, %rd30;
	selp.f64 	%fd304, %fd303, %fd38, %p185;
$L__BB7_34:
	mov.b64 	%rd311, %fd304;
	mov.b64 	{%r313, %r318}, %rd311;
	mov.b32 	%r329, 4;
	mov.b32 	%r330, 31;
	mov.b32 	%r331, -1;
	// begin inline asm
	shfl.sync.down.b32 %r312, %r313, %r329, %r330, %r331;
	// end inline asm
	// begin inline asm
	shfl.sync.down.b32 %r317, %r318, %r329, %r330, %r331;
	// end inline asm
	mov.b64 	%rd312, {%r312, %r317};
	mov.b64 	%fd43, %rd312;
	mov.b64 	{%r323, %r328}, %rd340;
	// begin inline asm
	shfl.sync.down.b32 %r322, %r323, %r329, %r330, %r331;
	// end inline asm
	// begin inline asm
	shfl.sync.down.b32 %r327, %r328, %r329, %r330, %r331;
	// end inline asm
	mov.b64 	%rd33, {%r322, %r327};
	setp.gt.s32 	%p186, %r271, 27;
	mov.u64 	%rd341, %rd340;
	mov.f64 	%fd305, %fd304;
	@%p186 bra 	$L__BB7_38;
	abs.f64 	%fd44, %fd304;
	abs.f64 	%fd45, %fd43;
	setp.lt.f64 	%p187, %fd44, %fd45;
	mov.u64 	%rd341, %rd33;
	mov.f64 	%fd305, %fd43;
	@%p187 bra 	$L__BB7_38;
	setp.lt.f64 	%p188, %fd45, %fd44;
	mov.u64 	%rd341, %rd340;
	mov.f64 	%fd305, %fd304;
	@%p188 bra 	$L__BB7_38;
	setp.lt.s64 	%p189, %rd340, %rd33;
	min.s64 	%rd341, %rd340, %rd33;
	selp.f64 	%fd305, %fd304, %fd43, %p189;
$L__BB7_38:
	mov.b64 	%rd313, %fd305;
	mov.b64 	{%r333, %r338}, %rd313;
	mov.b32 	%r349, 8;
	mov.b32 	%r350, 31;
	mov.b32 	%r351, -1;
	// begin inline asm
	shfl.sync.down.b32 %r332, %r333, %r349, %r350, %r351;
	// end inline asm
	// begin inline asm
	shfl.sync.down.b32 %r337, %r338, %r349, %r350, %r351;
	// end inline asm
	mov.b64 	%rd314, {%r332, %r337};
	mov.b64 	%fd48, %rd314;
	mov.b64 	{%r343, %r348}, %rd341;
	// begin inline asm
	shfl.sync.down.b32 %r342, %r343, %r349, %r350, %r351;
	// end inline asm
	// begin inline asm
	shfl.sync.down.b32 %r347, %r348, %r349, %r350, %r351;
	// end inline asm
	mov.b64 	%rd36, {%r342, %r347};
	setp.gt.s32 	%p190, %r271, 23;
	mov.u64 	%rd342, %rd341;
	mov.f64 	%fd306, %fd305;
	@%p190 bra 	$L__BB7_42;
	abs.f64 	%fd49, %fd305;
	abs.f64 	%fd50, %fd48;
	setp.lt.f64 	%p191, %fd49, %fd50;
	mov.u64 	%rd342, %rd36;
	mov.f64 	%fd306, %fd48;
	@%p191 bra 	$L__BB7_42;
	setp.lt.f64 	%p192, %fd50, %fd49;
	mov.u64 	%rd342, %rd341;
	mov.f64 	%fd306, %fd305;
	@%p192 bra 	$L__BB7_42;
	setp.lt.s64 	%p193, %rd341, %rd36;
	min.s64 	%rd342, %rd341, %rd36;
	selp.f64 	%fd306, %fd305, %fd48, %p193;
$L__BB7_42:
	mov.b64 	%rd315, %fd306;
	mov.b64 	{%r353, %r358}, %rd315;
	mov.b32 	%r369, 16;
	mov.b32 	%r370, 31;
	mov.b32 	%r371, -1;
	// begin inline asm
	shfl.sync.down.b32 %r352, %r353, %r369, %r370, %r371;
	// end inline asm
	// begin inline asm
	shfl.sync.down.b32 %r357, %r358, %r369, %r370, %r371;
	// end inline asm
	mov.b64 	%rd316, {%r352, %r357};
	mov.b64 	%fd53, %rd316;
	mov.b64 	{%r363, %r368}, %rd342;
	// begin inline asm
	shfl.sync.down.b32 %r362, %r363, %r369, %r370, %r371;
	// end inline asm
	// begin inline asm
	shfl.sync.down.b32 %r367, %r368, %r369, %r370, %r371;
	// end inline asm
	mov.b64 	%rd39, {%r362, %r367};
	setp.gt.s32 	%p194, %r271, 15;
	mov.u64 	%rd394, %rd342;
	mov.f64 	%fd357, %fd306;
	@%p194 bra 	$L__BB7_46;
	abs.f64 	%fd54, %fd306;
	abs.f64 	%fd55, %fd53;
	setp.lt.f64 	%p195, %fd54, %fd55;
	mov.u64 	%rd394, %rd39;
	mov.f64 	%fd357, %fd53;
	@%p195 bra 	$L__BB7_46;
	setp.lt.f64 	%p196, %fd55, %fd54;
	mov.u64 	%rd394, %rd342;
	mov.f64 	%fd357, %fd306;
	@%p196 bra 	$L__BB7_46;
	setp.lt.s64 	%p197, %rd342, %rd39;
	min.s64 	%rd394, %rd342, %rd39;
	selp.f64 	%fd357, %fd306, %fd53, %p197;
$L__BB7_46:
	setp.ne.s32 	%p198, %r271, 0;
	@%p198 bra 	$L__BB7_48;
	shr.u32 	%r372, %r1, 1;
	and.b32  	%r373, %r372, 496;
	mov.u32 	%r374, _ZN6thrust24THRUST_300001_SM_1000_NS8cuda_cub4core6detail5shmemE;
	add.s32 	%r375, %r374, %r373;
	st.shared.f64 	[%r375+8], %fd357;
	st.shared.u64 	[%r375+16], %rd394;
$L__BB7_48:
	bar.sync 	0;
	setp.ne.s32 	%p199, %r1, 0;
	@%p199 bra 	$L__BB7_209;
	ld.shared.f64 	%fd58, [_ZN6thrust24THRUST_300001_SM_1000_NS8cuda_cub4core6detail5shmemE+24];
	ld.shared.u64 	%rd42, [_ZN6thrust24THRUST_300001_SM_1000_NS8cuda_cub4core6detail5shmemE+32];
	abs.f64 	%fd59, %fd357;
	abs.f64 	%fd60, %fd58;
	setp.lt.f64 	%p200, %fd59, %fd60;
	mov.u64 	%rd344, %rd42;
	mov.f64 	%fd308, %fd58;
	@%p200 bra 	$L__BB7_52;
	setp.lt.f64 	%p201, %fd60, %fd59;
	mov.u64 	%rd344, %rd394;
	mov.f64 	%fd308, %fd357;
	@%p201 bra 	$L__BB7_52;
	setp.lt.s64 	%p202, %rd394, %rd42;
	min.s64 	%rd344, %rd394, %rd42;
	selp.f64 	%fd308, %fd357, %fd58, %p202;
$L__BB7_52:
	ld.shared.f64 	%fd63, [_ZN6thrust24THRUST_300001_SM_1000_NS8cuda_cub4core6detail5shmemE+40];
	ld.shared.u64 	%rd45, [_ZN6thrust24THRUST_300001_SM_1000_NS8cuda_cub4core6detail5shmemE+48];
	abs.f64 	%fd64, %fd308;
	abs.f64 	%fd65, %fd63;
	setp.lt.f64 	%p203, %fd64, %fd65;
	mov.u64 	%rd345, %rd45;
	mov.f64 	%fd309, %fd63;
	@%p203 bra 	$L__BB7_55;
	setp.lt.f64 	%p204, %fd65, %fd64;
	mov.u64 	%rd345, %rd344;
	mov.f64 	%fd309, %fd308;
	@%p204 bra 	$L__BB7_55;
	setp.lt.s64 	%p205, %rd344, %rd45;
	min.s64 	%rd345, %rd344, %rd45;
	selp.f64 	%fd309, %fd308, %fd63, %p205;
$L__BB7_55:
	ld.shared.f64 	%fd68, [_ZN6thrust24THRUST_300001_SM_1000_NS8cuda_cub4core6detail5shmemE+56];
	ld.shared.u64 	%rd48, [_ZN6thrust24THRUST_300001_SM_1000_NS8cuda_cub4core6detail5shmemE+64];
	abs.f64 	%fd69, %fd309;
	abs.f64 	%fd70, %fd68;
	setp.lt.f64 	%p206, %fd69, %fd70;
	mov.u64 	%rd346, %rd48;
	mov.f64 	%fd310, %fd68;
	@%p206 bra 	$L__BB7_58;
	setp.lt.f64 	%p207, %fd70, %fd69;
	mov.u64 	%rd346, %rd345;
	mov.f64 	%fd310, %fd309;
	@%p207 bra 	$L__BB7_58;
	setp.lt.s64 	%p208, %rd345, %rd48;
	min.s64 	%rd346, %rd345, %rd48;
	selp.f64 	%fd310, %fd309, %fd68, %p208;
$L__BB7_58:
	ld.shared.f64 	%fd73, [_ZN6thrust24THRUST_300001_SM_1000_NS8cuda_cub4core6detail5shmemE+72];
	ld.shared.u64 	%rd51, [_ZN6thrust24THRUST_300001_SM_1000_NS8cuda_cub4core6detail5shmemE+80];
	abs.f64 	%fd74, %fd310;
	abs.f64 	%fd75, %fd73;
	setp.lt.f64 	%p209, %fd74, %fd75;
	mov.u64 	%rd347, %rd51;
	mov.f64 	%fd311, %fd73;
	@%p209 bra 	$L__BB7_61;
	setp.lt.f64 	%p210, %fd75, %fd74;
	mov.u64 	%rd347, %rd346;
	mov.f64 	%fd311, %fd310;
	@%p210 bra 	$L__BB7_61;
	setp.lt.s64 	%p211, %rd346, %rd51;
	min.s64 	%rd347, %rd346, %rd51;
	selp.f64 	%fd311, %fd310, %fd73, %p211;
$L__BB7_61:
	ld.shared.f64 	%fd78, [_ZN6thrust24THRUST_300001_SM_1000_NS8cuda_cub4core6detail5shmemE+88];
	ld.shared.u64 	%rd54, [_ZN6thrust24THRUST_300001_SM_1000_NS8cuda_cub4core6detail5shmemE+96];
	abs.f64 	%fd79, %fd311;
	abs.f64 	%fd80, %fd78;
	setp.lt.f64 	%p212, %fd79, %fd80;
	mov.u64 	%rd348, %rd54;
	mov.f64 	%fd312, %fd78;
	@%p212 bra 	$L__BB7_64;
	setp.lt.f64 	%p213, %fd80, %fd79;
	mov.u64 	%rd348, %rd347;
	mov.f64 	%fd312, %fd311;
	@%p213 bra 	$L__BB7_64;
	setp.lt.s64 	%p214, %rd347, %rd54;
	min.s64 	%rd348, %rd347, %rd54;
	selp.f64 	%fd312, %fd311, %fd78, %p214;
$L__BB7_64:
	ld.shared.f64 	%fd83, [_ZN6thrust24THRUST_300001_SM_1000_NS8cuda_cub4core6detail5shmemE+104];
	ld.shared.u64 	%rd57, [_ZN6thrust24THRUST_300001_SM_1000_NS8cuda_cub4core6detail5shmemE+112];
	abs.f64 	%fd84, %fd312;
	abs.f64 	%fd85, %fd83;
	setp.lt.f64 	%p215, %fd84, %fd85;
	mov.u64 	%rd349, %rd57;
	mov.f64 	%fd313, %fd83;
	@%p215 bra 	$L__BB7_67;
	setp.lt.f64 	%p216, %fd85, %fd84;
	mov.u64 	%rd349, %rd348;
	mov.f64 	%fd313, %fd312;
	@%p216 bra 	$L__BB7_67;
	setp.lt.s64 	%p217, %rd348, %rd57;
	min.s64 	%rd349, %rd348, %rd57;
	selp.f64 	%fd313, %fd312, %fd83, %p217;
$L__BB7_67:
	ld.shared.f64 	%fd88, [_ZN6thrust24THRUST_300001_SM_1000_NS8cuda_cub4core6detail5shmemE+120];
	ld.shared.u64 	%rd60, [_ZN6thrust24THRUST_300001_SM_1000_NS8cuda_cub4core6detail5shmemE+128];
	abs.f64 	%fd89, %fd313;
	abs.f64 	%fd90, %fd88;
	setp.lt.f64 	%p218, %fd89, %fd90;
	mov.u64 	%rd394, %rd60;
	mov.f64 	%fd357, %fd88;
	@%p218 bra 	$L__BB7_209;
	setp.lt.f64 	%p219, %fd90, %fd89;
	mov.u64 	%rd394, %rd349;
	mov.f64 	%fd357, %fd313;
	@%p219 bra 	$L__BB7_209;
	setp.lt.s64 	%p220, %rd349, %rd60;
	min.s64 	%rd394, %rd349, %rd60;
	selp.f64 	%fd357, %fd313, %fd88, %p220;
	bra.uni 	$L__BB7_209;
$L__BB7_70:
	// begin inline asm
	mov.u32 %r158, %laneid;
	// end inline asm
	and.b32  	%r179, %r1, 992;
	add.s32 	%r180, %r179, 32;
	setp.gt.s32 	%p127, %r180, %r37;
	not.b32 	%r181, %r179;
	add.s32 	%r182, %r37, %r181;
	selp.b32 	%r177, %r182, 31, %p127;
	mov.b64 	%rd297, %fd301;
	mov.b64 	{%r160, %r165}, %rd297;
	mov.b32 	%r176, 1;
	mov.b32 	%r178, -1;
	// begin inline asm
	shfl.sync.down.b32 %r159, %r160, %r176, %r177, %r178;
	// end inline asm
	// begin inline asm
	shfl.sync.down.b32 %r164, %r165, %r176, %r177, %r178;
	// end inline asm
	mov.b64 	%rd298, {%r159, %r164};
	mov.b64 	%fd92, %rd298;
	mov.b64 	{%r170, %r175}, %rd337;
	// begin inline asm
	shfl.sync.down.b32 %r169, %r170, %r176, %r177, %r178;
	// end inline asm
	// begin inline asm
	shfl.sync.down.b32 %r174, %r175, %r176, %r177, %r178;
	// end inline asm
	mov.b64 	%rd62, {%r169, %r174};
	setp.ge.s32 	%p128, %r158, %r177;
	mov.u64 	%rd350, %rd337;
	mov.f64 	%fd314, %fd301;
	@%p128 bra 	$L__BB7_74;
	abs.f64 	%fd93, %fd301;
	abs.f64 	%fd94, %fd92;
	setp.lt.f64 	%p129, %fd93, %fd94;
	mov.u64 	%rd350, %rd62;
	mov.f64 	%fd314, %fd92;
	@%p129 bra 	$L__BB7_74;
	setp.lt.f64 	%p130, %fd94, %fd93;
	mov.u64 	%rd350, %rd337;
	mov.f64 	%fd314, %fd301;
	@%p130 bra 	$L__BB7_74;
	setp.lt.s64 	%p131, %rd337, %rd62;
	min.s64 	%rd350, %rd337, %rd62;
	selp.f64 	%fd314, %fd301, %fd92, %p131;
$L__BB7_74:
	mov.b64 	%rd299, %fd314;
	mov.b64 	{%r184, %r189}, %rd299;
	mov.b32 	%r200, 2;
	mov.b32 	%r202, -1;
	// begin inline asm
	shfl.sync.down.b32 %r183, %r184, %r200, %r177, %r202;
	// end inline asm
	// begin inline asm
	shfl.sync.down.b32 %r188, %r189, %r200, %r177, %r202;
	// end inline asm
	mov.b64 	%rd300, {%r183, %r188};
	mov.b64 	%fd97, %rd300;
	mov.b64 	{%r194, %r199}, %rd350;
	// begin inline asm
	shfl.sync.down.b32 %r193, %r194, %r200, %r177, %r202;
	// end inline asm
	// begin inline asm
	shfl.sync.down.b32 %r198, %r199, %r200, %r177, %r202;
	// end inline asm
	mov.b64 	%rd65, {%r193, %r198};
	add.s32 	%r203, %r158, 2;
	setp.gt.s32 	%p132, %r203, %r177;
	mov.u64 	%rd351, %rd350;
	mov.f64 	%fd315, %fd314;
	@%p132 bra 	$L__BB7_78;
	abs.f64 	%fd98, %fd314;
	abs.f64 	%fd99, %fd97;
	setp.lt.f64 	%p133, %fd98, %fd99;
	mov.u64 	%rd351, %rd65;
	mov.f64 	%fd315, %fd97;
	@%p133 bra 	$L__BB7_78;
	setp.lt.f64 	%p134, %fd99, %fd98;
	mov.u64 	%rd351, %rd350;
	mov.f64 	%fd315, %fd314;
	@%p134 bra 	$L__BB7_78;
	setp.lt.s64 	%p135, %rd350, %rd65;
	min.s64 	%rd351, %rd350, %rd65;
	selp.f64 	%fd315, %fd314, %fd97, %p135;
$L__BB7_78:
	mov.b64 	%rd301, %fd315;
	mov.b64 	{%r205, %r210}, %rd301;
	mov.b32 	%r221, 4;
	mov.b32 	%r223, -1;
	// begin inline asm
	shfl.sync.down.b32 %r204, %r205, %r221, %r177, %r223;
	// end inline asm
	// begin inline asm
	shfl.sync.down.b32 %r209, %r210, %r221, %r177, %r223;
	// end inline asm
	mov.b64 	%rd302, {%r204, %r209};
	mov.b64 	%fd102, %rd302;
	mov.b64 	{%r215, %r220}, %rd351;
	// begin inline asm
	shfl.sync.down.b32 %r214, %r215, %r221, %r177, %r223;
	// end inline asm
	// begin inline asm
	shfl.sync.down.b32 %r219, %r220, %r221, %r177, %r223;
	// end inline asm
	mov.b64 	%rd68, {%r214, %r219};
	add.s32 	%r224, %r158, 4;
	setp.gt.s32 	%p136, %r224, %r177;
	mov.u64 	%rd352, %rd351;
	mov.f64 	%fd316, %fd315;
	@%p136 bra 	$L__BB7_82;
	abs.f64 	%fd103, %fd315;
	abs.f64 	%fd104, %fd102;
	setp.lt.f64 	%p137, %fd103, %fd104;
	mov.u64 	%rd352, %rd68;
	mov.f64 	%fd316, %fd102;
	@%p137 bra 	$L__BB7_82;
	setp.lt.f64 	%p138, %fd104, %fd103;
	mov.u64 	%rd352, %rd351;
	mov.f64 	%fd316, %fd315;
	@%p138 bra 	$L__BB7_82;
	setp.lt.s64 	%p139, %rd351, %rd68;
	min.s64 	%rd352, %rd351, %rd68;
	selp.f64 	%fd316, %fd315, %fd102, %p139;
$L__BB7_82:
	mov.b64 	%rd303, %fd316;
	mov.b64 	{%r226, %r231}, %rd303;
	mov.b32 	%r242, 8;
	mov.b32 	%r244, -1;
	// begin inline asm
	shfl.sync.down.b32 %r225, %r226, %r242, %r177, %r244;
	// end inline asm
	// begin inline asm
	shfl.sync.down.b32 %r230, %r231, %r242, %r177, %r244;
	// end inline asm
	mov.b64 	%rd304, {%r225, %r230};
	mov.b64 	%fd107, %rd304;
	mov.b64 	{%r236, %r241}, %rd352;
	// begin inline asm
	shfl.sync.down.b32 %r235, %r236, %r242, %r177, %r244;
	// end inline asm
	// begin inline asm
	shfl.sync.down.b32 %r240, %r241, %r242, %r177, %r244;
	// end inline asm
	mov.b64 	%rd71, {%r235, %r240};
	add.s32 	%r245, %r158, 8;
	setp.gt.s32 	%p140, %r245, %r177;
	mov.u64 	%rd353, %rd352;
	mov.f64 	%fd317, %fd316;
	@%p140 bra 	$L__BB7_86;
	abs.f64 	%fd108, %fd316;
	abs.f64 	%fd109, %fd107;
	setp.lt.f64 	%p141, %fd108, %fd109;
	mov.u64 	%rd353, %rd71;
	mov.f64 	%fd317, %fd107;
	@%p141 bra 	$L__BB7_86;
	setp.lt.f64 	%p142, %fd109, %fd108;
	mov.u64 	%rd353, %rd352;
	mov.f64 	%fd317, %fd316;
	@%p142 bra 	$L__BB7_86;
	setp.lt.s64 	%p143, %rd352, %rd71;
	min.s64 	%rd353, %rd352, %rd71;
	selp.f64 	%fd317, %fd316, %fd107, %p143;
$L__BB7_86:
	mov.b64 	%rd305, %fd317;
	mov.b64 	{%r247, %r252}, %rd305;
	mov.b32 	%r263, 16;
	mov.b32 	%r265, -1;
	// begin inline asm
	shfl.sync.down.b32 %r246, %r247, %r263, %r177, %r265;
	// end inline asm
	// begin inline asm
	shfl.sync.down.b32 %r251, %r252, %r263, %r177, %r265;
	// end inline asm
	mov.b64 	%rd306, {%r246, %r251};
	mov.b64 	%fd112, %rd306;
	mov.b64 	{%r257, %r262}, %rd353;
	// begin inline asm
	shfl.sync.down.b32 %r256, %r257, %r263, %r177, %r265;
	// end inline asm
	// begin inline asm
	shfl.sync.down.b32 %r261, %r262, %r263, %r177, %r265;
	// end inline asm
	mov.b64 	%rd74, {%r256, %r261};
	add.s32 	%r266, %r158, 16;
	setp.gt.s32 	%p144, %r266, %r177;
	mov.u64 	%rd394, %rd353;
	mov.f64 	%fd357, %fd317;
	@%p144 bra 	$L__BB7_90;
	abs.f64 	%fd113, %fd317;
	abs.f64 	%fd114, %fd112;
	setp.lt.f64 	%p145, %fd113, %fd114;
	mov.u64 	%rd394, %rd74;
	mov.f64 	%fd357, %fd112;
	@%p145 bra 	$L__BB7_90;
	setp.lt.f64 	%p146, %fd114, %fd113;
	mov.u64 	%rd394, %rd353;
	mov.f64 	%fd357, %fd317;
	@%p146 bra 	$L__BB7_90;
	setp.lt.s64 	%p147, %rd353, %rd74;
	min.s64 	%rd394, %rd353, %rd74;
	selp.f64 	%fd357, %fd317, %fd112, %p147;
$L__BB7_90:
	setp.ne.s32 	%p148, %r158, 0;
	@%p148 bra 	$L__BB7_92;
	shr.u32 	%r267, %r1, 1;
	and.b32  	%r268, %r267, 496;
	mov.u32 	%r269, _ZN6thrust24THRUST_300001_SM_1000_NS8cuda_cub4core6detail5shmemE;
	add.s32 	%r270, %r269, %r268;
	st.shared.f64 	[%r270+8], %fd357;
	st.shared.u64 	[%r270+16], %rd394;
$L__BB7_92:
	bar.sync 	0;
	setp.ne.s32 	%p149, %r1, 0;
	@%p149 bra 	$L__BB7_209;
	setp.lt.s32 	%p150, %r37, 33;
	mov.f64 	%fd319, %fd357;
	mov.u64 	%rd355, %rd394;
	@%p150 bra 	$L__BB7_97;
	ld.shared.f64 	%fd117, [_ZN6thrust24THRUST_300001_SM_1000_NS8cuda_cub4core6detail5shmemE+24];
	ld.shared.u64 	%rd77, [_ZN6thrust24THRUST_300001_SM_1000_NS8cuda_cub4core6detail5shmemE+32];
	abs.f64 	%fd118, %fd357;
	abs.f64 	%fd119, %fd117;
	setp.lt.f64 	%p151, %fd118, %fd119;
	mov.f64 	%fd319, %fd117;
	mov.u64 	%rd355, %rd77;
	@%p151 bra 	$L__BB7_97;
	setp.lt.f64 	%p152, %fd119, %fd118;
	mov.f64 	%fd319, %fd357;
	mov.u64 	%rd355, %rd394;
	@%p152 bra 	$L__BB7_97;
	setp.lt.s64 	%p153, %rd394, %rd77;
	min.s64 	%rd355, %rd394, %rd77;
	selp.f64 	%fd319, %fd357, %fd117, %p153;
$L__BB7_97:
	setp.lt.s32 	%p154, %r37, 65;
	mov.f64 	%fd320, %fd319;
	mov.u64 	%rd356, %rd355;
	@%p154 bra 	$L__BB7_101;
	ld.shared.f64 	%fd122, [_ZN6thrust24THRUST_300001_SM_1000_NS8cuda_cub4core6detail5shmemE+40];
	ld.shared.u64 	%rd80, [_ZN6thrust24THRUST_300001_SM_1000_NS8cuda_cub4core6detail5shmemE+48];
	abs.f64 	%fd123, %fd319;
	abs.f64 	%fd124, %fd122;
	setp.lt.f64 	%p155, %fd123, %fd124;
	mov.f64 	%fd320, %fd122;
	mov.u64 	%rd356, %rd80;
	@%p155 bra 	$L__BB7_101;
	setp.lt.f64 	%p156, %fd124, %fd123;
	mov.f64 	%fd320, %fd319;
	mov.u64 	%rd356, %rd355;
	@%p156 bra 	$L__BB7_101;
	setp.lt.s64 	%p157, %rd355, %rd80;
	min.s64 	%rd356, %rd355, %rd80;
	selp.f64 	%fd320, %fd319, %fd122, %p157;
$L__BB7_101:
	setp.lt.s32 	%p158, %r37, 97;
	mov.f64 	%fd321, %fd320;
	mov.u64 	%rd357, %rd356;
	@%p158 bra 	$L__BB7_105;
	ld.shared.f64 	%fd127, [_ZN6thrust24THRUST_300001_SM_1000_NS8cuda_cub4core6detail5shmemE+56];
	ld.shared.u64 	%rd83, [_ZN6thrust24THRUST_300001_SM_1000_NS8cuda_cub4core6detail5shmemE+64];
	abs.f64 	%fd128, %fd320;
	abs.f64 	%fd129, %fd127;
	setp.lt.f64 	%p159, %fd128, %fd129;
	mov.f64 	%fd321, %fd127;
	mov.u64 	%rd357, %rd83;
	@%p159 bra 	$L__BB7_105;
	setp.lt.f64 	%p160, %fd129, %fd128;
	mov.f64 	%fd321, %fd320;
	mov.u64 	%rd357, %rd356;
	@%p160 bra 	$L__BB7_105;
	setp.lt.s64 	%p161, %rd356, %rd83;
	min.s64 	%rd357, %rd356, %rd83;
	selp.f64 	%fd321, %fd320, %fd127, %p161;
$L__BB7_105:
	setp.lt.s32 	%p162, %r37, 129;
	mov.f64 	%fd322, %fd321;
	mov.u64 	%rd358, %rd357;
	@%p162 bra 	$L__BB7_109;
	ld.shared.f64 	%fd132, [_ZN6thrust24THRUST_300001_SM_1000_NS8cuda_cub4core6detail5shmemE+72];
	ld.shared.u64 	%rd86, [_ZN6thrust24THRUST_300001_SM_1000_NS8cuda_cub4core6detail5shmemE+80];
	abs.f64 	%fd133, %fd321;
	abs.f64 	%fd134, %fd132;
	setp.lt.f64 	%p163, %fd133, %fd134;
	mov.f64 	%fd322, %fd132;
	mov.u64 	%rd358, %rd86;
	@%p163 bra 	$L__BB7_109;
	setp.lt.f64 	%p164, %fd134, %fd133;
	mov.f64 	%fd322, %fd321;
	mov.u64 	%rd358, %rd357;
	@%p164 bra 	$L__BB7_109;
	setp.lt.s64 	%p165, %rd357, %rd86;
	min.s64 	%rd358, %rd357, %rd86;
	selp.f64 	%fd322, %fd321, %fd132, %p165;
$L__BB7_109:
	setp.lt.s32 	%p166, %r37, 161;
	mov.f64 	%fd323, %fd322;
	mov.u64 	%rd359, %rd358;
	@%p166 bra 	$L__BB7_113;
	ld.shared.f64 	%fd137, [_ZN6thrust24THRUST_300001_SM_1000_NS8cuda_cub4core6detail5shmemE+88];
	ld.shared.u64 	%rd89, [_ZN6thrust24THRUST_300001_SM_1000_NS8cuda_cub4core6detail5shmemE+96];
	abs.f64 	%fd138, %fd322;
	abs.f64 	%fd139, %fd137;
	setp.lt.f64 	%p167, %fd138, %fd139;
	mov.f64 	%fd323, %fd137;
	mov.u64 	%rd359, %rd89;
	@%p167 bra 	$L__BB7_113;
	setp.lt.f64 	%p168, %fd139, %fd138;
	mov.f64 	%fd323, %fd322;
	mov.u64 	%rd359, %rd358;
	@%p168 bra 	$L__BB7_113;
	setp.lt.s64 	%p169, %rd358, %rd89;
	min.s64 	%rd359, %rd358, %rd89;
	selp.f64 	%fd323, %fd322, %fd137, %p169;
$L__BB7_113:
	setp.lt.s32 	%p170, %r37, 193;
	mov.f64 	%fd324, %fd323;
	mov.u64 	%rd360, %rd359;
	@%p170 bra 	$L__BB7_117;
	ld.shared.f64 	%fd142, [_ZN6thrust24THRUST_300001_SM_1000_NS8cuda_cub4core6detail5shmemE+104];
	ld.shared.u64 	%rd92, [_ZN6thrust24THRUST_300001_SM_1000_NS8cuda_cub4core6detail5shmemE+112];
	abs.f64 	%fd143, %fd323;
	abs.f64 	%fd144, %fd142;
	setp.lt.f64 	%p171, %fd143, %fd144;
	mov.f64 	%fd324, %fd142;
	mov.u64 	%rd360, %rd92;
	@%p171 bra 	$L__BB7_117;
	setp.lt.f64 	%p172, %fd144, %fd143;
	mov.f64 	%fd324, %fd323;
	mov.u64 	%rd360, %rd359;
	@%p172 bra 	$L__BB7_117;
	setp.lt.s64 	%p173, %rd359, %rd92;
	min.s64 	%rd360, %rd359, %rd92;
	selp.f64 	%fd324, %fd323, %fd142, %p173;
$L__BB7_117:
	setp.lt.s32 	%p174, %r37, 225;
	mov.u64 	%rd394, %rd360;
	mov.f64 	%fd357, %fd324;
	@%p174 bra 	$L__BB7_209;
	ld.shared.f64 	%fd147, [_ZN6thrust24THRUST_300001_SM_1000_NS8cuda_cub4core6detail5shmemE+120];
	ld.shared.u64 	%rd95, [_ZN6thrust24THRUST_300001_SM_1000_NS8cuda_cub4core6detail5shmemE+128];
	abs.f64 	%fd148, %fd324;
	abs.f64 	%fd149, %fd147;
	setp.lt.f64 	%p175, %fd148, %fd149;
	mov.u64 	%rd394, %rd95;
	mov.f64 	%fd357, %fd147;
	@%p175 bra 	$L__BB7_209;
	setp.lt.f64 	%p176, %fd149, %fd148;
	mov.u64 	%rd394, %rd360;
	mov.f64 	%fd357, %fd324;
	@%p176 bra 	$L__BB7_209;
	setp.lt.s64 	%p177, %rd360, %rd95;
	min.s64 	%rd394, %rd360, %rd95;
	selp.f64 	%fd357, %fd324, %fd147, %p177;
	bra.uni 	$L__BB7_209;
$L__BB7_121:
	ld.param.u64 	%rd318, [_ZN6thrust24THRUST_300001_SM_1000_NS8cuda_cub4core6detail13_kernel_agentINS1_8__reduce11ReduceAgentIPN4cuda3std3__45tupleIJdlEEESC_SB_iNS1_9__extrema9arg_max_fIdl10ComparatorEEEEJSC_SC_iSG_EEEvDpT0__param_0];
	mov.u32 	%r16, %tid.x;
	mul.wide.u32 	%rd208, %r16, 16;
	add.s64 	%rd189, %rd318, %rd208;
	// begin inline asm
	ld.global.nc.u64 %rd188, [%rd189];
	// end inline asm
	add.s64 	%rd191, %rd189, 8;
	// begin inline asm
	ld.global.nc.u64 %rd190, [%rd191];
	// end inline asm
	mov.b64 	%fd151, %rd188;
	add.s64 	%rd193, %rd189, 4096;
	// begin inline asm
	ld.global.nc.u64 %rd192, [%rd193];
	// end inline asm
	add.s64 	%rd195, %rd189, 4104;
	// begin inline asm
	ld.global.nc.u64 %rd361, [%rd195];
	// end inline asm
	mov.b64 	%fd325, %rd192;
	add.s64 	%rd197, %rd189, 8192;
	// begin inline asm
	ld.global.nc.u64 %rd196, [%rd197];
	// end inline asm
	add.s64 	%rd199, %rd189, 8200;
	// begin inline asm
	ld.global.nc.u64 %rd362, [%rd199];
	// end inline asm
	mov.b64 	%fd326, %rd196;
	add.s64 	%rd201, %rd189, 12288;
	// begin inline asm
	ld.global.nc.u64 %rd200, [%rd201];
	// end inline asm
	add.s64 	%rd203, %rd189, 12296;
	// begin inline asm
	ld.global.nc.u64 %rd363, [%rd203];
	// end inline asm
	mov.b64 	%fd327, %rd200;
	add.s64 	%rd205, %rd189, 16384;
	// begin inline asm
	ld.global.nc.u64 %rd204, [%rd205];
	// end inline asm
	add.s64 	%rd207, %rd189, 16392;
	// begin inline asm
	ld.global.nc.u64 %rd381, [%rd207];
	// end inline asm
	mov.b64 	%fd344, %rd204;
	abs.f64 	%fd156, %fd151;
	abs.f64 	%fd157, %fd325;
	setp.lt.f64 	%p3, %fd156, %fd157;
	@%p3 bra 	$L__BB7_123;
	setp.lt.f64 	%p4, %fd157, %fd156;
	setp.lt.s64 	%p5, %rd190, %rd361;
	or.pred  	%p6, %p4, %p5;
	selp.b64 	%rd361, %rd190, %rd361, %p6;
	selp.f64 	%fd325, %fd151, %fd325, %p6;
$L__BB7_123:
	abs.f64 	%fd160, %fd325;
	abs.f64 	%fd161, %fd326;
	setp.lt.f64 	%p7, %fd160, %fd161;
	@%p7 bra 	$L__BB7_125;
	setp.lt.f64 	%p8, %fd161, %fd160;
	setp.lt.s64 	%p9, %rd361, %rd362;
	or.pred  	%p10, %p8, %p9;
	selp.b64 	%rd362, %rd361, %rd362, %p10;
	selp.f64 	%fd326, %fd325, %fd326, %p10;
$L__BB7_125:
	abs.f64 	%fd164, %fd326;
	abs.f64 	%fd165, %fd327;
	setp.lt.f64 	%p11, %fd164, %fd165;
	@%p11 bra 	$L__BB7_127;
	setp.lt.f64 	%p12, %fd165, %fd164;
	setp.lt.s64 	%p13, %rd362, %rd363;
	or.pred  	%p14, %p12, %p13;
	selp.b64 	%rd363, %rd362, %rd363, %p14;
	selp.f64 	%fd327, %fd326, %fd327, %p14;
$L__BB7_127:
	abs.f64 	%fd168, %fd327;
	abs.f64 	%fd169, %fd344;
	setp.lt.f64 	%p15, %fd168, %fd169;
	@%p15 bra 	$L__BB7_129;
	setp.lt.f64 	%p16, %fd169, %fd168;
	setp.lt.s64 	%p17, %rd363, %rd381;
	or.pred  	%p18, %p16, %p17;
	selp.b64 	%rd381, %rd363, %rd381, %p18;
	selp.f64 	%fd344, %fd327, %fd344, %p18;
$L__BB7_129:
	setp.lt.u32 	%p19, %r37, 2560;
	mov.b32 	%r383, 1280;
	@%p19 bra 	$L__BB7_142;
	mov.b32 	%r382, 1280;
	mov.f64 	%fd329, %fd344;
	mov.u64 	%rd365, %rd381;
$L__BB7_131:
	ld.param.u64 	%rd319, [_ZN6thrust24THRUST_300001_SM_1000_NS8cuda_cub4core6detail13_kernel_agentINS1_8__reduce11ReduceAgentIPN4cuda3std3__45tupleIJdlEEESC_SB_iNS1_9__extrema9arg_max_fIdl10ComparatorEEEEJSC_SC_iSG_EEEvDpT0__param_0];
	add.s32 	%r40, %r382, %r16;
	mul.wide.u32 	%rd229, %r40, 16;
	add.s64 	%rd210, %rd319, %rd229;
	// begin inline asm
	ld.global.nc.u64 %rd209, [%rd210];
	// end inline asm
	add.s64 	%rd212, %rd210, 8;
	// begin inline asm
	ld.global.nc.u64 %rd366, [%rd212];
	// end inline asm
	mov.b64 	%fd330, %rd209;
	add.s64 	%rd214, %rd210, 4096;
	// begin inline asm
	ld.global.nc.u64 %rd213, [%rd214];
	// end inline asm
	add.s64 	%rd216, %rd210, 4104;
	// begin inline asm
	ld.global.nc.u64 %rd367, [%rd216];
	// end inline asm
	mov.b64 	%fd331, %rd213;
	add.s64 	%rd218, %rd210, 8192;
	// begin inline asm
	ld.global.nc.u64 %rd217, [%rd218];
	// end inline asm
	add.s64 	%rd220, %rd210, 8200;
	// begin inline asm
	ld.global.nc.u64 %rd368, [%rd220];
	// end inline asm
	mov.b64 	%fd332, %rd217;
	add.s64 	%rd222, %rd210, 12288;
	// begin inline asm
	ld.global.nc.u64 %rd221, [%rd222];
	// end inline asm
	add.s64 	%rd224, %rd210, 12296;
	// begin inline asm
	ld.global.nc.u64 %rd369, [%rd224];
	// end inline asm
	mov.b64 	%fd333, %rd221;
	add.s64 	%rd226, %rd210, 16384;
	// begin inline asm
	ld.global.nc.u64 %rd225, [%rd226];
	// end inline asm
	add.s64 	%rd228, %rd210, 16392;
	// begin inline asm
	ld.global.nc.u64 %rd381, [%rd228];
	// end inline asm
	mov.b64 	%fd344, %rd225;
	abs.f64 	%fd178, %fd329;
	abs.f64 	%fd179, %fd330;
	setp.lt.f64 	%p20, %fd178, %fd179;
	@%p20 bra 	$L__BB7_133;
	setp.lt.f64 	%p21, %fd179, %fd178;
	setp.lt.s64 	%p22, %rd365, %rd366;
	or.pred  	%p23, %p21, %p22;
	selp.b64 	%rd366, %rd365, %rd366, %p23;
	selp.f64 	%fd330, %fd329, %fd330, %p23;
$L__BB7_133:
	abs.f64 	%fd182, %fd330;
	abs.f64 	%fd183, %fd331;
	setp.lt.f64 	%p24, %fd182, %fd183;
	@%p24 bra 	$L__BB7_135;
	setp.lt.f64 	%p25, %fd183, %fd182;
	setp.lt.s64 	%p26, %rd366, %rd367;
	or.pred  	%p27, %p25, %p26;
	selp.b64 	%rd367, %rd366, %rd367, %p27;
	selp.f64 	%fd331, %fd330, %fd331, %p27;
$L__BB7_135:
	abs.f64 	%fd186, %fd331;
	abs.f64 	%fd187, %fd332;
	setp.lt.f64 	%p28, %fd186, %fd187;
	@%p28 bra 	$L__BB7_137;
	setp.lt.f64 	%p29, %fd187, %fd186;
	setp.lt.s64 	%p30, %rd367, %rd368;
	or.pred  	%p31, %p29, %p30;
	selp.b64 	%rd368, %rd367, %rd368, %p31;
	selp.f64 	%fd332, %fd331, %fd332, %p31;
$L__BB7_137:
	abs.f64 	%fd190, %fd332;
	abs.f64 	%fd191, %fd333;
	setp.lt.f64 	%p32, %fd190, %fd191;
	@%p32 bra 	$L__BB7_139;
	setp.lt.f64 	%p33, %fd191, %fd190;
	setp.lt.s64 	%p34, %rd368, %rd369;
	or.pred  	%p35, %p33, %p34;
	selp.b64 	%rd369, %rd368, %rd369, %p35;
	selp.f64 	%fd333, %fd332, %fd333, %p35;
$L__BB7_139:
	abs.f64 	%fd194, %fd333;
	abs.f64 	%fd195, %fd344;
	setp.lt.f64 	%p36, %fd194, %fd195;
	@%p36 bra 	$L__BB7_141;
	setp.lt.f64 	%p37, %fd195, %fd194;
	setp.lt.s64 	%p38, %rd369, %rd381;
	or.pred  	%p39, %p37, %p38;
	selp.b64 	%rd381, %rd369, %rd381, %p39;
	selp.f64 	%fd344, %fd333, %fd344, %p39;
$L__BB7_141:
	add.s32 	%r383, %r382, 1280;
	add.s32 	%r41, %r382, 2560;
	setp.le.s32 	%p40, %r41, %r37;
	mov.u32 	%r382, %r383;
	mov.f64 	%fd329, %fd344;
	mov.u64 	%rd365, %rd381;
	@%p40 bra 	$L__BB7_131;
$L__BB7_142:
	setp.le.s32 	%p41, %r37, %r383;
	@%p41 bra 	$L__BB7_165;
	sub.s32 	%r20, %r37, %r383;
	setp.ge.s32 	%p42, %r16, %r20;
	@%p42 bra 	$L__BB7_165;
	not.b32 	%r42, %r16;
	add.s32 	%r43, %r37, %r42;
	sub.s32 	%r21, %r43, %r383;
	and.b32  	%r44, %r21, 768;
	setp.eq.s32 	%p43, %r44, 768;
	mov.u32 	%r387, %r16;
	@%p43 bra 	$L__BB7_150;
	add.s32 	%r385, %r16, %r383;
	shr.u32 	%r45, %r21, 8;
	add.s32 	%r46, %r45, 1;
	and.b32  	%r47, %r46, 3;
	neg.s32 	%r384, %r47;
	mov.u32 	%r387, %r16;
$L__BB7_146:
	.pragma "nounroll";
	mov.u64 	%rd127, %rd381;
	mov.f64 	%fd199, %fd344;
	ld.param.u64 	%rd320, [_ZN6thrust24THRUST_300001_SM_1000_NS8cuda_cub4core6detail13_kernel_agentINS1_8__reduce11ReduceAgentIPN4cuda3std3__45tupleIJdlEEESC_SB_iNS1_9__extrema9arg_max_fIdl10ComparatorEEEEJSC_SC_iSG_EEEvDpT0__param_0];
	mul.wide.u32 	%rd235, %r385, 16;
	add.s64 	%rd232, %rd320, %rd235;
	// begin inline asm
	ld.global.nc.u64 %rd231, [%rd232];
	// end inline asm
	add.s64 	%rd234, %rd232, 8;
	// begin inline asm
	ld.global.nc.u64 %rd233, [%rd234];
	// end inline asm
	mov.b64 	%fd200, %rd231;
	abs.f64 	%fd201, %fd199;
	abs.f64 	%fd202, %fd200;
	setp.lt.f64 	%p44, %fd201, %fd202;
	mov.f64 	%fd344, %fd200;
	mov.u64 	%rd381, %rd233;
	@%p44 bra 	$L__BB7_149;
	setp.lt.f64 	%p45, %fd202, %fd201;
	mov.f64 	%fd344, %fd199;
	mov.u64 	%rd381, %rd127;
	@%p45 bra 	$L__BB7_149;
	setp.lt.s64 	%p46, %rd127, %rd233;
	selp.f64 	%fd344, %fd199, %fd200, %p46;
	min.s64 	%rd381, %rd127, %rd233;
$L__BB7_149:
	add.s32 	%r387, %r387, 256;
	add.s32 	%r385, %r385, 256;
	add.s32 	%r384, %r384, 1;
	setp.ne.s32 	%p47, %r384, 0;
	@%p47 bra 	$L__BB7_146;
$L__BB7_150:
	setp.lt.u32 	%p48, %r21, 768;
	@%p48 bra 	$L__BB7_165;
	ld.param.u64 	%rd321, [_ZN6thrust24THRUST_300001_SM_1000_NS8cuda_cub4core6detail13_kernel_agentINS1_8__reduce11ReduceAgentIPN4cuda3std3__45tupleIJdlEEESC_SB_iNS1_9__extrema9arg_max_fIdl10ComparatorEEEEJSC_SC_iSG_EEEvDpT0__param_0];
	cvt.u64.u32 	%rd236, %r387;
	cvt.u64.u32 	%rd237, %r383;
	add.s64 	%rd238, %rd236, %rd237;
	shl.b64 	%rd239, %rd238, 4;
	add.s64 	%rd240, %rd239, %rd321;
	add.s64 	%rd376, %rd240, 12296;
	add.s32 	%r388, %r387, %r383;
$L__BB7_152:
	ld.param.u64 	%rd322, [_ZN6thrust24THRUST_300001_SM_1000_NS8cuda_cub4core6detail13_kernel_agentINS1_8__reduce11ReduceAgentIPN4cuda3std3__45tupleIJdlEEESC_SB_iNS1_9__extrema9arg_max_fIdl10ComparatorEEEEJSC_SC_iSG_EEEvDpT0__param_0];
	mul.wide.u32 	%rd245, %r388, 16;
	add.s64 	%rd242, %rd322, %rd245;
	// begin inline asm
	ld.global.nc.u64 %rd241, [%rd242];
	// end inline asm
	add.s64 	%rd244, %rd242, 8;
	// begin inline asm
	ld.global.nc.u64 %rd243, [%rd244];
	// end inline asm
	mov.b64 	%fd208, %rd241;
	abs.f64 	%fd209, %fd344;
	abs.f64 	%fd210, %fd208;
	setp.lt.f64 	%p49, %fd209, %fd210;
	mov.f64 	%fd341, %fd208;
	mov.u64 	%rd378, %rd243;
	@%p49 bra 	$L__BB7_155;
	setp.lt.f64 	%p50, %fd210, %fd209;
	mov.f64 	%fd341, %fd344;
	mov.u64 	%rd378, %rd381;
	@%p50 bra 	$L__BB7_155;
	setp.lt.s64 	%p51, %rd381, %rd243;
	selp.f64 	%fd341, %fd344, %fd208, %p51;
	min.s64 	%rd378, %rd381, %rd243;
$L__BB7_155:
	add.s64 	%rd247, %rd376, -8200;
	// begin inline asm
	ld.global.nc.u64 %rd246, [%rd247];
	// end inline asm
	add.s64 	%rd249, %rd376, -8192;
	// begin inline asm
	ld.global.nc.u64 %rd248, [%rd249];
	// end inline asm
	mov.b64 	%fd213, %rd246;
	abs.f64 	%fd214, %fd341;
	abs.f64 	%fd215, %fd213;
	setp.lt.f64 	%p52, %fd214, %fd215;
	mov.f64 	%fd342, %fd213;
	mov.u64 	%rd379, %rd248;
	@%p52 bra 	$L__BB7_158;
	setp.lt.f64 	%p53, %fd215, %fd214;
	mov.f64 	%fd342, %fd341;
	mov.u64 	%rd379, %rd378;
	@%p53 bra 	$L__BB7_158;
	setp.lt.s64 	%p54, %rd378, %rd248;
	selp.f64 	%fd342, %fd341, %fd213, %p54;
	min.s64 	%rd379, %rd378, %rd248;
$L__BB7_158:
	add.s64 	%rd251, %rd376, -4104;
	// begin inline asm
	ld.global.nc.u64 %rd250, [%rd251];
	// end inline asm
	add.s64 	%rd253, %rd376, -4096;
	// begin inline asm
	ld.global.nc.u64 %rd252, [%rd253];
	// end inline asm
	mov.b64 	%fd218, %rd250;
	abs.f64 	%fd219, %fd342;
	abs.f64 	%fd220, %fd218;
	setp.lt.f64 	%p55, %fd219, %fd220;
	mov.f64 	%fd343, %fd218;
	mov.u64 	%rd380, %rd252;
	@%p55 bra 	$L__BB7_161;
	setp.lt.f64 	%p56, %fd220, %fd219;
	mov.f64 	%fd343, %fd342;
	mov.u64 	%rd380, %rd379;
	@%p56 bra 	$L__BB7_161;
	setp.lt.s64 	%p57, %rd379, %rd252;
	selp.f64 	%fd343, %fd342, %fd218, %p57;
	min.s64 	%rd380, %rd379, %rd252;
$L__BB7_161:
	add.s64 	%rd255, %rd376, -8;
	// begin inline asm
	ld.global.nc.u64 %rd254, [%rd255];
	// end inline asm
	// begin inline asm
	ld.global.nc.u64 %rd256, [%rd376];
	// end inline asm
	mov.b64 	%fd223, %rd254;
	abs.f64 	%fd224, %fd343;
	abs.f64 	%fd225, %fd223;
	setp.lt.f64 	%p58, %fd224, %fd225;
	mov.f64 	%fd344, %fd223;
	mov.u64 	%rd381, %rd256;
	@%p58 bra 	$L__BB7_164;
	setp.lt.f64 	%p59, %fd225, %fd224;
	mov.f64 	%fd344, %fd343;
	mov.u64 	%rd381, %rd380;
	@%p59 bra 	$L__BB7_164;
	setp.lt.s64 	%p60, %rd380, %rd256;
	selp.f64 	%fd344, %fd343, %fd223, %p60;
	min.s64 	%rd381, %rd380, %rd256;
$L__BB7_164:
	add.s32 	%r387, %r387, 1024;
	add.s64 	%rd376, %rd376, 16384;
	add.s32 	%r388, %r388, 1024;
	setp.lt.s32 	%p61, %r387, %r20;
	@%p61 bra 	$L__BB7_152;
$L__BB7_165:
	// begin inline asm
	mov.u32 %r48, %laneid;
	// end inline asm
	mov.b64 	%rd258, %fd344;
	mov.b64 	{%r50, %r55}, %rd258;
	mov.b32 	%r66, 1;
	mov.b32 	%r67, 31;
	mov.b32 	%r68, -1;
	// begin inline asm
	shfl.sync.down.b32 %r49, %r50, %r66, %r67, %r68;
	// end inline asm
	// begin inline asm
	shfl.sync.down.b32 %r54, %r55, %r66, %r67, %r68;
	// end inline asm
	mov.b64 	%rd259, {%r49, %r54};
	mov.b64 	%fd229, %rd259;
	mov.b64 	{%r60, %r65}, %rd381;
	// begin inline asm
	shfl.sync.down.b32 %r59, %r60, %r66, %r67, %r68;
	// end inline asm
	// begin inline asm
	shfl.sync.down.b32 %r64, %r65, %r66, %r67, %r68;
	// end inline asm
	mov.b64 	%rd150, {%r59, %r64};
	setp.gt.s32 	%p62, %r48, 30;
	mov.f64 	%fd346, %fd344;
	mov.u64 	%rd383, %rd381;
	@%p62 bra 	$L__BB7_169;
	abs.f64 	%fd230, %fd344;
	abs.f64 	%fd231, %fd229;
	setp.lt.f64 	%p63, %fd230, %fd231;
	mov.f64 	%fd346, %fd229;
	mov.u64 	%rd383, %rd150;
	@%p63 bra 	$L__BB7_169;
	setp.lt.f64 	%p64, %fd231, %fd230;
	mov.f64 	%fd346, %fd344;
	mov.u64 	%rd383, %rd381;
	@%p64 bra 	$L__BB7_169;
	setp.lt.s64 	%p65, %rd381, %rd150;
	selp.f64 	%fd346, %fd344, %fd229, %p65;
	min.s64 	%rd383, %rd381, %rd150;
$L__BB7_169:
	mov.b64 	%rd260, %fd346;
	mov.b64 	{%r70, %r75}, %rd260;
	mov.b32 	%r86, 2;
	mov.b32 	%r87, 31;
	mov.b32 	%r88, -1;
	// begin inline asm
	shfl.sync.down.b32 %r69, %r70, %r86, %r87, %r88;
	// end inline asm
	// begin inline asm
	shfl.sync.down.b32 %r74, %r75, %r86, %r87, %r88;
	// end inline asm
	mov.b64 	%rd261, {%r69, %r74};
	mov.b64 	%fd234, %rd261;
	mov.b64 	{%r80, %r85}, %rd383;
	// begin inline asm
	shfl.sync.down.b32 %r79, %r80, %r86, %r87, %r88;
	// end inline asm
	// begin inline asm
	shfl.sync.down.b32 %r84, %r85, %r86, %r87, %r88;
	// end inline asm
	mov.b64 	%rd153, {%r79, %r84};
	setp.gt.s32 	%p66, %r48, 29;
	mov.f64 	%fd347, %fd346;
	mov.u64 	%rd384, %rd383;
	@%p66 bra 	$L__BB7_173;
	abs.f64 	%fd235, %fd346;
	abs.f64 	%fd236, %fd234;
	setp.lt.f64 	%p67, %fd235, %fd236;
	mov.f64 	%fd347, %fd234;
	mov.u64 	%rd384, %rd153;
	@%p67 bra 	$L__BB7_173;
	setp.lt.f64 	%p68, %fd236, %fd235;
	mov.f64 	%fd347, %fd346;
	mov.u64 	%rd384, %rd383;
	@%p68 bra 	$L__BB7_173;
	setp.lt.s64 	%p69, %rd383, %rd153;
	selp.f64 	%fd347, %fd346, %fd234, %p69;
	min.s64 	%rd384, %rd383, %rd153;
$L__BB7_173:
	mov.b64 	%rd262, %fd347;
	mov.b64 	{%r90, %r95}, %rd262;
	mov.b32 	%r106, 4;
	mov.b32 	%r107, 31;
	mov.b32 	%r108, -1;
	// begin inline asm
	shfl.sync.down.b32 %r89, %r90, %r106, %r107, %r108;
	// end inline asm
	// begin inline asm
	shfl.sync.down.b32 %r94, %r95, %r106, %r107, %r108;
	// end inline asm
	mov.b64 	%rd263, {%r89, %r94};
	mov.b64 	%fd239, %rd263;
	mov.b64 	{%r100, %r105}, %rd384;
	// begin inline asm
	shfl.sync.down.b32 %r99, %r100, %r106, %r107, %r108;
	// end inline asm
	// begin inline asm
	shfl.sync.down.b32 %r104, %r105, %r106, %r107, %r108;
	// end inline asm
	mov.b64 	%rd156, {%r99, %r104};
	setp.gt.s32 	%p70, %r48, 27;
	mov.f64 	%fd348, %fd347;
	mov.u64 	%rd385, %rd384;
	@%p70 bra 	$L__BB7_177;
	abs.f64 	%fd240, %fd347;
	abs.f64 	%fd241, %fd239;
	setp.lt.f64 	%p71, %fd240, %fd241;
	mov.f64 	%fd348, %fd239;
	mov.u64 	%rd385, %rd156;
	@%p71 bra 	$L__BB7_177;
	setp.lt.f64 	%p72, %fd241, %fd240;
	mov.f64 	%fd348, %fd347;
	mov.u64 	%rd385, %rd384;
	@%p72 bra 	$L__BB7_177;
	setp.lt.s64 	%p73, %rd384, %rd156;
	selp.f64 	%fd348, %fd347, %fd239, %p73;
	min.s64 	%rd385, %rd384, %rd156;
$L__BB7_177:
	mov.b64 	%rd264, %fd348;
	mov.b64 	{%r110, %r115}, %rd264;
	mov.b32 	%r126, 8;
	mov.b32 	%r127, 31;
	mov.b32 	%r128, -1;
	// begin inline asm
	shfl.sync.down.b32 %r109, %r110, %r126, %r127, %r128;
	// end inline asm
	// begin inline asm
	shfl.sync.down.b32 %r114, %r115, %r126, %r127, %r128;
	// end inline asm
	mov.b64 	%rd265, {%r109, %r114};
	mov.b64 	%fd244, %rd265;
	mov.b64 	{%r120, %r125}, %rd385;
	// begin inline asm
	shfl.sync.down.b32 %r119, %r120, %r126, %r127, %r128;
	// end inline asm
	// begin inline asm
	shfl.sync.down.b32 %r124, %r125, %r126, %r127, %r128;
	// end inline asm
	mov.b64 	%rd159, {%r119, %r124};
	setp.gt.s32 	%p74, %r48, 23;
	mov.f64 	%fd349, %fd348;
	mov.u64 	%rd386, %rd385;
	@%p74 bra 	$L__BB7_181;
	abs.f64 	%fd245, %fd348;
	abs.f64 	%fd246, %fd244;
	setp.lt.f64 	%p75, %fd245, %fd246;
	mov.f64 	%fd349, %fd244;
	mov.u64 	%rd386, %rd159;
	@%p75 bra 	$L__BB7_181;
	setp.lt.f64 	%p76, %fd246, %fd245;
	mov.f64 	%fd349, %fd348;
	mov.u64 	%rd386, %rd385;
	@%p76 bra 	$L__BB7_181;
	setp.lt.s64 	%p77, %rd385, %rd159;
	selp.f64 	%fd349, %fd348, %fd244, %p77;
	min.s64 	%rd386, %rd385, %rd159;
$L__BB7_181:
	mov.b64 	%rd266, %fd349;
	mov.b64 	{%r130, %r135}, %rd266;
	mov.b32 	%r146, 16;
	mov.b32 	%r147, 31;
	mov.b32 	%r148, -1;
	// begin inline asm
	shfl.sync.down.b32 %r129, %r130, %r146, %r147, %r148;
	// end inline asm
	// begin inline asm
	shfl.sync.down.b32 %r134, %r135, %r146, %r147, %r148;
	// end inline asm
	mov.b64 	%rd267, {%r129, %r134};
	mov.b64 	%fd249, %rd267;
	mov.b64 	{%r140, %r145}, %rd386;
	// begin inline asm
	shfl.sync.down.b32 %r139, %r140, %r146, %r147, %r148;
	// end inline asm
	// begin inline asm
	shfl.sync.down.b32 %r144, %r145, %r146, %r147, %r148;
	// end inline asm
	mov.b64 	%rd162, {%r139, %r144};
	setp.gt.s32 	%p78, %r48, 15;
	mov.f64 	%fd357, %fd349;
	mov.u64 	%rd394, %rd386;
	@%p78 bra 	$L__BB7_185;
	abs.f64 	%fd250, %fd349;
	abs.f64 	%fd251, %fd249;
	setp.lt.f64 	%p79, %fd250, %fd251;
	mov.f64 	%fd357, %fd249;
	mov.u64 	%rd394, %rd162;
	@%p79 bra 	$L__BB7_185;
	setp.lt.f64 	%p80, %fd251, %fd250;
	mov.f64 	%fd357, %fd349;
	mov.u64 	%rd394, %rd386;
	@%p80 bra 	$L__BB7_185;
	setp.lt.s64 	%p81, %rd386, %rd162;
	selp.f64 	%fd357, %fd349, %fd249, %p81;
	min.s64 	%rd394, %rd386, %rd162;
$L__BB7_185:
	setp.ne.s32 	%p82, %r48, 0;
	@%p82 bra 	$L__BB7_187;
	shr.u32 	%r149, %r16, 1;
	and.b32  	%r150, %r149, 496;
	mov.u32 	%r151, _ZN6thrust24THRUST_300001_SM_1000_NS8cuda_cub4core6detail5shmemE;
	add.s32 	%r152, %r151, %r150;
	st.shared.f64 	[%r152+8], %fd357;
	st.shared.u64 	[%r152+16], %rd394;
$L__BB7_187:
	bar.sync 	0;
	setp.ne.s32 	%p83, %r16, 0;
	@%p83 bra 	$L__BB7_209;
	ld.shared.f64 	%fd254, [_ZN6thrust24THRUST_300001_SM_1000_NS8cuda_cub4core6detail5shmemE+24];
	ld.shared.u64 	%rd165, [_ZN6thrust24THRUST_300001_SM_1000_NS8cuda_cub4core6detail5shmemE+32];
	abs.f64 	%fd255, %fd357;
	abs.f64 	%fd256, %fd254;
	setp.lt.f64 	%p84, %fd255, %fd256;
	mov.f64 	%fd351, %fd254;
	mov.u64 	%rd388, %rd165;
	@%p84 bra 	$L__BB7_191;
	setp.lt.f64 	%p85, %fd256, %fd255;
	mov.f64 	%fd351, %fd357;
	mov.u64 	%rd388, %rd394;
	@%p85 bra 	$L__BB7_191;
	setp.lt.s64 	%p86, %rd394, %rd165;
	selp.f64 	%fd351, %fd357, %fd254, %p86;
	min.s64 	%rd388, %rd394, %rd165;
$L__BB7_191:
	ld.shared.f64 	%fd259, [_ZN6thrust24THRUST_300001_SM_1000_NS8cuda_cub4core6detail5shmemE+40];
	ld.shared.u64 	%rd168, [_ZN6thrust24THRUST_300001_SM_1000_NS8cuda_cub4core6detail5shmemE+48];
	abs.f64 	%fd260, %fd351;
	abs.f64 	%fd261, %fd259;
	setp.lt.f64 	%p87, %fd260, %fd261;
	mov.f64 	%fd352, %fd259;
	mov.u64 	%rd389, %rd168;
	@%p87 bra 	$L__BB7_194;
	setp.lt.f64 	%p88, %fd261, %fd260;
	mov.f64 	%fd352, %fd351;
	mov.u64 	%rd389, %rd388;
	@%p88 bra 	$L__BB7_194;
	setp.lt.s64 	%p89, %rd388, %rd168;
	selp.f64 	%fd352, %fd351, %fd259, %p89;
	min.s64 	%rd389, %rd388, %rd168;
$L__BB7_194:
	ld.shared.f64 	%fd264, [_ZN6thrust24THRUST_300001_SM_1000_NS8cuda_cub4core6detail5shmemE+56];
	ld.shared.u64 	%rd171, [_ZN6thrust24THRUST_300001_SM_1000_NS8cuda_cub4core6detail5shmemE+64];
	abs.f64 	%fd265, %fd352;
	abs.f64 	%fd266, %fd264;
	setp.lt.f64 	%p90, %fd265, %fd266;
	mov.f64 	%fd353, %fd264;
	mov.u64 	%rd390, %rd171;
	@%p90 bra 	$L__BB7_197;
	setp.lt.f64 	%p91, %fd266, %fd265;
	mov.f64 	%fd353, %fd352;
	mov.u64 	%rd390, %rd389;
	@%p91 bra 	$L__BB7_197;
	setp.lt.s64 	%p92, %rd389, %rd171;
	selp.f64 	%fd353, %fd352, %fd264, %p92;
	min.s64 	%rd390, %rd389, %rd171;
$L__BB7_197:
	ld.shared.f64 	%fd269, [_ZN6thrust24THRUST_300001_SM_1000_NS8cuda_cub4core6detail5shmemE+72];
	ld.shared.u64 	%rd174, [_ZN6thrust24THRUST_300001_SM_1000_NS8cuda_cub4core6detail5shmemE+80];
	abs.f64 	%fd270, %fd353;
	abs.f64 	%fd271, %fd269;
	setp.lt.f64 	%p93, %fd270, %fd271;
	mov.f64 	%fd354, %fd269;
	mov.u64 	%rd391, %rd174;
	@%p93 bra 	$L__BB7_200;
	setp.lt.f64 	%p94, %fd271, %fd270;
	mov.f64 	%fd354, %fd353;
	mov.u64 	%rd391, %rd390;
	@%p94 bra 	$L__BB7_200;
	setp.lt.s64 	%p95, %rd390, %rd174;
	selp.f64 	%fd354, %fd353, %fd269, %p95;
	min.s64 	%rd391, %rd390, %rd174;
$L__BB7_200:
	ld.shared.f64 	%fd274, [_ZN6thrust24THRUST_300001_SM_1000_NS8cuda_cub4core6detail5shmemE+88];
	ld.shared.u64 	%rd177, [_ZN6thrust24THRUST_300001_SM_1000_NS8cuda_cub4core6detail5shmemE+96];
	abs.f64 	%fd275, %fd354;
	abs.f64 	%fd276, %fd274;
	setp.lt.f64 	%p96, %fd275, %fd276;
	mov.f64 	%fd355, %fd274;
	mov.u64 	%rd392, %rd177;
	@%p96 bra 	$L__BB7_203;
	setp.lt.f64 	%p97, %fd276, %fd275;
	mov.f64 	%fd355, %fd354;
	mov.u64 	%rd392, %rd391;
	@%p97 bra 	$L__BB7_203;
	setp.lt.s64 	%p98, %rd391, %rd177;
	selp.f64 	%fd355, %fd354, %fd274, %p98;
	min.s64 	%rd392, %rd391, %rd177;
$L__BB7_203:
	ld.shared.f64 	%fd279, [_ZN6thrust24THRUST_300001_SM_1000_NS8cuda_cub4core6detail5shmemE+104];
	ld.shared.u64 	%rd180, [_ZN6thrust24THRUST_300001_SM_1000_NS8cuda_cub4core6detail5shmemE+112];
	abs.f64 	%fd280, %fd355;
	abs.f64 	%fd281, %fd279;
	setp.lt.f64 	%p99, %fd280, %fd281;
	mov.f64 	%fd356, %fd279;
	mov.u64 	%rd393, %rd180;
	@%p99 bra 	$L__BB7_206;
	setp.lt.f64 	%p100, %fd281, %fd280;
	mov.f64 	%fd356, %fd355;
	mov.u64 	%rd393, %rd392;
	@%p100 bra 	$L__BB7_206;
	setp.lt.s64 	%p101, %rd392, %rd180;
	selp.f64 	%fd356, %fd355, %fd279, %p101;
	min.s64 	%rd393, %rd392, %rd180;
$L__BB7_206:
	ld.shared.f64 	%fd284, [_ZN6thrust24THRUST_300001_SM_1000_NS8cuda_cub4core6detail5shmemE+120];
	ld.shared.u64 	%rd183, [_ZN6thrust24THRUST_300001_SM_1000_NS8cuda_cub4core6detail5shmemE+128];
	abs.f64 	%fd285, %fd356;
	abs.f64 	%fd286, %fd284;
	setp.lt.f64 	%p102, %fd285, %fd286;
	mov.u64 	%rd394, %rd183;
	mov.f64 	%fd357, %fd284;
	@%p102 bra 	$L__BB7_209;
	setp.lt.f64 	%p103, %fd286, %fd285;
	mov.u64 	%rd394, %rd393;
	mov.f64 	%fd357, %fd356;
	@%p103 bra 	$L__BB7_209;
	setp.lt.s64 	%p104, %rd393, %rd183;
	selp.f64 	%fd357, %fd356, %fd284, %p104;
	min.s64 	%rd394, %rd393, %rd183;
$L__BB7_209:
	mov.u32 	%r376, %tid.x;
	setp.ne.s32 	%p221, %r376, 0;
	@%p221 bra 	$L__BB7_211;
	ld.param.u64 	%rd326, [_ZN6thrust24THRUST_300001_SM_1000_NS8cuda_cub4core6detail13_kernel_agentINS1_8__reduce11ReduceAgentIPN4cuda3std3__45tupleIJdlEEESC_SB_iNS1_9__extrema9arg_max_fIdl10ComparatorEEEEJSC_SC_iSG_EEEvDpT0__param_1];
	cvta.to.global.u64 	%rd317, %rd326;
	st.global.f64 	[%rd317], %fd357;
	st.global.u64 	[%rd317+8], %rd394;
$L__BB7_211:
	ret;

}
	// .globl	_ZN6thrust24THRUST_300001_SM_1000_NS8cuda_cub4core6detail13_kernel_agentINS1_8__reduce11ReduceAgentINS0_12zip_iteratorIN4cuda3std3__45tupleIJNS0_10device_ptrIdEENS0_17counting_iteratorIlNS0_11use_defaultESF_SF_EEEEEEEPNSB_IJdlEEESJ_lNS1_9__extrema9arg_max_fIdl10ComparatorEEEEJSI_SK_lSO_EEEvDpT0_
.visible .entry _ZN6thrust24THRUST_300001_SM_1000_NS8cuda_cub4core6detail13_kernel_agentINS1_8__reduce11ReduceAgentINS0_12zip_iteratorIN4cuda3std3__45tupleIJNS0_10device_ptrIdEENS0_17counting_iteratorIlNS0_11use_defaultESF_SF_EEEEEEEPNSB_IJdlEEESJ_lNS1_9__extrema9arg_max_fIdl10ComparatorEEEEJSI_SK_lSO_EEEvDpT0_(
	.param .align 8 .b8 _ZN6thrust24THRUST_300001_SM_1000_NS8cuda_cub4core6detail13_kernel_agentINS1_8__reduce11ReduceAgentINS0_12zip_iteratorIN4cuda3std3__45tupleIJNS0_10device_ptrIdEENS0_17counting_iteratorIlNS0_11use_defaultESF_SF_EEEEEEEPNSB_IJdlEEESJ_lNS1_9__extrema9arg_max_fIdl10ComparatorEEEEJSI_SK_lSO_EEEvDpT0__param_0[16],
	.param .u64 .ptr .align 1 _ZN6thrust24THRUST_300001_SM_1000_NS8cuda_cub4core6detail13_kernel_agentINS1_8__reduce11ReduceAgentINS0_12zip_iteratorIN4cuda3std3__45tupleIJNS0_10device_ptrIdEENS0_17counting_iteratorIlNS0_11use_defaultESF_SF_EEEEEEEPNSB_IJdlEEESJ_lNS1_9__extrema9arg_max_fIdl10ComparatorEEEEJSI_SK_lSO_EEEvDpT0__param_1,
	.param .u64 _ZN6thrust24THRUST_300001_SM_1000_NS8cuda_cub4core6detail13_kernel_agentINS1_8__reduce11ReduceAgentINS0_12zip_iteratorIN4cuda3std3__45tupleIJNS0_10device_ptrIdEENS0_17counting_iteratorIlNS0_11use_defaultESF_SF_EEEEEEEPNSB_IJdlEEESJ_lNS1_9__extrema9arg_max_fIdl10ComparatorEEEEJSI_SK_lSO_EEEvDpT0__param_2,
	.param .align 1 .b8 _ZN6thrust24THRUST_300001_SM_1000_NS8cuda_cub4core6detail13_kernel_agentINS1_8__reduce11ReduceAgentINS0_12zip_iteratorIN4cuda3std3__45tupleIJNS0_10device_ptrIdEENS0_17counting_iteratorIlNS0_11use_defaultESF_SF_EEEEEEEPNSB_IJdlEEESJ_lNS1_9__extrema9arg_max_fIdl10ComparatorEEEEJSI_SK_lSO_EEEvDpT0__param_3[1]
)
.maxntid 256
{
	.reg .pred 	%p<213>;
	.reg .b32 	%r<391>;
	.reg .b64 	%rd<341>;
	.reg .b64 	%fd<352>;

	ld.param.u64 	%rd192, [_ZN6thrust24THRUST_300001_SM_1000_NS8cuda_cub4core6detail13_kernel_agentINS1_8__reduce11ReduceAgentINS0_12zip_iteratorIN4cuda3std3__45tupleIJNS0_10device_ptrIdEENS0_17counting_iteratorIlNS0_11use_defaultESF_SF_EEEEEEEPNSB_IJdlEEESJ_lNS1_9__extrema9arg_max_fIdl10ComparatorEEEEJSI_SK_lSO_EEEvDpT0__param_0+8];
	ld.param.u64 	%rd191, [_ZN6thrust24THRUST_300001_SM_1000_NS8cuda_cub4core6detail13_kernel_agentINS1_8__reduce11ReduceAgentINS0_12zip_iteratorIN4cuda3std3__45tupleIJNS0_10device_ptrIdEENS0_17counting_iteratorIlNS0_11use_defaultESF_SF_EEEEEEEPNSB_IJdlEEESJ_lNS1_9__extrema9arg_max_fIdl10ComparatorEEEEJSI_SK_lSO_EEEvDpT0__param_0];
	ld.param.u64 	%rd194, [_ZN6thrust24THRUST_300001_SM_1000_NS8cuda_cub4core6detail13_kernel_agentINS1_8__reduce11ReduceAgentINS0_12zip_iteratorIN4cuda3std3__45tupleIJNS0_10device_ptrIdEENS0_17counting_iteratorIlNS0_11use_defaultESF_SF_EEEEEEEPNSB_IJdlEEESJ_lNS1_9__extrema9arg_max_fIdl10ComparatorEEEEJSI_SK_lSO_EEEvDpT0__param_2];
	setp.eq.s64 	%p1, %rd194, 0;
	@%p1 bra 	$L__BB8_206;
	cvta.to.global.u64 	%rd1, %rd191;
	setp.gt.s64 	%p2, %rd194, 1279;
	@%p2 bra 	$L__BB8_122;
	cvt.u32.u64 	%r1, %rd194;
	mov.u32 	%r2, %tid.x;
	setp.ge.s32 	%p96, %r2, %r1;
	mov.f64 	%fd298, 0d0000000000000000;
	mov.b64 	%rd283, 0;
	mov.u32 	%r385, %r2;
	@%p96 bra 	$L__BB8_4;
	cvt.u64.u32 	%rd239, %r2;
	mul.wide.u32 	%rd240, %r2, 8;
	add.s64 	%rd241, %rd1, %rd240;
	add.s64 	%rd283, %rd192, %rd239;
	ld.global.f64 	%fd298, [%rd241];
	add.s32 	%r385, %r2, 256;
$L__BB8_4:
	setp.ge.s32 	%p97, %r385, %r1;
	@%p97 bra 	$L__BB8_26;
	not.b32 	%r154, %r385;
	add.s32 	%r5, %r154, %r1;
	and.b32  	%r155, %r5, 768;
	setp.eq.s32 	%p98, %r155, 768;
	@%p98 bra 	$L__BB8_11;
	cvt.u64.u32 	%rd243, %r385;
	add.s64 	%rd274, %rd192, %rd243;
	mul.wide.u32 	%rd244, %r385, 8;
	add.s64 	%rd273, %rd1, %rd244;
	shr.u32 	%r156, %r5, 8;
	add.s32 	%r157, %r156, 1;
	and.b32  	%r158, %r157, 3;
	neg.s32 	%r383, %r158;
$L__BB8_7:
	.pragma "nounroll";
	mov.u64 	%rd9, %rd283;
	mov.f64 	%fd3, %fd298;
	ld.global.f64 	%fd4, [%rd273];
	abs.f64 	%fd5, %fd3;
	abs.f64 	%fd6, %fd4;
	setp.lt.f64 	%p99, %fd5, %fd6;
	mov.u64 	%rd283, %rd274;
	mov.f64 	%fd298, %fd4;
	@%p99 bra 	$L__BB8_10;
	setp.lt.f64 	%p100, %fd6, %fd5;
	mov.u64 	%rd283, %rd9;
	mov.f64 	%fd298, %fd3;
	@%p100 bra 	$L__BB8_10;
	setp.lt.s64 	%p101, %rd9, %rd274;
	min.s64 	%rd283, %rd9, %rd274;
	selp.f64 	%fd298, %fd3, %fd4, %p101;
$L__BB8_10:
	add.s32 	%r385, %r385, 256;
	add.s64 	%rd274, %rd274, 256;
	add.s64 	%rd273, %rd273, 2048;
	add.s32 	%r383, %r383, 1;
	setp.ne.s32 	%p102, %r383, 0;
	@%p102 bra 	$L__BB8_7;
$L__BB8_11:
	setp.lt.u32 	%p103, %r5, 768;
	@%p103 bra 	$L__BB8_26;
	add.s32 	%r386, %r385, 512;
$L__BB8_13:
	mov.u32 	%r13, %r386;
	add.s32 	%r159, %r13, -512;
	cvt.s64.s32 	%rd245, %r159;
	mul.wide.s32 	%rd246, %r159, 8;
	add.s64 	%rd17, %rd1, %rd246;
	add.s64 	%rd18, %rd192, %rd245;
	ld.global.f64 	%fd12, [%rd17];
	abs.f64 	%fd13, %fd298;
	abs.f64 	%fd14, %fd12;
	setp.lt.f64 	%p104, %fd13, %fd14;
	mov.u64 	%rd280, %rd18;
	mov.f64 	%fd295, %fd12;
	@%p104 bra 	$L__BB8_16;
	setp.lt.f64 	%p105, %fd14, %fd13;
	mov.u64 	%rd280, %rd283;
	mov.f64 	%fd295, %fd298;
	@%p105 bra 	$L__BB8_16;
	setp.lt.s64 	%p106, %rd283, %rd18;
	min.s64 	%rd280, %rd283, %rd18;
	selp.f64 	%fd295, %fd298, %fd12, %p106;
$L__BB8_16:
	add.s32 	%r160, %r13, -256;
	cvt.s64.s32 	%rd247, %r160;
	add.s64 	%rd21, %rd192, %rd247;
	ld.global.f64 	%fd17, [%rd17+2048];
	abs.f64 	%fd18, %fd295;
	abs.f64 	%fd19, %fd17;
	setp.lt.f64 	%p107, %fd18, %fd19;
	mov.u64 	%rd281, %rd21;
	mov.f64 	%fd296, %fd17;
	@%p107 bra 	$L__BB8_19;
	setp.lt.f64 	%p108, %fd19, %fd18;
	mov.u64 	%rd281, %rd280;
	mov.f64 	%fd296, %fd295;
	@%p108 bra 	$L__BB8_19;
	setp.lt.s64 	%p109, %rd280, %rd21;
	min.s64 	%rd281, %rd280, %rd21;
	selp.f64 	%fd296, %fd295, %fd17, %p109;
$L__BB8_19:
	cvt.s64.s32 	%rd248, %r13;
	add.s64 	%rd24, %rd192, %rd248;
	ld.global.f64 	%fd22, [%rd17+4096];
	abs.f64 	%fd23, %fd296;
	abs.f64 	%fd24, %fd22;
	setp.lt.f64 	%p110, %fd23, %fd24;
	mov.u64 	%rd282, %rd24;
	mov.f64 	%fd297, %fd22;
	@%p110 bra 	$L__BB8_22;
	setp.lt.f64 	%p111, %fd24, %fd23;
	mov.u64 	%rd282, %rd281;
	mov.f64 	%fd297, %fd296;
	@%p111 bra 	$L__BB8_22;
	setp.lt.s64 	%p112, %rd281, %rd24;
	min.s64 	%rd282, %rd281, %rd24;
	selp.f64 	%fd297, %fd296, %fd22, %p112;
$L__BB8_22:
	add.s32 	%r161, %r13, 256;
	cvt.s64.s32 	%rd249, %r161;
	add.s64 	%rd27, %rd192, %rd249;
	ld.global.f64 	%fd27, [%rd17+6144];
	abs.f64 	%fd28, %fd297;
	abs.f64 	%fd29, %fd27;
	setp.lt.f64 	%p113, %fd28, %fd29;
	mov.u64 	%rd283, %rd27;
	mov.f64 	%fd298, %fd27;
	@%p113 bra 	$L__BB8_25;
	setp.lt.f64 	%p114, %fd29, %fd28;
	mov.u64 	%rd283, %rd282;
	mov.f64 	%fd298, %fd297;
	@%p114 bra 	$L__BB8_25;
	setp.lt.s64 	%p115, %rd282, %rd27;
	min.s64 	%rd283, %rd282, %rd27;
	selp.f64 	%fd298, %fd297, %fd27, %p115;
$L__BB8_25:
	add.s32 	%r386, %r13, 1024;
	add.s32 	%r162, %r13, 512;
	setp.lt.s32 	%p116, %r162, %r1;
	@%p116 bra 	$L__BB8_13;
$L__BB8_26:
	setp.lt.s32 	%p117, %r1, 256;
	@%p117 bra 	$L__BB8_71;
	// begin inline asm
	mov.u32 %r276, %laneid;
	// end inline asm
	mov.b64 	%rd260, %fd298;
	mov.b64 	{%r278, %r283}, %rd260;
	mov.b32 	%r294, 1;
	mov.b32 	%r295, 31;
	mov.b32 	%r296, -1;
	// begin inline asm
	shfl.sync.down.b32 %r277, %r278, %r294, %r295, %r296;
	// end inline asm
	// begin inline asm
	shfl.sync.down.b32 %r282, %r283, %r294, %r295, %r296;
	// end inline asm
	mov.b64 	%rd261, {%r277, %r282};
	mov.b64 	%fd33, %rd261;
	mov.b64 	{%r288, %r293}, %rd283;
	// begin inline asm
	shfl.sync.down.b32 %r287, %r288, %r294, %r295, %r296;
	// end inline asm
	// begin inline asm
	shfl.sync.down.b32 %r292, %r293, %r294, %r295, %r296;
	// end inline asm
	mov.b64 	%rd31, {%r287, %r292};
	setp.gt.s32 	%p169, %r276, 30;
	mov.u64 	%rd285, %rd283;
	mov.f64 	%fd300, %fd298;
	@%p169 bra 	$L__BB8_31;
	abs.f64 	%fd34, %fd298;
	abs.f64 	%fd35, %fd33;
	setp.lt.f64 	%p170, %fd34, %fd35;
	mov.u64 	%rd285, %rd31;
	mov.f64 	%fd300, %fd33;
	@%p170 bra 	$L__BB8_31;
	setp.lt.f64 	%p171, %fd35, %fd34;
	mov.u64 	%rd285, %rd283;
	mov.f64 	%fd300, %fd298;
	@%p171 bra 	$L__BB8_31;
	setp.lt.s64 	%p172, %rd283, %rd31;
	min.s64 	%rd285, %rd283, %rd31;
	selp.f64 	%fd300, %fd298, %fd33, %p172;
$L__BB8_31:
	mov.b64 	%rd262, %fd300;
	mov.b64 	{%r298, %r303}, %rd262;
	mov.b32 	%r314, 2;
	mov.b32 	%r315, 31;
	mov.b32 	%r316, -1;
	// begin inline asm
	shfl.sync.down.b32 %r297, %r298, %r314, %r315, %r316;
	// end inline asm
	// begin inline asm
	shfl.sync.down.b32 %r302, %r303, %r314, %r315, %r316;
	// end inline asm
	mov.b64 	%rd263, {%r297, %r302};
	mov.b64 	%fd38, %rd263;
	mov.b64 	{%r308, %r313}, %rd285;
	// begin inline asm
	shfl.sync.down.b32 %r307, %r308, %r314, %r315, %r316;
	// end inline asm
	// begin inline asm
	shfl.sync.down.b32 %r312, %r313, %r314, %r315, %r316;
	// end inline asm
	mov.b64 	%rd34, {%r307, %r312};
	setp.gt.s32 	%p173, %r276, 29;
	mov.u64 	%rd286, %rd285;
	mov.f64 	%fd301, %fd300;
	@%p173 bra 	$L__BB8_35;
	abs.f64 	%fd39, %fd300;
	abs.f64 	%fd40, %fd38;
	setp.lt.f64 	%p174, %fd39, %fd40;
	mov.u64 	%rd286, %rd34;
	mov.f64 	%fd301, %fd38;
	@%p174 bra 	$L__BB8_35;
	setp.lt.f64 	%p175, %fd40, %fd39;
	mov.u64 	%rd286, %rd285;
	mov.f64 	%fd301, %fd300;
	@%p175 bra 	$L__BB8_35;
	setp.lt.s64 	%p176, %rd285, %rd34;
	min.s64 	%rd286, %rd285, %rd34;
	selp.f64 	%fd301, %fd300, %fd38, %p176;
$L__BB8_35:
	mov.b64 	%rd264, %fd301;
	mov.b64 	{%r318, %r323}, %rd264;
	mov.b32 	%r334, 4;
	mov.b32 	%r335, 31;
	mov.b32 	%r336, -1;
	// begin inline asm
	shfl.sync.down.b32 %r317, %r318, %r334, %r335, %r336;
	// end inline asm
	// begin inline asm
	shfl.sync.down.b32 %r322, %r323, %r334, %r335, %r336;
	// end inline asm
	mov.b64 	%rd265, {%r317, %r322};
	mov.b64 	%fd43, %rd265;
	mov.b64 	{%r328, %r333}, %rd286;
	// begin inline asm
	shfl.sync.down.b32 %r327, %r328, %r334, %r335, %r336;
	// end inline asm
	// begin inline asm
	shfl.sync.down.b32 %r332, %r333, %r334, %r335, %r336;
	// end inline asm
	mov.b64 	%rd37, {%r327, %r332};
	setp.gt.s32 	%p177, %r276, 27;
	mov.u64 	%rd287, %rd286;
	mov.f64 	%fd302, %fd301;
	@%p177 bra 	$L__BB8_39;
	abs.f64 	%fd44, %fd301;
	abs.f64 	%fd45, %fd43;
	setp.lt.f64 	%p178, %fd44, %fd45;
	mov.u64 	%rd287, %rd37;
	mov.f64 	%fd302, %fd43;
	@%p178 bra 	$L__BB8_39;
	setp.lt.f64 	%p179, %fd45, %fd44;
	mov.u64 	%rd287, %rd286;
	mov.f64 	%fd302, %fd301;
	@%p179 bra 	$L__BB8_39;
	setp.lt.s64 	%p180, %rd286, %rd37;
	min.s64 	%rd287, %rd286, %rd37;
	selp.f64 	%fd302, %fd301, %fd43, %p180;
$L__BB8_39:
	mov.b64 	%rd266, %fd302;
	mov.b64 	{%r338, %r343}, %rd266;
	mov.b32 	%r354, 8;
	mov.b32 	%r355, 31;
	mov.b32 	%r356, -1;
	// begin inline asm
	shfl.sync.down.b32 %r337, %r338, %r354, %r355, %r356;
	// end inline asm
	// begin inline asm
	shfl.sync.down.b32 %r342, %r343, %r354, %r355, %r356;
	// end inline asm
	mov.b64 	%rd267, {%r337, %r342};
	mov.b64 	%fd48, %rd267;
	mov.b64 	{%r348, %r353}, %rd287;
	// begin inline asm
	shfl.sync.down.b32 %r347, %r348, %r354, %r355, %r356;
	// end inline asm
	// begin inline asm
	shfl.sync.down.b32 %r352, %r353, %r354, %r355, %r356;
	// end inline asm
	mov.b64 	%rd40, {%r347, %r352};
	setp.gt.s32 	%p181, %r276, 23;
	mov.u64 	%rd288, %rd287;
	mov.f64 	%fd303, %fd302;
	@%p181 bra 	$L__BB8_43;
	abs.f64 	%fd49, %fd302;
	abs.f64 	%fd50, %fd48;
	setp.lt.f64 	%p182, %fd49, %fd50;
	mov.u64 	%rd288, %rd40;
	mov.f64 	%fd303, %fd48;
	@%p182 bra 	$L__BB8_43;
	setp.lt.f64 	%p183, %fd50, %fd49;
	mov.u64 	%rd288, %rd287;
	mov.f64 	%fd303, %fd302;
	@%p183 bra 	$L__BB8_43;
	setp.lt.s64 	%p184, %rd287, %rd40;
	min.s64 	%rd288, %rd287, %rd40;
	selp.f64 	%fd303, %fd302, %fd48, %p184;
$L__BB8_43:
	mov.b64 	%rd268, %fd303;
	mov.b64 	{%r358, %r363}, %rd268;
	mov.b32 	%r374, 16;
	mov.b32 	%r375, 31;
	mov.b32 	%r376, -1;
	// begin inline asm
	shfl.sync.down.b32 %r357, %r358, %r374, %r375, %r376;
	// end inline asm
	// begin inline asm
	shfl.sync.down.b32 %r362, %r363, %r374, %r375, %r376;
	// end inline asm
	mov.b64 	%rd269, {%r357, %r362};
	mov.b64 	%fd53, %rd269;
	mov.b64 	{%r368, %r373}, %rd288;
	// begin inline asm
	shfl.sync.down.b32 %r367, %r368, %r374, %r375, %r376;
	// end inline asm
	// begin inline asm
	shfl.sync.down.b32 %r372, %r373, %r374, %r375, %r376;
	// end inline asm
	mov.b64 	%rd43, {%r367, %r372};
	setp.gt.s32 	%p185, %r276, 15;
	mov.u64 	%rd340, %rd288;
	mov.f64 	%fd351, %fd303;
	@%p185 bra 	$L__BB8_47;
	abs.f64 	%fd54, %fd303;
	abs.f64 	%fd55, %fd53;
	setp.lt.f64 	%p186, %fd54, %fd55;
	mov.u64 	%rd340, %rd43;
	mov.f64 	%fd351, %fd53;
	@%p186 bra 	$L__BB8_47;
	setp.lt.f64 	%p187, %fd55, %fd54;
	mov.u64 	%rd340, %rd288;
	mov.f64 	%fd351, %fd303;
	@%p187 bra 	$L__BB8_47;
	setp.lt.s64 	%p188, %rd288, %rd43;
	min.s64 	%rd340, %rd288, %rd43;
	selp.f64 	%fd351, %fd303, %fd53, %p188;
$L__BB8_47:
	setp.ne.s32 	%p189, %r276, 0;
	@%p189 bra 	$L__BB8_49;
	shr.u32 	%r377, %r2, 1;
	and.b32  	%r378, %r377, 496;
	mov.u32 	%r379, _ZN6thrust24THRUST_300001_SM_1000_NS8cuda_cub4core6detail5shmemE;
	add.s32 	%r380, %r379, %r378;
	st.shared.f64 	[%r380+8], %fd351;
	st.shared.u64 	[%r380+16], %rd340;
$L__BB8_49:
	bar.sync 	0;
	setp.ne.s32 	%p190, %r2, 0;
	@%p190 bra 	$L__BB8_204;
	ld.shared.f64 	%fd58, [_ZN6thrust24THRUST_300001_SM_1000_NS8cuda_cub4core6detail5shmemE+24];
	ld.shared.u64 	%rd46, [_ZN6thrust24THRUST_300001_SM_1000_NS8cuda_cub4core6detail5shmemE+32];
	abs.f64 	%fd59, %fd351;
	abs.f64 	%fd60, %fd58;
	setp.lt.f64 	%p191, %fd59, %fd60;
	mov.u64 	%rd290, %rd46;
	mov.f64 	%fd305, %fd58;
	@%p191 bra 	$L__BB8_53;
	setp.lt.f64 	%p192, %fd60, %fd59;
	mov.u64 	%rd290, %rd340;
	mov.f64 	%fd305, %fd351;
	@%p192 bra 	$L__BB8_53;
	setp.lt.s64 	%p193, %rd340, %rd46;
	min.s64 	%rd290, %rd340, %rd46;
	selp.f64 	%fd305, %fd351, %fd58, %p193;
$L__BB8_53:
	ld.shared.f64 	%fd63, [_ZN6thrust24THRUST_300001_SM_1000_NS8cuda_cub4core6detail5shmemE+40];
	ld.shared.u64 	%rd49, [_ZN6thrust24THRUST_300001_SM_1000_NS8cuda_cub4core6detail5shmemE+48];
	abs.f64 	%fd64, %fd305;
	abs.f64 	%fd65, %fd63;
	setp.lt.f64 	%p194, %fd64, %fd65;
	mov.u64 	%rd291, %rd49;
	mov.f64 	%fd306, %fd63;
	@%p194 bra 	$L__BB8_56;
	setp.lt.f64 	%p195, %fd65, %fd64;
	mov.u64 	%rd291, %rd290;
	mov.f64 	%fd306, %fd305;
	@%p195 bra 	$L__BB8_56;
	setp.lt.s64 	%p196, %rd290, %rd49;
	min.s64 	%rd291, %rd290, %rd49;
	selp.f64 	%fd306, %fd305, %fd63, %p196;
$L__BB8_56:
	ld.shared.f64 	%fd68, [_ZN6thrust24THRUST_300001_SM_1000_NS8cuda_cub4core6detail5shmemE+56];
	ld.shared.u64 	%rd52, [_ZN6thrust24THRUST_300001_SM_1000_NS8cuda_cub4core6detail5shmemE+64];
	abs.f64 	%fd69, %fd306;
	abs.f64 	%fd70, %fd68;
	setp.lt.f64 	%p197, %fd69, %fd70;
	mov.u64 	%rd292, %rd52;
	mov.f64 	%fd307, %fd68;
	@%p197 bra 	$L__BB8_59;
	setp.lt.f64 	%p198, %fd70, %fd69;
	mov.u64 	%rd292, %rd291;
	mov.f64 	%fd307, %fd306;
	@%p198 bra 	$L__BB8_59;
	setp.lt.s64 	%p199, %rd291, %rd52;
	min.s64 	%rd292, %rd291, %rd52;
	selp.f64 	%fd307, %fd306, %fd68, %p199;
$L__BB8_59:
	ld.shared.f64 	%fd73, [_ZN6thrust24THRUST_300001_SM_1000_NS8cuda_cub4core6detail5shmemE+72];
	ld.shared.u64 	%rd55, [_ZN6thrust24THRUST_300001_SM_1000_NS8cuda_cub4core6detail5shmemE+80];
	abs.f64 	%fd74, %fd307;
	abs.f64 	%fd75, %fd73;
	setp.lt.f64 	%p200, %fd74, %fd75;
	mov.u64 	%rd293, %rd55;
	mov.f64 	%fd308, %fd73;
	@%p200 bra 	$L__BB8_62;
	setp.lt.f64 	%p201, %fd75, %fd74;
	mov.u64 	%rd293, %rd292;
	mov.f64 	%fd308, %fd307;
	@%p201 bra 	$L__BB8_62;
	setp.lt.s64 	%p202, %rd292, %rd55;
	min.s64 	%rd293, %rd292, %rd55;
	selp.f64 	%fd308, %fd307, %fd73, %p202;
$L__BB8_62:
	ld.shared.f64 	%fd78, [_ZN6thrust24THRUST_300001_SM_1000_NS8cuda_cub4core6detail5shmemE+88];
	ld.shared.u64 	%rd58, [_ZN6thrust24THRUST_300001_SM_1000_NS8cuda_cub4core6detail5shmemE+96];
	abs.f64 	%fd79, %fd308;
	abs.f64 	%fd80, %fd78;
	setp.lt.f64 	%p203, %fd79, %fd80;
	mov.u64 	%rd294, %rd58;
	mov.f64 	%fd309, %fd78;
	@%p203 bra 	$L__BB8_65;
	setp.lt.f64 	%p204, %fd80, %fd79;
	mov.u64 	%rd294, %rd293;
	mov.f64 	%fd309, %fd308;
	@%p204 bra 	$L__BB8_65;
	setp.lt.s64 	%p205, %rd293, %rd58;
	min.s64 	%rd294, %rd293, %rd58;
	selp.f64 	%fd309, %fd308, %fd78, %p205;
$L__BB8_65:
	ld.shared.f64 	%fd83, [_ZN6thrust24THRUST_300001_SM_1000_NS8cuda_cub4core6detail5shmemE+104];
	ld.shared.u64 	%rd61, [_ZN6thrust24THRUST_300001_SM_1000_NS8cuda_cub4core6detail5shmemE+112];
	abs.f64 	%fd84, %fd309;
	abs.f64 	%fd85, %fd83;
	setp.lt.f64 	%p206, %fd84, %fd85;
	mov.u64 	%rd295, %rd61;
	mov.f64 	%fd310, %fd83;
	@%p206 bra 	$L__BB8_68;
	setp.lt.f64 	%p207, %fd85, %fd84;
	mov.u64 	%rd295, %rd294;
	mov.f64 	%fd310, %fd309;
	@%p207 bra 	$L__BB8_68;
	setp.lt.s64 	%p208, %rd294, %rd61;
	min.s64 	%rd295, %rd294, %rd61;
	selp.f64 	%fd310, %fd309, %fd83, %p208;
$L__BB8_68:
	ld.shared.f64 	%fd88, [_ZN6thrust24THRUST_300001_SM_1000_NS8cuda_cub4core6detail5shmemE+120];
	ld.shared.u64 	%rd64, [_ZN6thrust24THRUST_300001_SM_1000_NS8cuda_cub4core6detail5shmemE+128];
	abs.f64 	%fd89, %fd310;
	abs.f64 	%fd90, %fd88;
	setp.lt.f64 	%p209, %fd89, %fd90;
	mov.u64 	%rd340, %rd64;
	mov.f64 	%fd351, %fd88;
	@%p209 bra 	$L__BB8_204;
	setp.lt.f64 	%p210, %fd90, %fd89;
	mov.u64 	%rd340, %rd295;
	mov.f64 	%fd351, %fd310;
	@%p210 bra 	$L__BB8_204;
	setp.lt.s64 	%p211, %rd295, %rd64;
	min.s64 	%rd340, %rd295, %rd64;
	selp.f64 	%fd351, %fd310, %fd88, %p211;
	bra.uni 	$L__BB8_204;
$L__BB8_71:
	// begin inline asm
	mov.u32 %r163, %laneid;
	// end inline asm
	and.b32  	%r184, %r2, 992;
	add.s32 	%r185, %r184, 32;
	setp.gt.s32 	%p118, %r185, %r1;
	not.b32 	%r186, %r184;
	add.s32 	%r187, %r1, %r186;
	selp.b32 	%r182, %r187, 31, %p118;
	mov.b64 	%rd250, %fd298;
	mov.b64 	{%r165, %r170}, %rd250;
	mov.b32 	%r181, 1;
	mov.b32 	%r183, -1;
	// begin inline asm
	shfl.sync.down.b32 %r164, %r165, %r181, %r182, %r183;
	// end inline asm
	// begin inline asm
	shfl.sync.down.b32 %r169, %r170, %r181, %r182, %r183;
	// end inline asm
	mov.b64 	%rd251, {%r164, %r169};
	mov.b64 	%fd92, %rd251;
	mov.b64 	{%r175, %r180}, %rd283;
	// begin inline asm
	shfl.sync.down.b32 %r174, %r175, %r181, %r182, %r183;
	// end inline asm
	// begin inline asm
	shfl.sync.down.b32 %r179, %r180, %r181, %r182, %r183;
	// end inline asm
	mov.b64 	%rd66, {%r174, %r179};
	setp.ge.s32 	%p119, %r163, %r182;
	mov.u64 	%rd296, %rd283;
	mov.f64 	%fd311, %fd298;
	@%p119 bra 	$L__BB8_75;
	abs.f64 	%fd93, %fd298;
	abs.f64 	%fd94, %fd92;
	setp.lt.f64 	%p120, %fd93, %fd94;
	mov.u64 	%rd296, %rd66;
	mov.f64 	%fd311, %fd92;
	@%p120 bra 	$L__BB8_75;
	setp.lt.f64 	%p121, %fd94, %fd93;
	mov.u64 	%rd296, %rd283;
	mov.f64 	%fd311, %fd298;
	@%p121 bra 	$L__BB8_75;
	setp.lt.s64 	%p122, %rd283, %rd66;
	min.s64 	%rd296, %rd283, %rd66;
	selp.f64 	%fd311, %fd298, %fd92, %p122;
$L__BB8_75:
	mov.b64 	%rd252, %fd311;
	mov.b64 	{%r189, %r194}, %rd252;
	mov.b32 	%r205, 2;
	mov.b32 	%r207, -1;
	// begin inline asm
	shfl.sync.down.b32 %r188, %r189, %r205, %r182, %r207;
	// end inline asm
	// begin inline asm
	shfl.sync.down.b32 %r193, %r194, %r205, %r182, %r207;
	// end inline asm
	mov.b64 	%rd253, {%r188, %r193};
	mov.b64 	%fd97, %rd253;
	mov.b64 	{%r199, %r204}, %rd296;
	// begin inline asm
	shfl.sync.down.b32 %r198, %r199, %r205, %r182, %r207;
	// end inline asm
	// begin inline asm
	shfl.sync.down.b32 %r203, %r204, %r205, %r182, %r207;
	// end inline asm
	mov.b64 	%rd69, {%r198, %r203};
	add.s32 	%r208, %r163, 2;
	setp.gt.s32 	%p123, %r208, %r182;
	mov.u64 	%rd297, %rd296;
	mov.f64 	%fd312, %fd311;
	@%p123 bra 	$L__BB8_79;
	abs.f64 	%fd98, %fd311;
	abs.f64 	%fd99, %fd97;
	setp.lt.f64 	%p124, %fd98, %fd99;
	mov.u64 	%rd297, %rd69;
	mov.f64 	%fd312, %fd97;
	@%p124 bra 	$L__BB8_79;
	setp.lt.f64 	%p125, %fd99, %fd98;
	mov.u64 	%rd297, %rd296;
	mov.f64 	%fd312, %fd311;
	@%p125 bra 	$L__BB8_79;
	setp.lt.s64 	%p126, %rd296, %rd69;
	min.s64 	%rd297, %rd296, %rd69;
	selp.f64 	%fd312, %fd311, %fd97, %p126;
$L__BB8_79:
	mov.b64 	%rd254, %fd312;
	mov.b64 	{%r210, %r215}, %rd254;
	mov.b32 	%r226, 4;
	mov.b32 	%r228, -1;
	// begin inline asm
	shfl.sync.down.b32 %r209, %r210, %r226, %r182, %r228;
	// end inline asm
	// begin inline asm
	shfl.sync.down.b32 %r214, %r215, %r226, %r182, %r228;
	// end inline asm
	mov.b64 	%rd255, {%r209, %r214};
	mov.b64 	%fd102, %rd255;
	mov.b64 	{%r220, %r225}, %rd297;
	// begin inline asm
	shfl.sync.down.b32 %r219, %r220, %r226, %r182, %r228;
	// end inline asm
	// begin inline asm
	shfl.sync.down.b32 %r224, %r225, %r226, %r182, %r228;
	// end inline asm
	mov.b64 	%rd72, {%r219, %r224};
	add.s32 	%r229, %r163, 4;
	setp.gt.s32 	%p127, %r229, %r182;
	mov.u64 	%rd298, %rd297;
	mov.f64 	%fd313, %fd312;
	@%p127 bra 	$L__BB8_83;
	abs.f64 	%fd103, %fd312;
	abs.f64 	%fd104, %fd102;
	setp.lt.f64 	%p128, %fd103, %fd104;
	mov.u64 	%rd298, %rd72;
	mov.f64 	%fd313, %fd102;
	@%p128 bra 	$L__BB8_83;
	setp.lt.f64 	%p129, %fd104, %fd103;
	mov.u64 	%rd298, %rd297;
	mov.f64 	%fd313, %fd312;
	@%p129 bra 	$L__BB8_83;
	setp.lt.s64 	%p130, %rd297, %rd72;
	min.s64 	%rd298, %rd297, %rd72;
	selp.f64 	%fd313, %fd312, %fd102, %p130;
$L__BB8_83:
	mov.b64 	%rd256, %fd313;
	mov.b64 	{%r231, %r236}, %rd256;
	mov.b32 	%r247, 8;
	mov.b32 	%r249, -1;
	// begin inline asm
	shfl.sync.down.b32 %r230, %r231, %r247, %r182, %r249;
	// end inline asm
	// begin inline asm
	shfl.sync.down.b32 %r235, %r236, %r247, %r182, %r249;
	// end inline asm
	mov.b64 	%rd257, {%r230, %r235};
	mov.b64 	%fd107, %rd257;
	mov.b64 	{%r241, %r246}, %rd298;
	// begin inline asm
	shfl.sync.down.b32 %r240, %r241, %r247, %r182, %r249;
	// end inline asm
	// begin inline asm
	shfl.sync.down.b32 %r245, %r246, %r247, %r182, %r249;
	// end inline asm
	mov.b64 	%rd75, {%r240, %r245};
	add.s32 	%r250, %r163, 8;
	setp.gt.s32 	%p131, %r250, %r182;
	mov.u64 	%rd299, %rd298;
	mov.f64 	%fd314, %fd313;
	@%p131 bra 	$L__BB8_87;
	abs.f64 	%fd108, %fd313;
	abs.f64 	%fd109, %fd107;
	setp.lt.f64 	%p132, %fd108, %fd109;
	mov.u64 	%rd299, %rd75;
	mov.f64 	%fd314, %fd107;
	@%p132 bra 	$L__BB8_87;
	setp.lt.f64 	%p133, %fd109, %fd108;
	mov.u64 	%rd299, %rd298;
	mov.f64 	%fd314, %fd313;
	@%p133 bra 	$L__BB8_87;
	setp.lt.s64 	%p134, %rd298, %rd75;
	min.s64 	%rd299, %rd298, %rd75;
	selp.f64 	%fd314, %fd313, %fd107, %p134;
$L__BB8_87:
	mov.b64 	%rd258, %fd314;
	mov.b64 	{%r252, %r257}, %rd258;
	mov.b32 	%r268, 16;
	mov.b32 	%r270, -1;
	// begin inline asm
	shfl.sync.down.b32 %r251, %r252, %r268, %r182, %r270;
	// end inline asm
	// begin inline asm
	shfl.sync.down.b32 %r256, %r257, %r268, %r182, %r270;
	// end inline asm
	mov.b64 	%rd259, {%r251, %r256};
	mov.b64 	%fd112, %rd259;
	mov.b64 	{%r262, %r267}, %rd299;
	// begin inline asm
	shfl.sync.down.b32 %r261, %r262, %r268, %r182, %r270;
	// end inline asm
	// begin inline asm
	shfl.sync.down.b32 %r266, %r267, %r268, %r182, %r270;
	// end inline asm
	mov.b64 	%rd78, {%r261, %r266};
	add.s32 	%r271, %r163, 16;
	setp.gt.s32 	%p135, %r271, %r182;
	mov.u64 	%rd340, %rd299;
	mov.f64 	%fd351, %fd314;
	@%p135 bra 	$L__BB8_91;
	abs.f64 	%fd113, %fd314;
	abs.f64 	%fd114, %fd112;
	setp.lt.f64 	%p136, %fd113, %fd114;
	mov.u64 	%rd340, %rd78;
	mov.f64 	%fd351, %fd112;
	@%p136 bra 	$L__BB8_91;
	setp.lt.f64 	%p137, %fd114, %fd113;
	mov.u64 	%rd340, %rd299;
	mov.f64 	%fd351, %fd314;
	@%p137 bra 	$L__BB8_91;
	setp.lt.s64 	%p138, %rd299, %rd78;
	min.s64 	%rd340, %rd299, %rd78;
	selp.f64 	%fd351, %fd314, %fd112, %p138;
$L__BB8_91:
	setp.ne.s32 	%p139, %r163, 0;
	@%p139 bra 	$L__BB8_93;
	shr.u32 	%r272, %r2, 1;
	and.b32  	%r273, %r272, 496;
	mov.u32 	%r274, _ZN6thrust24THRUST_300001_SM_1000_NS8cuda_cub4core6detail5shmemE;
	add.s32 	%r275, %r274, %r273;
	st.shared.f64 	[%r275+8], %fd351;
	st.shared.u64 	[%r275+16], %rd340;
$L__BB8_93:
	bar.sync 	0;
	setp.ne.s32 	%p140, %r2, 0;
	@%p140 bra 	$L__BB8_204;
	setp.lt.s32 	%p141, %r1, 33;
	mov.f64 	%fd316, %fd351;
	mov.u64 	%rd301, %rd340;
	@%p141 bra 	$L__BB8_98;
	ld.shared.f64 	%fd117, [_ZN6thrust24THRUST_300001_SM_1000_NS8cuda_cub4core6detail5shmemE+24];
	ld.shared.u64 	%rd81, [_ZN6thrust24THRUST_300001_SM_1000_NS8cuda_cub4core6detail5shmemE+32];
	abs.f64 	%fd118, %fd351;
	abs.f64 	%fd119, %fd117;
	setp.lt.f64 	%p142, %fd118, %fd119;
	mov.f64 	%fd316, %fd117;
	mov.u64 	%rd301, %rd81;
	@%p142 bra 	$L__BB8_98;
	setp.lt.f64 	%p143, %fd119, %fd118;
	mov.f64 	%fd316, %fd351;
	mov.u64 	%rd301, %rd340;
	@%p143 bra 	$L__BB8_98;
	setp.lt.s64 	%p144, %rd340, %rd81;
	min.s64 	%rd301, %rd340, %rd81;
	selp.f64 	%fd316, %fd351, %fd117, %p144;
$L__BB8_98:
	setp.lt.s32 	%p145, %r1, 65;
	mov.f64 	%fd317, %fd316;
	mov.u64 	%rd302, %rd301;
	@%p145 bra 	$L__BB8_102;
	ld.shared.f64 	%fd122, [_ZN6thrust24THRUST_300001_SM_1000_NS8cuda_cub4core6detail5shmemE+40];
	ld.shared.u64 	%rd84, [_ZN6thrust24THRUST_300001_SM_1000_NS8cuda_cub4core6detail5shmemE+48];
	abs.f64 	%fd123, %fd316;
	abs.f64 	%fd124, %fd122;
	setp.lt.f64 	%p146, %fd123, %fd124;
	mov.f64 	%fd317, %fd122;
	mov.u64 	%rd302, %rd84;
	@%p146 bra 	$L__BB8_102;
	setp.lt.f64 	%p147, %fd124, %fd123;
	mov.f64 	%fd317, %fd316;
	mov.u64 	%rd302, %rd301;
	@%p147 bra 	$L__BB8_102;
	setp.lt.s64 	%p148, %rd301, %rd84;
	min.s64 	%rd302, %rd301, %rd84;
	selp.f64 	%fd317, %fd316, %fd122, %p148;
$L__BB8_102:
	setp.lt.s32 	%p149, %r1, 97;
	mov.f64 	%fd318, %fd317;
	mov.u64 	%rd303, %rd302;
	@%p149 bra 	$L__BB8_106;
	ld.shared.f64 	%fd127, [_ZN6thrust24THRUST_300001_SM_1000_NS8cuda_cub4core6detail5shmemE+56];
	ld.shared.u64 	%rd87, [_ZN6thrust24THRUST_300001_SM_1000_NS8cuda_cub4core6detail5shmemE+64];
	abs.f64 	%fd128, %fd317;
	abs.f64 	%fd129, %fd127;
	setp.lt.f64 	%p150, %fd128, %fd129;
	mov.f64 	%fd318, %fd127;
	mov.u64 	%rd303, %rd87;
	@%p150 bra 	$L__BB8_106;
	setp.lt.f64 	%p151, %fd129, %fd128;
	mov.f64 	%fd318, %fd317;
	mov.u64 	%rd303, %rd302;
	@%p151 bra 	$L__BB8_106;
	setp.lt.s64 	%p152, %rd302, %rd87;
	min.s64 	%rd303, %rd302, %rd87;
	selp.f64 	%fd318, %fd317, %fd127, %p152;
$L__BB8_106:
	setp.lt.s32 	%p153, %r1, 129;
	mov.f64 	%fd319, %fd318;
	mov.u64 	%rd304, %rd303;
	@%p153 bra 	$L__BB8_110;
	ld.shared.f64 	%fd132, [_ZN6thrust24THRUST_300001_SM_1000_NS8cuda_cub4core6detail5shmemE+72];
	ld.shared.u64 	%rd90, [_ZN6thrust24THRUST_300001_SM_1000_NS8cuda_cub4core6detail5shmemE+80];
	abs.f64 	%fd133, %fd318;
	abs.f64 	%fd134, %fd132;
	setp.lt.f64 	%p154, %fd133, %fd134;
	mov.f64 	%fd319, %fd132;
	mov.u64 	%rd304, %rd90;
	@%p154 bra 	$L__BB8_110;
	setp.lt.f64 	%p155, %fd134, %fd133;
	mov.f64 	%fd319, %fd318;
	mov.u64 	%rd304, %rd303;
	@%p155 bra 	$L__BB8_110;
	setp.lt.s64 	%p156, %rd303, %rd90;
	min.s64 	%rd304, %rd303, %rd90;
	selp.f64 	%fd319, %fd318, %fd132, %p156;
$L__BB8_110:
	setp.lt.s32 	%p157, %r1, 161;
	mov.f64 	%fd320, %fd319;
	mov.u64 	%rd305, %rd304;
	@%p157 bra 	$L__BB8_114;
	ld.shared.f64 	%fd137, [_ZN6thrust24THRUST_300001_SM_1000_NS8cuda_cub4core6detail5shmemE+88];
	ld.shared.u64 	%rd93, [_ZN6thrust24THRUST_300001_SM_1000_NS8cuda_cub4core6detail5shmemE+96];
	abs.f64 	%fd138, %fd319;
	abs.f64 	%fd139, %fd137;
	setp.lt.f64 	%p158, %fd138, %fd139;
	mov.f64 	%fd320, %fd137;
	mov.u64 	%rd305, %rd93;
	@%p158 bra 	$L__BB8_114;
	setp.lt.f64 	%p159, %fd139, %fd138;
	mov.f64 	%fd320, %fd319;
	mov.u64 	%rd305, %rd304;
	@%p159 bra 	$L__BB8_114;
	setp.lt.s64 	%p160, %rd304, %rd93;
	min.s64 	%rd305, %rd304, %rd93;
	selp.f64 	%fd320, %fd319, %fd137, %p160;
$L__BB8_114:
	setp.lt.s32 	%p161, %r1, 193;
	mov.f64 	%fd321, %fd320;
	mov.u64 	%rd306, %rd305;
	@%p161 bra 	$L__BB8_118;
	ld.shared.f64 	%fd142, [_ZN6thrust24THRUST_300001_SM_1000_NS8cuda_cub4core6detail5shmemE+104];
	ld.shared.u64 	%rd96, [_ZN6thrust24THRUST_300001_SM_1000_NS8cuda_cub4core6detail5shmemE+112];
	abs.f64 	%fd143, %fd320;
	abs.f64 	%fd144, %fd142;
	setp.lt.f64 	%p162, %fd143, %fd144;
	mov.f64 	%fd321, %fd142;
	mov.u64 	%rd306, %rd96;
	@%p162 bra 	$L__BB8_118;
	setp.lt.f64 	%p163, %fd144, %fd143;
	mov.f64 	%fd321, %fd320;
	mov.u64 	%rd306, %rd305;
	@%p163 bra 	$L__BB8_118;
	setp.lt.s64 	%p164, %rd305, %rd96;
	min.s64 	%rd306, %rd305, %rd96;
	selp.f64 	%fd321, %fd320, %fd142, %p164;
$L__BB8_118:
	setp.lt.s32 	%p165, %r1, 225;
	mov.u64 	%rd340, %rd306;
	mov.f64 	%fd351, %fd321;
	@%p165 bra 	$L__BB8_204;
	ld.shared.f64 	%fd147, [_ZN6thrust24THRUST_300001_SM_1000_NS8cuda_cub4core6detail5shmemE+120];
	ld.shared.u64 	%rd99, [_ZN6thrust24THRUST_300001_SM_1000_NS8cuda_cub4core6detail5shmemE+128];
	abs.f64 	%fd148, %fd321;
	abs.f64 	%fd149, %fd147;
	setp.lt.f64 	%p166, %fd148, %fd149;
	mov.u64 	%rd340, %rd99;
	mov.f64 	%fd351, %fd147;
	@%p166 bra 	$L__BB8_204;
	setp.lt.f64 	%p167, %fd149, %fd148;
	mov.u64 	%rd340, %rd306;
	mov.f64 	%fd351, %fd321;
	@%p167 bra 	$L__BB8_204;
	setp.lt.s64 	%p168, %rd306, %rd99;
	min.s64 	%rd340, %rd306, %rd99;
	selp.f64 	%fd351, %fd321, %fd147, %p168;
	bra.uni 	$L__BB8_204;
$L__BB8_122:
	mov.u32 	%r18, %tid.x;
	cvt.u64.u32 	%rd101, %r18;
	mul.wide.u32 	%rd195, %r18, 8;
	add.s64 	%rd102, %rd1, %rd195;
	ld.global.f64 	%fd274, [%rd102];
	add.s32 	%r31, %r18, 256;
	cvt.u64.u32 	%rd196, %r31;
	ld.global.f64 	%fd275, [%rd102+2048];
	add.s32 	%r32, %r18, 512;
	cvt.u64.u32 	%rd197, %r32;
	ld.global.f64 	%fd276, [%rd102+4096];
	add.s32 	%r33, %r18, 768;
	cvt.u64.u32 	%rd198, %r33;
	ld.global.f64 	%fd277, [%rd102+6144];
	or.b32  	%r34, %r18, 1024;
	cvt.u64.u32 	%rd103, %r34;
	add.s64 	%rd327, %rd192, %rd103;
	ld.global.f64 	%fd338, [%rd102+8192];
	abs.f64 	%fd278, %fd274;
	abs.f64 	%fd279, %fd275;
	setp.geu.f64 	%p3, %fd278, %fd279;
	selp.f64 	%fd280, %fd274, %fd275, %p3;
	selp.b64 	%rd199, %rd101, %rd196, %p3;
	abs.f64 	%fd281, %fd280;
	abs.f64 	%fd282, %fd276;
	setp.geu.f64 	%p4, %fd281, %fd282;
	selp.f64 	%fd283, %fd280, %fd276, %p4;
	selp.b64 	%rd200, %rd199, %rd197, %p4;
	abs.f64 	%fd284, %fd283;
	abs.f64 	%fd285, %fd277;
	setp.geu.f64 	%p5, %fd284, %fd285;
	selp.f64 	%fd152, %fd283, %fd277, %p5;
	selp.b64 	%rd105, %rd200, %rd198, %p5;
	abs.f64 	%fd153, %fd152;
	abs.f64 	%fd154, %fd338;
	setp.lt.f64 	%p6, %fd153, %fd154;
	@%p6 bra 	$L__BB8_124;
	setp.lt.f64 	%p7, %fd154, %fd153;
	setp.lt.u64 	%p8, %rd105, %rd103;
	or.pred  	%p9, %p7, %p8;
	selp.f64 	%fd338, %fd152, %fd338, %p9;
	add.s64 	%rd203, %rd192, %rd105;
	selp.b64 	%rd327, %rd203, %rd327, %p9;
$L__BB8_124:
	setp.lt.u64 	%p10, %rd194, 2560;
	mov.b64 	%rd316, 1280;
	@%p10 bra 	$L__BB8_137;
	mov.b64 	%rd308, 1280;
	mov.f64 	%fd323, %fd338;
$L__BB8_126:
	add.s64 	%rd206, %rd308, %rd101;
	shl.b64 	%rd207, %rd308, 3;
	add.s64 	%rd208, %rd102, %rd207;
	add.s64 	%rd310, %rd206, %rd192;
	ld.global.f64 	%fd324, [%rd208];
	ld.global.f64 	%fd325, [%rd208+2048];
	ld.global.f64 	%fd326, [%rd208+4096];
	add.s64 	%rd313, %rd310, 768;
	ld.global.f64 	%fd327, [%rd208+6144];
	ld.global.f64 	%fd338, [%rd208+8192];
	abs.f64 	%fd163, %fd323;
	abs.f64 	%fd164, %fd324;
	setp.lt.f64 	%p11, %fd163, %fd164;
	@%p11 bra 	$L__BB8_128;
	setp.lt.f64 	%p12, %fd164, %fd163;
	setp.lt.s64 	%p13, %rd327, %rd310;
	or.pred  	%p14, %p12, %p13;
	selp.f64 	%fd324, %fd323, %fd324, %p14;
	selp.b64 	%rd310, %rd327, %rd310, %p14;
$L__BB8_128:
	add.s64 	%rd209, %rd308, %rd101;
	add.s64 	%rd210, %rd209, %rd192;
	add.s64 	%rd311, %rd210, 256;
	abs.f64 	%fd167, %fd324;
	abs.f64 	%fd168, %fd325;
	setp.lt.f64 	%p15, %fd167, %fd168;
	@%p15 bra 	$L__BB8_130;
	setp.lt.f64 	%p16, %fd168, %fd167;
	setp.lt.s64 	%p17, %rd310, %rd311;
	or.pred  	%p18, %p16, %p17;
	selp.f64 	%fd325, %fd324, %fd325, %p18;
	selp.b64 	%rd311, %rd310, %rd311, %p18;
$L__BB8_130:
	add.s64 	%rd211, %rd308, %rd101;
	add.s64 	%rd212, %rd211, %rd192;
	add.s64 	%rd312, %rd212, 512;
	abs.f64 	%fd171, %fd325;
	abs.f64 	%fd172, %fd326;
	setp.lt.f64 	%p19, %fd171, %fd172;
	@%p19 bra 	$L__BB8_132;
	setp.lt.f64 	%p20, %fd172, %fd171;
	setp.lt.s64 	%p21, %rd311, %rd312;
	or.pred  	%p22, %p20, %p21;
	selp.f64 	%fd326, %fd325, %fd326, %p22;
	selp.b64 	%rd312, %rd311, %rd312, %p22;
$L__BB8_132:
	abs.f64 	%fd175, %fd326;
	abs.f64 	%fd176, %fd327;
	setp.lt.f64 	%p23, %fd175, %fd176;
	@%p23 bra 	$L__BB8_134;
	setp.lt.f64 	%p24, %fd176, %fd175;
	setp.lt.s64 	%p25, %rd312, %rd313;
	or.pred  	%p26, %p24, %p25;
	selp.f64 	%fd327, %fd326, %fd327, %p26;
	selp.b64 	%rd313, %rd312, %rd313, %p26;
$L__BB8_134:
	add.s64 	%rd213, %rd308, %rd101;
	add.s64 	%rd214, %rd213, %rd192;
	add.s64 	%rd327, %rd214, 1024;
	abs.f64 	%fd179, %fd327;
	abs.f64 	%fd180, %fd338;
	setp.lt.f64 	%p27, %fd179, %fd180;
	@%p27 bra 	$L__BB8_136;
	setp.lt.f64 	%p28, %fd180, %fd179;
	setp.lt.s64 	%p29, %rd313, %rd327;
	or.pred  	%p30, %p28, %p29;
	selp.f64 	%fd338, %fd327, %fd338, %p30;
	selp.b64 	%rd327, %rd313, %rd327, %p30;
$L__BB8_136:
	add.s64 	%rd316, %rd308, 1280;
	add.s64 	%rd215, %rd308, 2560;
	setp.le.s64 	%p31, %rd215, %rd194;
	mov.u64 	%rd308, %rd316;
	mov.f64 	%fd323, %fd338;
	@%p31 bra 	$L__BB8_126;
$L__BB8_137:
	setp.le.s64 	%p32, %rd194, %rd316;
	@%p32 bra 	$L__BB8_160;
	cvt.u32.u64 	%r35, %rd316;
	cvt.u32.u64 	%r36, %rd194;
	sub.s32 	%r19, %r36, %r35;
	setp.ge.s32 	%p33, %r18, %r19;
	@%p33 bra 	$L__BB8_160;
	cvta.to.global.u64 	%rd128, %rd191;
	not.b32 	%r38, %r18;
	add.s32 	%r39, %r38, %r36;
	sub.s32 	%r20, %r39, %r35;
	and.b32  	%r41, %r20, 768;
	setp.eq.s32 	%p34, %r41, 768;
	mov.u32 	%r389, %r18;
	@%p34 bra 	$L__BB8_145;
	add.s64 	%rd217, %rd316, %rd101;
	add.s64 	%rd318, %rd217, %rd192;
	shl.b64 	%rd218, %rd217, 3;
	add.s64 	%rd317, %rd128, %rd218;
	shr.u32 	%r42, %r20, 8;
	add.s32 	%r43, %r42, 1;
	and.b32  	%r44, %r43, 3;
	neg.s32 	%r387, %r44;
	mov.u32 	%r389, %r18;
$L__BB8_141:
	.pragma "nounroll";
	mov.u64 	%rd133, %rd327;
	mov.f64 	%fd184, %fd338;
	ld.global.f64 	%fd185, [%rd317];
	abs.f64 	%fd186, %fd184;
	abs.f64 	%fd187, %fd185;
	setp.lt.f64 	%p35, %fd186, %fd187;
	mov.f64 	%fd338, %fd185;
	mov.u64 	%rd327, %rd318;
	@%p35 bra 	$L__BB8_144;
	setp.lt.f64 	%p36, %fd187, %fd186;
	mov.f64 	%fd338, %fd184;
	mov.u64 	%rd327, %rd133;
	@%p36 bra 	$L__BB8_144;
	setp.lt.s64 	%p37, %rd133, %rd318;
	selp.f64 	%fd338, %fd184, %fd185, %p37;
	min.s64 	%rd327, %rd133, %rd318;
$L__BB8_144:
	add.s32 	%r389, %r389, 256;
	add.s64 	%rd318, %rd318, 256;
	add.s64 	%rd317, %rd317, 2048;
	add.s32 	%r387, %r387, 1;
	setp.ne.s32 	%p38, %r387, 0;
	@%p38 bra 	$L__BB8_141;
$L__BB8_145:
	setp.lt.u32 	%p39, %r20, 768;
	@%p39 bra 	$L__BB8_160;
	add.s32 	%r390, %r389, 512;
$L__BB8_147:
	mov.u32 	%r28, %r390;
	add.s32 	%r45, %r28, -512;
	cvt.u64.u32 	%rd219, %r45;
	add.s64 	%rd220, %rd316, %rd219;
	shl.b64 	%rd221, %rd220, 3;
	add.s64 	%rd141, %rd128, %rd221;
	add.s64 	%rd142, %rd220, %rd192;
	ld.global.f64 	%fd193, [%rd141];
	abs.f64 	%fd194, %fd338;
	abs.f64 	%fd195, %fd193;
	setp.lt.f64 	%p40, %fd194, %fd195;
	mov.f64 	%fd335, %fd193;
	mov.u64 	%rd324, %rd142;
	@%p40 bra 	$L__BB8_150;
	setp.lt.f64 	%p41, %fd195, %fd194;
	mov.f64 	%fd335, %fd338;
	mov.u64 	%rd324, %rd327;
	@%p41 bra 	$L__BB8_150;
	setp.lt.s64 	%p42, %rd327, %rd142;
	selp.f64 	%fd335, %fd338, %fd193, %p42;
	min.s64 	%rd324, %rd327, %rd142;
$L__BB8_150:
	add.s32 	%r46, %r28, -256;
	cvt.u64.u32 	%rd222, %r46;
	add.s64 	%rd223, %rd316, %rd222;
	add.s64 	%rd145, %rd223, %rd192;
	ld.global.f64 	%fd198, [%rd141+2048];
	abs.f64 	%fd199, %fd335;
	abs.f64 	%fd200, %fd198;
	setp.lt.f64 	%p43, %fd199, %fd200;
	mov.f64 	%fd336, %fd198;
	mov.u64 	%rd325, %rd145;
	@%p43 bra 	$L__BB8_153;
	setp.lt.f64 	%p44, %fd200, %fd199;
	mov.f64 	%fd336, %fd335;
	mov.u64 	%rd325, %rd324;
	@%p44 bra 	$L__BB8_153;
	setp.lt.s64 	%p45, %rd324, %rd145;
	selp.f64 	%fd336, %fd335, %fd198, %p45;
	min.s64 	%rd325, %rd324, %rd145;
$L__BB8_153:
	cvt.u64.u32 	%rd224, %r28;
	add.s64 	%rd225, %rd316, %rd224;
	add.s64 	%rd148, %rd225, %rd192;
	ld.global.f64 	%fd203, [%rd141+4096];
	abs.f64 	%fd204, %fd336;
	abs.f64 	%fd205, %fd203;
	setp.lt.f64 	%p46, %fd204, %fd205;
	mov.f64 	%fd337, %fd203;
	mov.u64 	%rd326, %rd148;
	@%p46 bra 	$L__BB8_156;
	setp.lt.f64 	%p47, %fd205, %fd204;
	mov.f64 	%fd337, %fd336;
	mov.u64 	%rd326, %rd325;
	@%p47 bra 	$L__BB8_156;
	setp.lt.s64 	%p48, %rd325, %rd148;
	selp.f64 	%fd337, %fd336, %fd203, %p48;
	min.s64 	%rd326, %rd325, %rd148;
$L__BB8_156:
	add.s32 	%r47, %r28, 256;
	cvt.u64.u32 	%rd226, %r47;
	add.s64 	%rd227, %rd316, %rd226;
	add.s64 	%rd151, %rd227, %rd192;
	ld.global.f64 	%fd208, [%rd141+6144];
	abs.f64 	%fd209, %fd337;
	abs.f64 	%fd210, %fd208;
	setp.lt.f64 	%p49, %fd209, %fd210;
	mov.f64 	%fd338, %fd208;
	mov.u64 	%rd327, %rd151;
	@%p49 bra 	$L__BB8_159;
	setp.lt.f64 	%p50, %fd210, %fd209;
	mov.f64 	%fd338, %fd337;
	mov.u64 	%rd327, %rd326;
	@%p50 bra 	$L__BB8_159;
	setp.lt.s64 	%p51, %rd326, %rd151;
	selp.f64 	%fd338, %fd337, %fd208, %p51;
	min.s64 	%rd327, %rd326, %rd151;
$L__BB8_159:
	add.s32 	%r390, %r28, 1024;
	add.s32 	%r48, %r28, 512;
	setp.lt.s32 	%p52, %r48, %r19;
	@%p52 bra 	$L__BB8_147;
$L__BB8_160:
	// begin inline asm
	mov.u32 %r49, %laneid;
	// end inline asm
	mov.b64 	%rd228, %fd338;
	mov.b64 	{%r51, %r56}, %rd228;
	mov.b32 	%r67, 1;
	mov.b32 	%r68, 31;
	mov.b32 	%r69, -1;
	// begin inline asm
	shfl.sync.down.b32 %r50, %r51, %r67, %r68, %r69;
	// end inline asm
	// begin inline asm
	shfl.sync.down.b32 %r55, %r56, %r67, %r68, %r69;
	// end inline asm
	mov.b64 	%rd229, {%r50, %r55};
	mov.b64 	%fd214, %rd229;
	mov.b64 	{%r61, %r66}, %rd327;
	// begin inline asm
	shfl.sync.down.b32 %r60, %r61, %r67, %r68, %r69;
	// end inline asm
	// begin inline asm
	shfl.sync.down.b32 %r65, %r66, %r67, %r68, %r69;
	// end inline asm
	mov.b64 	%rd155, {%r60, %r65};
	setp.gt.s32 	%p53, %r49, 30;
	mov.f64 	%fd340, %fd338;
	mov.u64 	%rd329, %rd327;
	@%p53 bra 	$L__BB8_164;
	abs.f64 	%fd215, %fd338;
	abs.f64 	%fd216, %fd214;
	setp.lt.f64 	%p54, %fd215, %fd216;
	mov.f64 	%fd340, %fd214;
	mov.u64 	%rd329, %rd155;
	@%p54 bra 	$L__BB8_164;
	setp.lt.f64 	%p55, %fd216, %fd215;
	mov.f64 	%fd340, %fd338;
	mov.u64 	%rd329, %rd327;
	@%p55 bra 	$L__BB8_164;
	setp.lt.s64 	%p56, %rd327, %rd155;
	selp.f64 	%fd340, %fd338, %fd214, %p56;
	min.s64 	%rd329, %rd327, %rd155;
$L__BB8_164:
	mov.b64 	%rd230, %fd340;
	mov.b64 	{%r71, %r76}, %rd230;
	mov.b32 	%r87, 2;
	mov.b32 	%r88, 31;
	mov.b32 	%r89, -1;
	// begin inline asm
	shfl.sync.down.b32 %r70, %r71, %r87, %r88, %r89;
	// end inline asm
	// begin inline asm
	shfl.sync.down.b32 %r75, %r76, %r87, %r88, %r89;
	// end inline asm
	mov.b64 	%rd231, {%r70, %r75};
	mov.b64 	%fd219, %rd231;
	mov.b64 	{%r81, %r86}, %rd329;
	// begin inline asm
	shfl.sync.down.b32 %r80, %r81, %r87, %r88, %r89;
	// end inline asm
	// begin inline asm
	shfl.sync.down.b32 %r85, %r86, %r87, %r88, %r89;
	// end inline asm
	mov.b64 	%rd158, {%r80, %r85};
	setp.gt.s32 	%p57, %r49, 29;
	mov.f64 	%fd341, %fd340;
	mov.u64 	%rd330, %rd329;
	@%p57 bra 	$L__BB8_168;
	abs.f64 	%fd220, %fd340;
	abs.f64 	%fd221, %fd219;
	setp.lt.f64 	%p58, %fd220, %fd221;
	mov.f64 	%fd341, %fd219;
	mov.u64 	%rd330, %rd158;
	@%p58 bra 	$L__BB8_168;
	setp.lt.f64 	%p59, %fd221, %fd220;
	mov.f64 	%fd341, %fd340;
	mov.u64 	%rd330, %rd329;
	@%p59 bra 	$L__BB8_168;
	setp.lt.s64 	%p60, %rd329, %rd158;
	selp.f64 	%fd341, %fd340, %fd219, %p60;
	min.s64 	%rd330, %rd329, %rd158;
$L__BB8_168:
	mov.b64 	%rd232, %fd341;
	mov.b64 	{%r91, %r96}, %rd232;
	mov.b32 	%r107, 4;
	mov.b32 	%r108, 31;
	mov.b32 	%r109, -1;
	// begin inline asm
	shfl.sync.down.b32 %r90, %r91, %r107, %r108, %r109;
	// end inline asm
	// begin inline asm
	shfl.sync.down.b32 %r95, %r96, %r107, %r108, %r109;
	// end inline asm
	mov.b64 	%rd233, {%r90, %r95};
	mov.b64 	%fd224, %rd233;
	mov.b64 	{%r101, %r106}, %rd330;
	// begin inline asm
	shfl.sync.down.b32 %r100, %r101, %r107, %r108, %r109;
	// end inline asm
	// begin inline asm
	shfl.sync.down.b32 %r105, %r106, %r107, %r108, %r109;
	// end inline asm
	mov.b64 	%rd161, {%r100, %r105};
	setp.gt.s32 	%p61, %r49, 27;
	mov.f64 	%fd342, %fd341;
	mov.u64 	%rd331, %rd330;
	@%p61 bra 	$L__BB8_172;
	abs.f64 	%fd225, %fd341;
	abs.f64 	%fd226, %fd224;
	setp.lt.f64 	%p62, %fd225, %fd226;
	mov.f64 	%fd342, %fd224;
	mov.u64 	%rd331, %rd161;
	@%p62 bra 	$L__BB8_172;
	setp.lt.f64 	%p63, %fd226, %fd225;
	mov.f64 	%fd342, %fd341;
	mov.u64 	%rd331, %rd330;
	@%p63 bra 	$L__BB8_172;
	setp.lt.s64 	%p64, %rd330, %rd161;
	selp.f64 	%fd342, %fd341, %fd224, %p64;
	min.s64 	%rd331, %rd330, %rd161;
$L__BB8_172:
	mov.b64 	%rd234, %fd342;
	mov.b64 	{%r111, %r116}, %rd234;
	mov.b32 	%r127, 8;
	mov.b32 	%r128, 31;
	mov.b32 	%r129, -1;
	// begin inline asm
	shfl.sync.down.b32 %r110, %r111, %r127, %r128, %r129;
	// end inline asm
	// begin inline asm
	shfl.sync.down.b32 %r115, %r116, %r127, %r128, %r129;
	// end inline asm
	mov.b64 	%rd235, {%r110, %r115};
	mov.b64 	%fd229, %rd235;
	mov.b64 	{%r121, %r126}, %rd331;
	// begin inline asm
	shfl.sync.down.b32 %r120, %r121, %r127, %r128, %r129;
	// end inline asm
	// begin inline asm
	shfl.sync.down.b32 %r125, %r126, %r127, %r128, %r129;
	// end inline asm
	mov.b64 	%rd164, {%r120, %r125};
	setp.gt.s32 	%p65, %r49, 23;
	mov.f64 	%fd343, %fd342;
	mov.u64 	%rd332, %rd331;
	@%p65 bra 	$L__BB8_176;
	abs.f64 	%fd230, %fd342;
	abs.f64 	%fd231, %fd229;
	setp.lt.f64 	%p66, %fd230, %fd231;
	mov.f64 	%fd343, %fd229;
	mov.u64 	%rd332, %rd164;
	@%p66 bra 	$L__BB8_176;
	setp.lt.f64 	%p67, %fd231, %fd230;
	mov.f64 	%fd343, %fd342;
	mov.u64 	%rd332, %rd331;
	@%p67 bra 	$L__BB8_176;
	setp.lt.s64 	%p68, %rd331, %rd164;
	selp.f64 	%fd343, %fd342, %fd229, %p68;
	min.s64 	%rd332, %rd331, %rd164;
$L__BB8_176:
	mov.b64 	%rd236, %fd343;
	mov.b64 	{%r131, %r136}, %rd236;
	mov.b32 	%r147, 16;
	mov.b32 	%r148, 31;
	mov.b32 	%r149, -1;
	// begin inline asm
	shfl.sync.down.b32 %r130, %r131, %r147, %r148, %r149;
	// end inline asm
	// begin inline asm
	shfl.sync.down.b32 %r135, %r136, %r147, %r148, %r149;
	// end inline asm
	mov.b64 	%rd237, {%r130, %r135};
	mov.b64 	%fd234, %rd237;
	mov.b64 	{%r141, %r146}, %rd332;
	// begin inline asm
	shfl.sync.down.b32 %r140, %r141, %r147, %r148, %r149;
	// end inline asm
	// begin inline asm
	shfl.sync.down.b32 %r145, %r146, %r147, %r148, %r149;
	// end inline asm
	mov.b64 	%rd167, {%r140, %r145};
	setp.gt.s32 	%p69, %r49, 15;
	mov.f64 	%fd351, %fd343;
	mov.u64 	%rd340, %rd332;
	@%p69 bra 	$L__BB8_180;
	abs.f64 	%fd235, %fd343;
	abs.f64 	%fd236, %fd234;
	setp.lt.f64 	%p70, %fd235, %fd236;
	mov.f64 	%fd351, %fd234;
	mov.u64 	%rd340, %rd167;
	@%p70 bra 	$L__BB8_180;
	setp.lt.f64 	%p71, %fd236, %fd235;
	mov.f64 	%fd351, %fd343;
	mov.u64 	%rd340, %rd332;
	@%p71 bra 	$L__BB8_180;
	setp.lt.s64 	%p72, %rd332, %rd167;
	selp.f64 	%fd351, %fd343, %fd234, %p72;
	min.s64 	%rd340, %rd332, %rd167;
$L__BB8_180:
	setp.ne.s32 	%p73, %r49, 0;
	@%p73 bra 	$L__BB8_182;
	shr.u32 	%r150, %r18, 1;
	and.b32  	%r151, %r150, 496;
	mov.u32 	%r152, _ZN6thrust24THRUST_300001_SM_1000_NS8cuda_cub4core6detail5shmemE;
	add.s32 	%r153, %r152, %r151;
	st.shared.f64 	[%r153+8], %fd351;
	st.shared.u64 	[%r153+16], %rd340;
$L__BB8_182:
	bar.sync 	0;
	setp.ne.s32 	%p74, %r18, 0;
	@%p74 bra 	$L__BB8_204;
	ld.shared.f64 	%fd239, [_ZN6thrust24THRUST_300001_SM_1000_NS8cuda_cub4core6detail5shmemE+24];
	ld.shared.u64 	%rd170, [_ZN6thrust24THRUST_300001_SM_1000_NS8cuda_cub4core6detail5shmemE+32];
	abs.f64 	%fd240, %fd351;
	abs.f64 	%fd241, %fd239;
	setp.lt.f64 	%p75, %fd240, %fd241;
	mov.f64 	%fd345, %fd239;
	mov.u64 	%rd334, %rd170;
	@%p75 bra 	$L__BB8_186;
	setp.lt.f64 	%p76, %fd241, %fd240;
	mov.f64 	%fd345, %fd351;
	mov.u64 	%rd334, %rd340;
	@%p76 bra 	$L__BB8_186;
	setp.lt.s64 	%p77, %rd340, %rd170;
	selp.f64 	%fd345, %fd351, %fd239, %p77;
	min.s64 	%rd334, %rd340, %rd170;
$L__BB8_186:
	ld.shared.f64 	%fd244, [_ZN6thrust24THRUST_300001_SM_1000_NS8cuda_cub4core6detail5shmemE+40];
	ld.shared.u64 	%rd173, [_ZN6thrust24THRUST_300001_SM_1000_NS8cuda_cub4core6detail5shmemE+48];
	abs.f64 	%fd245, %fd345;
	abs.f64 	%fd246, %fd244;
	setp.lt.f64 	%p78, %fd245, %fd246;
	mov.f64 	%fd346, %fd244;
	mov.u64 	%rd335, %rd173;
	@%p78 bra 	$L__BB8_189;
	setp.lt.f64 	%p79, %fd246, %fd245;
	mov.f64 	%fd346, %fd345;
	mov.u64 	%rd335, %rd334;
	@%p79 bra 	$L__BB8_189;
	setp.lt.s64 	%p80, %rd334, %rd173;
	selp.f64 	%fd346, %fd345, %fd244, %p80;
	min.s64 	%rd335, %rd334, %rd173;
$L__BB8_189:
	ld.shared.f64 	%fd249, [_ZN6thrust24THRUST_300001_SM_1000_NS8cuda_cub4core6detail5shmemE+56];
	ld.shared.u64 	%rd176, [_ZN6thrust24THRUST_300001_SM_1000_NS8cuda_cub4core6detail5shmemE+64];
	abs.f64 	%fd250, %fd346;
	abs.f64 	%fd251, %fd249;
	setp.lt.f64 	%p81, %fd250, %fd251;
	mov.f64 	%fd347, %fd249;
	mov.u64 	%rd336, %rd176;
	@%p81 bra 	$L__BB8_192;
	setp.lt.f64 	%p82, %fd251, %fd250;
	mov.f64 	%fd347, %fd346;
	mov.u64 	%rd336, %rd335;
	@%p82 bra 	$L__BB8_192;
	setp.lt.s64 	%p83, %rd335, %rd176;
	selp.f64 	%fd347, %fd346, %fd249, %p83;
	min.s64 	%rd336, %rd335, %rd176;
$L__BB8_192:
	ld.shared.f64 	%fd254, [_ZN6thrust24THRUST_300001_SM_1000_NS8cuda_cub4core6detail5shmemE+72];
	ld.shared.u64 	%rd179, [_ZN6thrust24THRUST_300001_SM_1000_NS8cuda_cub4core6detail5shmemE+80];
	abs.f64 	%fd255, %fd347;
	abs.f64 	%fd256, %fd254;
	setp.lt.f64 	%p84, %fd255, %fd256;
	mov.f64 	%fd348, %fd254;
	mov.u64 	%rd337, %rd179;
	@%p84 bra 	$L__BB8_195;
	setp.lt.f64 	%p85, %fd256, %fd255;
	mov.f64 	%fd348, %fd347;
	mov.u64 	%rd337, %rd336;
	@%p85 bra 	$L__BB8_195;
	setp.lt.s64 	%p86, %rd336, %rd179;
	selp.f64 	%fd348, %fd347, %fd254, %p86;
	min.s64 	%rd337, %rd336, %rd179;
$L__BB8_195:
	ld.shared.f64 	%fd259, [_ZN6thrust24THRUST_300001_SM_1000_NS8cuda_cub4core6detail5shmemE+88];
	ld.shared.u64 	%rd182, [_ZN6thrust24THRUST_300001_SM_1000_NS8cuda_cub4core6detail5shmemE+96];
	abs.f64 	%fd260, %fd348;
	abs.f64 	%fd261, %fd259;
	setp.lt.f64 	%p87, %fd260, %fd261;
	mov.f64 	%fd349, %fd259;
	mov.u64 	%rd338, %rd182;
	@%p87 bra 	$L__BB8_198;
	setp.lt.f64 	%p88, %fd261, %fd260;
	mov.f64 	%fd349, %fd348;
	mov.u64 	%rd338, %rd337;
	@%p88 bra 	$L__BB8_198;
	setp.lt.s64 	%p89, %rd337, %rd182;
	selp.f64 	%fd349, %fd348, %fd259, %p89;
	min.s64 	%rd338, %rd337, %rd182;
$L__BB8_198:
	ld.shared.f64 	%fd264, [_ZN6thrust24THRUST_300001_SM_1000_NS8cuda_cub4core6detail5shmemE+104];
	ld.shared.u64 	%rd185, [_ZN6thrust24THRUST_300001_SM_1000_NS8cuda_cub4core6detail5shmemE+112];
	abs.f64 	%fd265, %fd349;
	abs.f64 	%fd266, %fd264;
	setp.lt.f64 	%p90, %fd265, %fd266;
	mov.f64 	%fd350, %fd264;
	mov.u64 	%rd339, %rd185;
	@%p90 bra 	$L__BB8_201;
	setp.lt.f64 	%p91, %fd266, %fd265;
	mov.f64 	%fd350, %fd349;
	mov.u64 	%rd339, %rd338;
	@%p91 bra 	$L__BB8_201;
	setp.lt.s64 	%p92, %rd338, %rd185;
	selp.f64 	%fd350, %fd349, %fd264, %p92;
	min.s64 	%rd339, %rd338, %rd185;
$L__BB8_201:
	ld.shared.f64 	%fd269, [_ZN6thrust24THRUST_300001_SM_1000_NS8cuda_cub4core6detail5shmemE+120];
	ld.shared.u64 	%rd188, [_ZN6thrust24THRUST_300001_SM_1000_NS8cuda_cub4core6detail5shmemE+128];
	abs.f64 	%fd270, %fd350;
	abs.f64 	%fd271, %fd269;
	setp.lt.f64 	%p93, %fd270, %fd271;
	mov.u64 	%rd340, %rd188;
	mov.f64 	%fd351, %fd269;
	@%p93 bra 	$L__BB8_204;
	setp.lt.f64 	%p94, %fd271, %fd270;
	mov.u64 	%rd340, %rd339;
	mov.f64 	%fd351, %fd350;
	@%p94 bra 	$L__BB8_204;
	setp.lt.s64 	%p95, %rd339, %rd188;
	selp.f64 	%fd351, %fd350, %fd269, %p95;
	min.s64 	%rd340, %rd339, %rd188;
$L__BB8_204:
	mov.u32 	%r381, %tid.x;
	setp.ne.s32 	%p212, %r381, 0;
	@%p212 bra 	$L__BB8_206;
	ld.param.u64 	%rd271, [_ZN6thrust24THRUST_300001_SM_1000_NS8cuda_cub4core6detail13_kernel_agentINS1_8__reduce11ReduceAgentINS0_12zip_iteratorIN4cuda3std3__45tupleIJNS0_10device_ptrIdEENS0_17counting_iteratorIlNS0_11use_defaultESF_SF_EEEEEEEPNSB_IJdlEEESJ_lNS1_9__extrema9arg_max_fIdl10ComparatorEEEEJSI_SK_lSO_EEEvDpT0__param_1];
	cvta.to.global.u64 	%rd270, %rd271;
	st.global.f64 	[%rd270], %fd351;
	st.global.u64 	[%rd270+8], %rd340;
$L__BB8_206:
	ret;

}
	// .globl	_ZN6thrust24THRUST_300001_SM_1000_NS8cuda_cub4core6detail13_kernel_agentINS1_8__reduce11ReduceAgentINS0_12zip_iteratorIN4cuda3std3__45tupleIJNS0_10device_ptrIdEENS0_17counting_iteratorIlNS0_11use_defaultESF_SF_EEEEEEEPNSB_IJdlEEESJ_lNS1_9__extrema9arg_max_fIdl10ComparatorEEEEJSI_SK_lN3cub18CUB_300001_SM_100013GridEvenShareIlEENSR_9GridQueueIyEESO_EEEvDpT0_
.visible .entry _ZN6thrust24THRUST_300001_SM_1000_NS8cuda_cub4core6detail13_kernel_agentINS1_8__reduce11ReduceAgentINS0_12zip_iteratorIN4cuda3std3__45tupleIJNS0_10device_ptrIdEENS0_17counting_iteratorIlNS0_11use_defaultESF_SF_EEEEEEEPNSB_IJdlEEESJ_lNS1_9__extrema9arg_max_fIdl10ComparatorEEEEJSI_SK_lN3cub18CUB_300001_SM_100013GridEvenShareIlEENSR_9GridQueueIyEESO_EEEvDpT0_(
	.param .align 8 .b8 _ZN6thrust24THRUST_300001_SM_1000_NS8cuda_cub4core6detail13_kernel_agentINS1_8__reduce11ReduceAgentINS0_12zip_iteratorIN4cuda3std3__45tupleIJNS0_10device_ptrIdEENS0_17counting_iteratorIlNS0_11use_defaultESF_SF_EEEEEEEPNSB_IJdlEEESJ_lNS1_9__extrema9arg_max_fIdl10ComparatorEEEEJSI_SK_lN3cub18CUB_300001_SM_100013GridEvenShareIlEENSR_9GridQueueIyEESO_EEEvDpT0__param_0[16],
	.param .u64 .ptr .align 1 _ZN6thrust24THRUST_300001_SM_1000_NS8cuda_cub4core6detail13_kernel_agentINS1_8__reduce11ReduceAgentINS0_12zip_iteratorIN4cuda3std3__45tupleIJNS0_10device_ptrIdEENS0_17counting_iteratorIlNS0_11use_defaultESF_SF_EEEEEEEPNSB_IJdlEEESJ_lNS1_9__extrema9arg_max_fIdl10ComparatorEEEEJSI_SK_lN3cub18CUB_300001_SM_100013GridEvenShareIlEENSR_9GridQueueIyEESO_EEEvDpT0__param_1,
	.param .u64 _ZN6thrust24THRUST_300001_SM_1000_NS8cuda_cub4core6detail13_kernel_agentINS1_8__reduce11ReduceAgentINS0_12zip_iteratorIN4cuda3std3__45tupleIJNS0_10device_ptrIdEENS0_17counting_iteratorIlNS0_11use_defaultESF_SF_EEEEEEEPNSB_IJdlEEESJ_lNS1_9__extrema9arg_max_fIdl10ComparatorEEEEJSI_SK_lN3cub18CUB_300001_SM_100013GridEvenShareIlEENSR_9GridQueueIyEESO_EEEvDpT0__param_2,
	.param .align 8 .b8 _ZN6thrust24THRUST_300001_SM_1000_NS8cuda_cub4core6detail13_kernel_agentINS1_8__reduce11ReduceAgentINS0_12zip_iteratorIN4cuda3std3__45tupleIJNS0_10device_ptrIdEENS0_17counting_iteratorIlNS0_11use_defaultESF_SF_EEEEEEEPNSB_IJdlEEESJ_lNS1_9__extrema9arg_max_fIdl10ComparatorEEEEJSI_SK_lN3cub18CUB_300001_SM_100013GridEvenShareIlEENSR_9GridQueueIyEESO_EEEvDpT0__param_3[72],
	.param .align 8 .b8 _ZN6thrust24THRUST_300001_SM_1000_NS8cuda_cub4core6detail13_kernel_agentINS1_8__reduce11ReduceAgentINS0_12zip_iteratorIN4cuda3std3__45tupleIJNS0_10device_ptrIdEENS0_17counting_iteratorIlNS0_11use_defaultESF_SF_EEEEEEEPNSB_IJdlEEESJ_lNS1_9__extrema9arg_max_fIdl10ComparatorEEEEJSI_SK_lN3cub18CUB_300001_SM_100013GridEvenShareIlEENSR_9GridQueueIyEESO_EEEvDpT0__param_4[8],
	.param .align 1 .b8 _ZN6thrust24THRUST_300001_SM_1000_NS8cuda_cub4core6detail13_kernel_agentINS1_8__reduce11ReduceAgentINS0_12zip_iteratorIN4cuda3std3__45tupleIJNS0_10device_ptrIdEENS0_17counting_iteratorIlNS0_11use_defaultESF_SF_EEEEEEEPNSB_IJdlEEESJ_lNS1_9__extrema9arg_max_fIdl10ComparatorEEEEJSI_SK_lN3cub18CUB_300001_SM_100013GridEvenShareIlEENSR_9GridQueueIyEESO_EEEvDpT0__param_5[1]
)
.maxntid 256
{
	.reg .pred 	%p<215>;
	.reg .b32 	%r<399>;
	.reg .b64 	%rd<356>;
	.reg .b64 	%fd<352>;

	ld.param.u64 	%rd196, [_ZN6thrust24THRUST_300001_SM_1000_NS8cuda_cub4core6detail13_kernel_agentINS1_8__reduce11ReduceAgentINS0_12zip_iteratorIN4cuda3std3__45tupleIJNS0_10device_ptrIdEENS0_17counting_iteratorIlNS0_11use_defaultESF_SF_EEEEEEEPNSB_IJdlEEESJ_lNS1_9__extrema9arg_max_fIdl10ComparatorEEEEJSI_SK_lN3cub18CUB_300001_SM_100013GridEvenShareIlEENSR_9GridQueueIyEESO_EEEvDpT0__param_0+8];
	ld.param.u64 	%rd195, [_ZN6thrust24THRUST_300001_SM_1000_NS8cuda_cub4core6detail13_kernel_agentINS1_8__reduce11ReduceAgentINS0_12zip_iteratorIN4cuda3std3__45tupleIJNS0_10device_ptrIdEENS0_17counting_iteratorIlNS0_11use_defaultESF_SF_EEEEEEEPNSB_IJdlEEESJ_lNS1_9__extrema9arg_max_fIdl10ComparatorEEEEJSI_SK_lN3cub18CUB_300001_SM_100013GridEvenShareIlEENSR_9GridQueueIyEESO_EEEvDpT0__param_0];
	ld.param.u64 	%rd199, [_ZN6thrust24THRUST_300001_SM_1000_NS8cuda_cub4core6detail13_kernel_agentINS1_8__reduce11ReduceAgentINS0_12zip_iteratorIN4cuda3std3__45tupleIJNS0_10device_ptrIdEENS0_17counting_iteratorIlNS0_11use_defaultESF_SF_EEEEEEEPNSB_IJdlEEESJ_lNS1_9__extrema9arg_max_fIdl10ComparatorEEEEJSI_SK_lN3cub18CUB_300001_SM_100013GridEvenShareIlEENSR_9GridQueueIyEESO_EEEvDpT0__param_4];
	ld.param.u64 	%rd198, [_ZN6thrust24THRUST_300001_SM_1000_NS8cuda_cub4core6detail13_kernel_agentINS1_8__reduce11ReduceAgentINS0_12zip_iteratorIN4cuda3std3__45tupleIJNS0_10device_ptrIdEENS0_17counting_iteratorIlNS0_11use_defaultESF_SF_EEEEEEEPNSB_IJdlEEESJ_lNS1_9__extrema9arg_max_fIdl10ComparatorEEEEJSI_SK_lN3cub18CUB_300001_SM_100013GridEvenShareIlEENSR_9GridQueueIyEESO_EEEvDpT0__param_2];
	cvta.to.global.u64 	%rd1, %rd199;
	cvta.to.global.u64 	%rd2, %rd195;
	mov.u32 	%r1, %ctaid.x;
	mul.lo.s32 	%r33, %r1, 1280;
	cvt.u64.u32 	%rd4, %r33;
	mov.u32 	%r34, %nctaid.x;
	mul.lo.s32 	%r35, %r34, 1280;
	cvt.u64.u32 	%rd5, %r35;
	add.s64 	%rd200, %rd4, 1280;
	setp.le.s64 	%p1, %rd200, %rd198;
	@%p1 bra 	$L__BB9_121;
	cvt.u32.u64 	%r159, %rd4;
	cvt.u32.u64 	%r2, %rd198;
	sub.s32 	%r3, %r2, %r159;
	mov.u32 	%r4, %tid.x;
	setp.ge.s32 	%p98, %r4, %r3;
	mov.f64 	%fd298, 0d0000000000000000;
	mov.b64 	%rd298, 0;
	mov.u32 	%r393, %r4;
	@%p98 bra 	$L__BB9_3;
	cvt.u64.u32 	%rd246, %r4;
	add.s64 	%rd247, %rd4, %rd246;
	shl.b64 	%rd248, %rd247, 3;
	add.s64 	%rd249, %rd2, %rd248;
	add.s64 	%rd298, %rd196, %rd247;
	ld.global.f64 	%fd298, [%rd249];
	add.s32 	%r393, %r4, 256;
$L__BB9_3:
	setp.ge.s32 	%p99, %r393, %r3;
	@%p99 bra 	$L__BB9_25;
	not.b32 	%r161, %r393;
	add.s32 	%r162, %r161, %r2;
	sub.s32 	%r7, %r162, %r159;
	and.b32  	%r163, %r7, 768;
	setp.eq.s32 	%p100, %r163, 768;
	@%p100 bra 	$L__BB9_10;
	cvt.u64.u32 	%rd251, %r393;
	add.s64 	%rd252, %rd251, %rd4;
	add.s64 	%rd289, %rd252, %rd196;
	shl.b64 	%rd253, %rd252, 3;
	add.s64 	%rd288, %rd2, %rd253;
	shr.u32 	%r164, %r7, 8;
	add.s32 	%r165, %r164, 1;
	and.b32  	%r166, %r165, 3;
	neg.s32 	%r391, %r166;
$L__BB9_6:
	.pragma "nounroll";
	mov.u64 	%rd12, %rd298;
	mov.f64 	%fd3, %fd298;
	ld.global.f64 	%fd4, [%rd288];
	abs.f64 	%fd5, %fd3;
	abs.f64 	%fd6, %fd4;
	setp.lt.f64 	%p101, %fd5, %fd6;
	mov.u64 	%rd298, %rd289;
	mov.f64 	%fd298, %fd4;
	@%p101 bra 	$L__BB9_9;
	setp.lt.f64 	%p102, %fd6, %fd5;
	mov.u64 	%rd298, %rd12;
	mov.f64 	%fd298, %fd3;
	@%p102 bra 	$L__BB9_9;
	setp.lt.s64 	%p103, %rd12, %rd289;
	min.s64 	%rd298, %rd12, %rd289;
	selp.f64 	%fd298, %fd3, %fd4, %p103;
$L__BB9_9:
	add.s32 	%r393, %r393, 256;
	add.s64 	%rd289, %rd289, 256;
	add.s64 	%rd288, %rd288, 2048;
	add.s32 	%r391, %r391, 1;
	setp.ne.s32 	%p104, %r391, 0;
	@%p104 bra 	$L__BB9_6;
$L__BB9_10:
	setp.lt.u32 	%p105, %r7, 768;
	@%p105 bra 	$L__BB9_25;
	add.s32 	%r394, %r393, 512;
$L__BB9_12:
	mov.u32 	%r15, %r394;
	add.s32 	%r167, %r15, -512;
	cvt.s64.s32 	%rd254, %r167;
	add.s64 	%rd255, %rd254, %rd4;
	shl.b64 	%rd256, %rd255, 3;
	add.s64 	%rd20, %rd2, %rd256;
	add.s64 	%rd21, %rd255, %rd196;
	ld.global.f64 	%fd12, [%rd20];
	abs.f64 	%fd13, %fd298;
	abs.f64 	%fd14, %fd12;
	setp.lt.f64 	%p106, %fd13, %fd14;
	mov.u64 	%rd295, %rd21;
	mov.f64 	%fd295, %fd12;
	@%p106 bra 	$L__BB9_15;
	setp.lt.f64 	%p107, %fd14, %fd13;
	mov.u64 	%rd295, %rd298;
	mov.f64 	%fd295, %fd298;
	@%p107 bra 	$L__BB9_15;
	setp.lt.s64 	%p108, %rd298, %rd21;
	min.s64 	%rd295, %rd298, %rd21;
	selp.f64 	%fd295, %fd298, %fd12, %p108;
$L__BB9_15:
	add.s32 	%r168, %r15, -256;
	cvt.s64.s32 	%rd257, %r168;
	add.s64 	%rd258, %rd257, %rd4;
	add.s64 	%rd24, %rd258, %rd196;
	ld.global.f64 	%fd17, [%rd20+2048];
	abs.f64 	%fd18, %fd295;
	abs.f64 	%fd19, %fd17;
	setp.lt.f64 	%p109, %fd18, %fd19;
	mov.u64 	%rd296, %rd24;
	mov.f64 	%fd296, %fd17;
	@%p109 bra 	$L__BB9_18;
	setp.lt.f64 	%p110, %fd19, %fd18;
	mov.u64 	%rd296, %rd295;
	mov.f64 	%fd296, %fd295;
	@%p110 bra 	$L__BB9_18;
	setp.lt.s64 	%p111, %rd295, %rd24;
	min.s64 	%rd296, %rd295, %rd24;
	selp.f64 	%fd296, %fd295, %fd17, %p111;
$L__BB9_18:
	cvt.s64.s32 	%rd259, %r15;
	add.s64 	%rd260, %rd259, %rd4;
	add.s64 	%rd27, %rd260, %rd196;
	ld.global.f64 	%fd22, [%rd20+4096];
	abs.f64 	%fd23, %fd296;
	abs.f64 	%fd24, %fd22;
	setp.lt.f64 	%p112, %fd23, %fd24;
	mov.u64 	%rd297, %rd27;
	mov.f64 	%fd297, %fd22;
	@%p112 bra 	$L__BB9_21;
	setp.lt.f64 	%p113, %fd24, %fd23;
	mov.u64 	%rd297, %rd296;
	mov.f64 	%fd297, %fd296;
	@%p113 bra 	$L__BB9_21;
	setp.lt.s64 	%p114, %rd296, %rd27;
	min.s64 	%rd297, %rd296, %rd27;
	selp.f64 	%fd297, %fd296, %fd22, %p114;
$L__BB9_21:
	add.s32 	%r169, %r15, 256;
	cvt.s64.s32 	%rd261, %r169;
	add.s64 	%rd262, %rd261, %rd4;
	add.s64 	%rd30, %rd262, %rd196;
	ld.global.f64 	%fd27, [%rd20+6144];
	abs.f64 	%fd28, %fd297;
	abs.f64 	%fd29, %fd27;
	setp.lt.f64 	%p115, %fd28, %fd29;
	mov.u64 	%rd298, %rd30;
	mov.f64 	%fd298, %fd27;
	@%p115 bra 	$L__BB9_24;
	setp.lt.f64 	%p116, %fd29, %fd28;
	mov.u64 	%rd298, %rd297;
	mov.f64 	%fd298, %fd297;
	@%p116 bra 	$L__BB9_24;
	setp.lt.s64 	%p117, %rd297, %rd30;
	min.s64 	%rd298, %rd297, %rd30;
	selp.f64 	%fd298, %fd297, %fd27, %p117;
$L__BB9_24:
	add.s32 	%r394, %r15, 1024;
	add.s32 	%r170, %r15, 512;
	setp.lt.s32 	%p118, %r170, %r3;
	@%p118 bra 	$L__BB9_12;
$L__BB9_25:
	setp.lt.s32 	%p119, %r3, 256;
	@%p119 bra 	$L__BB9_70;
	// begin inline asm
	mov.u32 %r284, %laneid;
	// end inline asm
	mov.b64 	%rd273, %fd298;
	mov.b64 	{%r286, %r291}, %rd273;
	mov.b32 	%r302, 1;
	mov.b32 	%r303, 31;
	mov.b32 	%r304, -1;
	// begin inline asm
	shfl.sync.down.b32 %r285, %r286, %r302, %r303, %r304;
	// end inline asm
	// begin inline asm
	shfl.sync.down.b32 %r290, %r291, %r302, %r303, %r304;
	// end inline asm
	mov.b64 	%rd274, {%r285, %r290};
	mov.b64 	%fd33, %rd274;
	mov.b64 	{%r296, %r301}, %rd298;
	// begin inline asm
	shfl.sync.down.b32 %r295, %r296, %r302, %r303, %r304;
	// end inline asm
	// begin inline asm
	shfl.sync.down.b32 %r300, %r301, %r302, %r303, %r304;
	// end inline asm
	mov.b64 	%rd34, {%r295, %r300};
	setp.gt.s32 	%p171, %r284, 30;
	mov.u64 	%rd300, %rd298;
	mov.f64 	%fd300, %fd298;
	@%p171 bra 	$L__BB9_30;
	abs.f64 	%fd34, %fd298;
	abs.f64 	%fd35, %fd33;
	setp.lt.f64 	%p172, %fd34, %fd35;
	mov.u64 	%rd300, %rd34;
	mov.f64 	%fd300, %fd33;
	@%p172 bra 	$L__BB9_30;
	setp.lt.f64 	%p173, %fd35, %fd34;
	mov.u64 	%rd300, %rd298;
	mov.f64 	%fd300, %fd298;
	@%p173 bra 	$L__BB9_30;
	setp.lt.s64 	%p174, %rd298, %rd34;
	min.s64 	%rd300, %rd298, %rd34;
	selp.f64 	%fd300, %fd298, %fd33, %p174;
$L__BB9_30:
	mov.b64 	%rd275, %fd300;
	mov.b64 	{%r306, %r311}, %rd275;
	mov.b32 	%r322, 2;
	mov.b32 	%r323, 31;
	mov.b32 	%r324, -1;
	// begin inline asm
	shfl.sync.down.b32 %r305, %r306, %r322, %r323, %r324;
	// end inline asm
	// begin inline asm
	shfl.sync.down.b32 %r310, %r311, %r322, %r323, %r324;
	// end inline asm
	mov.b64 	%rd276, {%r305, %r310};
	mov.b64 	%fd38, %rd276;
	mov.b64 	{%r316, %r321}, %rd300;
	// begin inline asm
	shfl.sync.down.b32 %r315, %r316, %r322, %r323, %r324;
	// end inline asm
	// begin inline asm
	shfl.sync.down.b32 %r320, %r321, %r322, %r323, %r324;
	// end inline asm
	mov.b64 	%rd37, {%r315, %r320};
	setp.gt.s32 	%p175, %r284, 29;
	mov.u64 	%rd301, %rd300;
	mov.f64 	%fd301, %fd300;
	@%p175 bra 	$L__BB9_34;
	abs.f64 	%fd39, %fd300;
	abs.f64 	%fd40, %fd38;
	setp.lt.f64 	%p176, %fd39, %fd40;
	mov.u64 	%rd301, %rd37;
	mov.f64 	%fd301, %fd38;
	@%p176 bra 	$L__BB9_34;
	setp.lt.f64 	%p177, %fd40, %fd39;
	mov.u64 	%rd301, %rd300;
	mov.f64 	%fd301, %fd300;
	@%p177 bra 	$L__BB9_34;
	setp.lt.s64 	%p178, %rd300, %rd37;
	min.s64 	%rd301, %rd300, %rd37;
	selp.f64 	%fd301, %fd300, %fd38, %p178;
$L__BB9_34:
	mov.b64 	%rd277, %fd301;
	mov.b64 	{%r326, %r331}, %rd277;
	mov.b32 	%r342, 4;
	mov.b32 	%r343, 31;
	mov.b32 	%r344, -1;
	// begin inline asm
	shfl.sync.down.b32 %r325, %r326, %r342, %r343, %r344;
	// end inline asm
	// begin inline asm
	shfl.sync.down.b32 %r330, %r331, %r342, %r343, %r344;
	// end inline asm
	mov.b64 	%rd278, {%r325, %r330};
	mov.b64 	%fd43, %rd278;
	mov.b64 	{%r336, %r341}, %rd301;
	// begin inline asm
	shfl.sync.down.b32 %r335, %r336, %r342, %r343, %r344;
	// end inline asm
	// begin inline asm
	shfl.sync.down.b32 %r340, %r341, %r342, %r343, %r344;
	// end inline asm
	mov.b64 	%rd40, {%r335, %r340};
	setp.gt.s32 	%p179, %r284, 27;
	mov.u64 	%rd302, %rd301;
	mov.f64 	%fd302, %fd301;
	@%p179 bra 	$L__BB9_38;
	abs.f64 	%fd44, %fd301;
	abs.f64 	%fd45, %fd43;
	setp.lt.f64 	%p180, %fd44, %fd45;
	mov.u64 	%rd302, %rd40;
	mov.f64 	%fd302, %fd43;
	@%p180 bra 	$L__BB9_38;
	setp.lt.f64 	%p181, %fd45, %fd44;
	mov.u64 	%rd302, %rd301;
	mov.f64 	%fd302, %fd301;
	@%p181 bra 	$L__BB9_38;
	setp.lt.s64 	%p182, %rd301, %rd40;
	min.s64 	%rd302, %rd301, %rd40;
	selp.f64 	%fd302, %fd301, %fd43, %p182;
$L__BB9_38:
	mov.b64 	%rd279, %fd302;
	mov.b64 	{%r346, %r351}, %rd279;
	mov.b32 	%r362, 8;
	mov.b32 	%r363, 31;
	mov.b32 	%r364, -1;
	// begin inline asm
	shfl.sync.down.b32 %r345, %r346, %r362, %r363, %r364;
	// end inline asm
	// begin inline asm
	shfl.sync.down.b32 %r350, %r351, %r362, %r363, %r364;
	// end inline asm
	mov.b64 	%rd280, {%r345, %r350};
	mov.b64 	%fd48, %rd280;
	mov.b64 	{%r356, %r361}, %rd302;
	// begin inline asm
	shfl.sync.down.b32 %r355, %r356, %r362, %r363, %r364;
	// end inline asm
	// begin inline asm
	shfl.sync.down.b32 %r360, %r361, %r362, %r363, %r364;
	// end inline asm
	mov.b64 	%rd43, {%r355, %r360};
	setp.gt.s32 	%p183, %r284, 23;
	mov.u64 	%rd303, %rd302;
	mov.f64 	%fd303, %fd302;
	@%p183 bra 	$L__BB9_42;
	abs.f64 	%fd49, %fd302;
	abs.f64 	%fd50, %fd48;
	setp.lt.f64 	%p184, %fd49, %fd50;
	mov.u64 	%rd303, %rd43;
	mov.f64 	%fd303, %fd48;
	@%p184 bra 	$L__BB9_42;
	setp.lt.f64 	%p185, %fd50, %fd49;
	mov.u64 	%rd303, %rd302;
	mov.f64 	%fd303, %fd302;
	@%p185 bra 	$L__BB9_42;
	setp.lt.s64 	%p186, %rd302, %rd43;
	min.s64 	%rd303, %rd302, %rd43;
	selp.f64 	%fd303, %fd302, %fd48, %p186;
$L__BB9_42:
	mov.b64 	%rd281, %fd303;
	mov.b64 	{%r366, %r371}, %rd281;
	mov.b32 	%r382, 16;
	mov.b32 	%r383, 31;
	mov.b32 	%r384, -1;
	// begin inline asm
	shfl.sync.down.b32 %r365, %r366, %r382, %r383, %r384;
	// end inline asm
	// begin inline asm
	shfl.sync.down.b32 %r370, %r371, %r382, %r383, %r384;
	// end inline asm
	mov.b64 	%rd282, {%r365, %r370};
	mov.b64 	%fd53, %rd282;
	mov.b64 	{%r376, %r381}, %rd303;
	// begin inline asm
	shfl.sync.down.b32 %r375, %r376, %r382, %r383, %r384;
	// end inline asm
	// begin inline asm
	shfl.sync.down.b32 %r380, %r381, %r382, %r383, %r384;
	// end inline asm
	mov.b64 	%rd46, {%r375, %r380};
	setp.gt.s32 	%p187, %r284, 15;
	mov.u64 	%rd355, %rd303;
	mov.f64 	%fd351, %fd303;
	@%p187 bra 	$L__BB9_46;
	abs.f64 	%fd54, %fd303;
	abs.f64 	%fd55, %fd53;
	setp.lt.f64 	%p188, %fd54, %fd55;
	mov.u64 	%rd355, %rd46;
	mov.f64 	%fd351, %fd53;
	@%p188 bra 	$L__BB9_46;
	setp.lt.f64 	%p189, %fd55, %fd54;
	mov.u64 	%rd355, %rd303;
	mov.f64 	%fd351, %fd303;
	@%p189 bra 	$L__BB9_46;
	setp.lt.s64 	%p190, %rd303, %rd46;
	min.s64 	%rd355, %rd303, %rd46;
	selp.f64 	%fd351, %fd303, %fd53, %p190;
$L__BB9_46:
	setp.ne.s32 	%p191, %r284, 0;
	@%p191 bra 	$L__BB9_48;
	shr.u32 	%r385, %r4, 1;
	and.b32  	%r386, %r385, 496;
	mov.u32 	%r387, _ZN6thrust24THRUST_300001_SM_1000_NS8cuda_cub4core6detail5shmemE;
	add.s32 	%r388, %r387, %r386;
	st.shared.f64 	[%r388+8], %fd351;
	st.shared.u64 	[%r388+16], %rd355;
$L__BB9_48:
	bar.sync 	0;
	setp.ne.s32 	%p192, %r4, 0;
	@%p192 bra 	$L__BB9_208;
	ld.shared.f64 	%fd58, [_ZN6thrust24THRUST_300001_SM_1000_NS8cuda_cub4core6detail5shmemE+24];
	ld.shared.u64 	%rd49, [_ZN6thrust24THRUST_300001_SM_1000_NS8cuda_cub4core6detail5shmemE+32];
	abs.f64 	%fd59, %fd351;
	abs.f64 	%fd60, %fd58;
	setp.lt.f64 	%p193, %fd59, %fd60;
	mov.u64 	%rd305, %rd49;
	mov.f64 	%fd305, %fd58;
	@%p193 bra 	$L__BB9_52;
	setp.lt.f64 	%p194, %fd60, %fd59;
	mov.u64 	%rd305, %rd355;
	mov.f64 	%fd305, %fd351;
	@%p194 bra 	$L__BB9_52;
	setp.lt.s64 	%p195, %rd355, %rd49;
	min.s64 	%rd305, %rd355, %rd49;
	selp.f64 	%fd305, %fd351, %fd58, %p195;
$L__BB9_52:
	ld.shared.f64 	%fd63, [_ZN6thrust24THRUST_300001_SM_1000_NS8cuda_cub4core6detail5shmemE+40];
	ld.shared.u64 	%rd52, [_ZN6thrust24THRUST_300001_SM_1000_NS8cuda_cub4core6detail5shmemE+48];
	abs.f64 	%fd64, %fd305;
	abs.f64 	%fd65, %fd63;
	setp.lt.f64 	%p196, %fd64, %fd65;
	mov.u64 	%rd306, %rd52;
	mov.f64 	%fd306, %fd63;
	@%p196 bra 	$L__BB9_55;
	setp.lt.f64 	%p197, %fd65, %fd64;
	mov.u64 	%rd306, %rd305;
	mov.f64 	%fd306, %fd305;
	@%p197 bra 	$L__BB9_55;
	setp.lt.s64 	%p198, %rd305, %rd52;
	min.s64 	%rd306, %rd305, %rd52;
	selp.f64 	%fd306, %fd305, %fd63, %p198;
$L__BB9_55:
	ld.shared.f64 	%fd68, [_ZN6thrust24THRUST_300001_SM_1000_NS8cuda_cub4core6detail5shmemE+56];
	ld.shared.u64 	%rd55, [_ZN6thrust24THRUST_300001_SM_1000_NS8cuda_cub4core6detail5shmemE+64];
	abs.f64 	%fd69, %fd306;
	abs.f64 	%fd70, %fd68;
	setp.lt.f64 	%p199, %fd69, %fd70;
	mov.u64 	%rd307, %rd55;
	mov.f64 	%fd307, %fd68;
	@%p199 bra 	$L__BB9_58;
	setp.lt.f64 	%p200, %fd70, %fd69;
	mov.u64 	%rd307, %rd306;
	mov.f64 	%fd307, %fd306;
	@%p200 bra 	$L__BB9_58;
	setp.lt.s64 	%p201, %rd306, %rd55;
	min.s64 	%rd307, %rd306, %rd55;
	selp.f64 	%fd307, %fd306, %fd68, %p201;
$L__BB9_58:
	ld.shared.f64 	%fd73, [_ZN6thrust24THRUST_300001_SM_1000_NS8cuda_cub4core6detail5shmemE+72];
	ld.shared.u64 	%rd58, [_ZN6thrust24THRUST_300001_SM_1000_NS8cuda_cub4core6detail5shmemE+80];
	abs.f64 	%fd74, %fd307;
	abs.f64 	%fd75, %fd73;
	setp.lt.f64 	%p202, %fd74, %fd75;
	mov.u64 	%rd308, %rd58;
	mov.f64 	%fd308, %fd73;
	@%p202 bra 	$L__BB9_61;
	setp.lt.f64 	%p203, %fd75, %fd74;
	mov.u64 	%rd308, %rd307;
	mov.f64 	%fd308, %fd307;
	@%p203 bra 	$L__BB9_61;
	setp.lt.s64 	%p204, %rd307, %rd58;
	min.s64 	%rd308, %rd307, %rd58;
	selp.f64 	%fd308, %fd307, %fd73, %p204;
$L__BB9_61:
	ld.shared.f64 	%fd78, [_ZN6thrust24THRUST_300001_SM_1000_NS8cuda_cub4core6detail5shmemE+88];
	ld.shared.u64 	%rd61, [_ZN6thrust24THRUST_300001_SM_1000_NS8cuda_cub4core6detail5shmemE+96];
	abs.f64 	%fd79, %fd308;
	abs.f64 	%fd80, %fd78;
	setp.lt.f64 	%p205, %fd79, %fd80;
	mov.u64 	%rd309, %rd61;
	mov.f64 	%fd309, %fd78;
	@%p205 bra 	$L__BB9_64;
	setp.lt.f64 	%p206, %fd80, %fd79;
	mov.u64 	%rd309, %rd308;
	mov.f64 	%fd309, %fd308;
	@%p206 bra 	$L__BB9_64;
	setp.lt.s64 	%p207, %rd308, %rd61;
	min.s64 	%rd309, %rd308, %rd61;
	selp.f64 	%fd309, %fd308, %fd78, %p207;
$L__BB9_64:
	ld.shared.f64 	%fd83, [_ZN6thrust24THRUST_300001_SM_1000_NS8cuda_cub4core6detail5shmemE+104];
	ld.shared.u64 	%rd64, [_ZN6thrust24THRUST_300001_SM_1000_NS8cuda_cub4core6detail5shmemE+112];
	abs.f64 	%fd84, %fd309;
	abs.f64 	%fd85, %fd83;
	setp.lt.f64 	%p208, %fd84, %fd85;
	mov.u64 	%rd310, %rd64;
	mov.f64 	%fd310, %fd83;
	@%p208 bra 	$L__BB9_67;
	setp.lt.f64 	%p209, %fd85, %fd84;
	mov.u64 	%rd310, %rd309;
	mov.f64 	%fd310, %fd309;
	@%p209 bra 	$L__BB9_67;
	setp.lt.s64 	%p210, %rd309, %rd64;
	min.s64 	%rd310, %rd309, %rd64;
	selp.f64 	%fd310, %fd309, %fd83, %p210;
$L__BB9_67:
	ld.shared.f64 	%fd88, [_ZN6thrust24THRUST_300001_SM_1000_NS8cuda_cub4core6detail5shmemE+120];
	ld.shared.u64 	%rd67, [_ZN6thrust24THRUST_300001_SM_1000_NS8cuda_cub4core6detail5shmemE+128];
	abs.f64 	%fd89, %fd310;
	abs.f64 	%fd90, %fd88;
	setp.lt.f64 	%p211, %fd89, %fd90;
	mov.u64 	%rd355, %rd67;
	mov.f64 	%fd351, %fd88;
	@%p211 bra 	$L__BB9_208;
	setp.lt.f64 	%p212, %fd90, %fd89;
	mov.u64 	%rd355, %rd310;
	mov.f64 	%fd351, %fd310;
	@%p212 bra 	$L__BB9_208;
	setp.lt.s64 	%p213, %rd310, %rd67;
	min.s64 	%rd355, %rd310, %rd67;
	selp.f64 	%fd351, %fd310, %fd88, %p213;
	bra.uni 	$L__BB9_208;
$L__BB9_70:
	// begin inline asm
	mov.u32 %r171, %laneid;
	// end inline asm
	and.b32  	%r192, %r4, 992;
	add.s32 	%r193, %r192, 32;
	setp.gt.s32 	%p120, %r193, %r3;
	not.b32 	%r194, %r192;
	add.s32 	%r195, %r3, %r194;
	selp.b32 	%r190, %r195, 31, %p120;
	mov.b64 	%rd263, %fd298;
	mov.b64 	{%r173, %r178}, %rd263;
	mov.b32 	%r189, 1;
	mov.b32 	%r191, -1;
	// begin inline asm
	shfl.sync.down.b32 %r172, %r173, %r189, %r190, %r191;
	// end inline asm
	// begin inline asm
	shfl.sync.down.b32 %r177, %r178, %r189, %r190, %r191;
	// end inline asm
	mov.b64 	%rd264, {%r172, %r177};
	mov.b64 	%fd92, %rd264;
	mov.b64 	{%r183, %r188}, %rd298;
	// begin inline asm
	shfl.sync.down.b32 %r182, %r183, %r189, %r190, %r191;
	// end inline asm
	// begin inline asm
	shfl.sync.down.b32 %r187, %r188, %r189, %r190, %r191;
	// end inline asm
	mov.b64 	%rd69, {%r182, %r187};
	setp.ge.s32 	%p121, %r171, %r190;
	mov.u64 	%rd311, %rd298;
	mov.f64 	%fd311, %fd298;
	@%p121 bra 	$L__BB9_74;
	abs.f64 	%fd93, %fd298;
	abs.f64 	%fd94, %fd92;
	setp.lt.f64 	%p122, %fd93, %fd94;
	mov.u64 	%rd311, %rd69;
	mov.f64 	%fd311, %fd92;
	@%p122 bra 	$L__BB9_74;
	setp.lt.f64 	%p123, %fd94, %fd93;
	mov.u64 	%rd311, %rd298;
	mov.f64 	%fd311, %fd298;
	@%p123 bra 	$L__BB9_74;
	setp.lt.s64 	%p124, %rd298, %rd69;
	min.s64 	%rd311, %rd298, %rd69;
	selp.f64 	%fd311, %fd298, %fd92, %p124;
$L__BB9_74:
	mov.b64 	%rd265, %fd311;
	mov.b64 	{%r197, %r202}, %rd265;
	mov.b32 	%r213, 2;
	mov.b32 	%r215, -1;
	// begin inline asm
	shfl.sync.down.b32 %r196, %r197, %r213, %r190, %r215;
	// end inline asm
	// begin inline asm
	shfl.sync.down.b32 %r201, %r202, %r213, %r190, %r215;
	// end inline asm
	mov.b64 	%rd266, {%r196, %r201};
	mov.b64 	%fd97, %rd266;
	mov.b64 	{%r207, %r212}, %rd311;
	// begin inline asm
	shfl.sync.down.b32 %r206, %r207, %r213, %r190, %r215;
	// end inline asm
	// begin inline asm
	shfl.sync.down.b32 %r211, %r212, %r213, %r190, %r215;
	// end inline asm
	mov.b64 	%rd72, {%r206, %r211};
	add.s32 	%r216, %r171, 2;
	setp.gt.s32 	%p125, %r216, %r190;
	mov.u64 	%rd312, %rd311;
	mov.f64 	%fd312, %fd311;
	@%p125 bra 	$L__BB9_78;
	abs.f64 	%fd98, %fd311;
	abs.f64 	%fd99, %fd97;
	setp.lt.f64 	%p126, %fd98, %fd99;
	mov.u64 	%rd312, %rd72;
	mov.f64 	%fd312, %fd97;
	@%p126 bra 	$L__BB9_78;
	setp.lt.f64 	%p127, %fd99, %fd98;
	mov.u64 	%rd312, %rd311;
	mov.f64 	%fd312, %fd311;
	@%p127 bra 	$L__BB9_78;
	setp.lt.s64 	%p128, %rd311, %rd72;
	min.s64 	%rd312, %rd311, %rd72;
	selp.f64 	%fd312, %fd311, %fd97, %p128;
$L__BB9_78:
	mov.b64 	%rd267, %fd312;
	mov.b64 	{%r218, %r223}, %rd267;
	mov.b32 	%r234, 4;
	mov.b32 	%r236, -1;
	// begin inline asm
	shfl.sync.down.b32 %r217, %r218, %r234, %r190, %r236;
	// end inline asm
	// begin inline asm
	shfl.sync.down.b32 %r222, %r223, %r234, %r190, %r236;
	// end inline asm
	mov.b64 	%rd268, {%r217, %r222};
	mov.b64 	%fd102, %rd268;
	mov.b64 	{%r228, %r233}, %rd312;
	// begin inline asm
	shfl.sync.down.b32 %r227, %r228, %r234, %r190, %r236;
	// end inline asm
	// begin inline asm
	shfl.sync.down.b32 %r232, %r233, %r234, %r190, %r236;
	// end inline asm
	mov.b64 	%rd75, {%r227, %r232};
	add.s32 	%r237, %r171, 4;
	setp.gt.s32 	%p129, %r237, %r190;
	mov.u64 	%rd313, %rd312;
	mov.f64 	%fd313, %fd312;
	@%p129 bra 	$L__BB9_82;
	abs.f64 	%fd103, %fd312;
	abs.f64 	%fd104, %fd102;
	setp.lt.f64 	%p130, %fd103, %fd104;
	mov.u64 	%rd313, %rd75;
	mov.f64 	%fd313, %fd102;
	@%p130 bra 	$L__BB9_82;
	setp.lt.f64 	%p131, %fd104, %fd103;
	mov.u64 	%rd313, %rd312;
	mov.f64 	%fd313, %fd312;
	@%p131 bra 	$L__BB9_82;
	setp.lt.s64 	%p132, %rd312, %rd75;
	min.s64 	%rd313, %rd312, %rd75;
	selp.f64 	%fd313, %fd312, %fd102, %p132;
$L__BB9_82:
	mov.b64 	%rd269, %fd313;
	mov.b64 	{%r239, %r244}, %rd269;
	mov.b32 	%r255, 8;
	mov.b32 	%r257, -1;
	// begin inline asm
	shfl.sync.down.b32 %r238, %r239, %r255, %r190, %r257;
	// end inline asm
	// begin inline asm
	shfl.sync.down.b32 %r243, %r244, %r255, %r190, %r257;
	// end inline asm
	mov.b64 	%rd270, {%r238, %r243};
	mov.b64 	%fd107, %rd270;
	mov.b64 	{%r249, %r254}, %rd313;
	// begin inline asm
	shfl.sync.down.b32 %r248, %r249, %r255, %r190, %r257;
	// end inline asm
	// begin inline asm
	shfl.sync.down.b32 %r253, %r254, %r255, %r190, %r257;
	// end inline asm
	mov.b64 	%rd78, {%r248, %r253};
	add.s32 	%r258, %r171, 8;
	setp.gt.s32 	%p133, %r258, %r190;
	mov.u64 	%rd314, %rd313;
	mov.f64 	%fd314, %fd313;
	@%p133 bra 	$L__BB9_86;
	abs.f64 	%fd108, %fd313;
	abs.f64 	%fd109, %fd107;
	setp.lt.f64 	%p134, %fd108, %fd109;
	mov.u64 	%rd314, %rd78;
	mov.f64 	%fd314, %fd107;
	@%p134 bra 	$L__BB9_86;
	setp.lt.f64 	%p135, %fd109, %fd108;
	mov.u64 	%rd314, %rd313;
	mov.f64 	%fd314, %fd313;
	@%p135 bra 	$L__BB9_86;
	setp.lt.s64 	%p136, %rd313, %rd78;
	min.s64 	%rd314, %rd313, %rd78;
	selp.f64 	%fd314, %fd313, %fd107, %p136;
$L__BB9_86:
	mov.b64 	%rd271, %fd314;
	mov.b64 	{%r260, %r265}, %rd271;
	mov.b32 	%r276, 16;
	mov.b32 	%r278, -1;
	// begin inline asm
	shfl.sync.down.b32 %r259, %r260, %r276, %r190, %r278;
	// end inline asm
	// begin inline asm
	shfl.sync.down.b32 %r264, %r265, %r276, %r190, %r278;
	// end inline asm
	mov.b64 	%rd272, {%r259, %r264};
	mov.b64 	%fd112, %rd272;
	mov.b64 	{%r270, %r275}, %rd314;
	// begin inline asm
	shfl.sync.down.b32 %r269, %r270, %r276, %r190, %r278;
	// end inline asm
	// begin inline asm
	shfl.sync.down.b32 %r274, %r275, %r276, %r190, %r278;
	// end inline asm
	mov.b64 	%rd81, {%r269, %r274};
	add.s32 	%r279, %r171, 16;
	setp.gt.s32 	%p137, %r279, %r190;
	mov.u64 	%rd355, %rd314;
	mov.f64 	%fd351, %fd314;
	@%p137 bra 	$L__BB9_90;
	abs.f64 	%fd113, %fd314;
	abs.f64 	%fd114, %fd112;
	setp.lt.f64 	%p138, %fd113, %fd114;
	mov.u64 	%rd355, %rd81;
	mov.f64 	%fd351, %fd112;
	@%p138 bra 	$L__BB9_90;
	setp.lt.f64 	%p139, %fd114, %fd113;
	mov.u64 	%rd355, %rd314;
	mov.f64 	%fd351, %fd314;
	@%p139 bra 	$L__BB9_90;
	setp.lt.s64 	%p140, %rd314, %rd81;
	min.s64 	%rd355, %rd314, %rd81;
	selp.f64 	%fd351, %fd314, %fd112, %p140;
$L__BB9_90:
	setp.ne.s32 	%p141, %r171, 0;
	@%p141 bra 	$L__BB9_92;
	shr.u32 	%r280, %r4, 1;
	and.b32  	%r281, %r280, 496;
	mov.u32 	%r282, _ZN6thrust24THRUST_300001_SM_1000_NS8cuda_cub4core6detail5shmemE;
	add.s32 	%r283, %r282, %r281;
	st.shared.f64 	[%r283+8], %fd351;
	st.shared.u64 	[%r283+16], %rd355;
$L__BB9_92:
	bar.sync 	0;
	setp.ne.s32 	%p142, %r4, 0;
	@%p142 bra 	$L__BB9_208;
	setp.lt.s32 	%p143, %r3, 33;
	mov.f64 	%fd316, %fd351;
	mov.u64 	%rd316, %rd355;
	@%p143 bra 	$L__BB9_97;
	ld.shared.f64 	%fd117, [_ZN6thrust24THRUST_300001_SM_1000_NS8cuda_cub4core6detail5shmemE+24];
	ld.shared.u64 	%rd84, [_ZN6thrust24THRUST_300001_SM_1000_NS8cuda_cub4core6detail5shmemE+32];
	abs.f64 	%fd118, %fd351;
	abs.f64 	%fd119, %fd117;
	setp.lt.f64 	%p144, %fd118, %fd119;
	mov.f64 	%fd316, %fd117;
	mov.u64 	%rd316, %rd84;
	@%p144 bra 	$L__BB9_97;
	setp.lt.f64 	%p145, %fd119, %fd118;
	mov.f64 	%fd316, %fd351;
	mov.u64 	%rd316, %rd355;
	@%p145 bra 	$L__BB9_97;
	setp.lt.s64 	%p146, %rd355, %rd84;
	selp.f64 	%fd316, %fd351, %fd117, %p146;
	min.s64 	%rd316, %rd355, %rd84;
$L__BB9_97:
	setp.lt.s32 	%p147, %r3, 65;
	mov.f64 	%fd317, %fd316;
	mov.u64 	%rd317, %rd316;
	@%p147 bra 	$L__BB9_101;
	ld.shared.f64 	%fd122, [_ZN6thrust24THRUST_300001_SM_1000_NS8cuda_cub4core6detail5shmemE+40];
	ld.shared.u64 	%rd87, [_ZN6thrust24THRUST_300001_SM_1000_NS8cuda_cub4core6detail5shmemE+48];
	abs.f64 	%fd123, %fd316;
	abs.f64 	%fd124, %fd122;
	setp.lt.f64 	%p148, %fd123, %fd124;
	mov.f64 	%fd317, %fd122;
	mov.u64 	%rd317, %rd87;
	@%p148 bra 	$L__BB9_101;
	setp.lt.f64 	%p149, %fd124, %fd123;
	mov.f64 	%fd317, %fd316;
	mov.u64 	%rd317, %rd316;
	@%p149 bra 	$L__BB9_101;
	setp.lt.s64 	%p150, %rd316, %rd87;
	selp.f64 	%fd317, %fd316, %fd122, %p150;
	min.s64 	%rd317, %rd316, %rd87;
$L__BB9_101:
	setp.lt.s32 	%p151, %r3, 97;
	mov.f64 	%fd318, %fd317;
	mov.u64 	%rd318, %rd317;
	@%p151 bra 	$L__BB9_105;
	ld.shared.f64 	%fd127, [_ZN6thrust24THRUST_300001_SM_1000_NS8cuda_cub4core6detail5shmemE+56];
	ld.shared.u64 	%rd90, [_ZN6thrust24THRUST_300001_SM_1000_NS8cuda_cub4core6detail5shmemE+64];
	abs.f64 	%fd128, %fd317;
	abs.f64 	%fd129, %fd127;
	setp.lt.f64 	%p152, %fd128, %fd129;
	mov.f64 	%fd318, %fd127;
	mov.u64 	%rd318, %rd90;
	@%p152 bra 	$L__BB9_105;
	setp.lt.f64 	%p153, %fd129, %fd128;
	mov.f64 	%fd318, %fd317;
	mov.u64 	%rd318, %rd317;
	@%p153 bra 	$L__BB9_105;
	setp.lt.s64 	%p154, %rd317, %rd90;
	selp.f64 	%fd318, %fd317, %fd127, %p154;
	min.s64 	%rd318, %rd317, %rd90;
$L__BB9_105:
	setp.lt.s32 	%p155, %r3, 129;
	mov.f64 	%fd319, %fd318;
	mov.u64 	%rd319, %rd318;
	@%p155 bra 	$L__BB9_109;
	ld.shared.f64 	%fd132, [_ZN6thrust24THRUST_300001_SM_1000_NS8cuda_cub4core6detail5shmemE+72];
	ld.shared.u64 	%rd93, [_ZN6thrust24THRUST_300001_SM_1000_NS8cuda_cub4core6detail5shmemE+80];
	abs.f64 	%fd133, %fd318;
	abs.f64 	%fd134, %fd132;
	setp.lt.f64 	%p156, %fd133, %fd134;
	mov.f64 	%fd319, %fd132;
	mov.u64 	%rd319, %rd93;
	@%p156 bra 	$L__BB9_109;
	setp.lt.f64 	%p157, %fd134, %fd133;
	mov.f64 	%fd319, %fd318;
	mov.u64 	%rd319, %rd318;
	@%p157 bra 	$L__BB9_109;
	setp.lt.s64 	%p158, %rd318, %rd93;
	selp.f64 	%fd319, %fd318, %fd132, %p158;
	min.s64 	%rd319, %rd318, %rd93;
$L__BB9_109:
	setp.lt.s32 	%p159, %r3, 161;
	mov.f64 	%fd320, %fd319;
	mov.u64 	%rd320, %rd319;
	@%p159 bra 	$L__BB9_113;
	ld.shared.f64 	%fd137, [_ZN6thrust24THRUST_300001_SM_1000_NS8cuda_cub4core6detail5shmemE+88];
	ld.shared.u64 	%rd96, [_ZN6thrust24THRUST_300001_SM_1000_NS8cuda_cub4core6detail5shmemE+96];
	abs.f64 	%fd138, %fd319;
	abs.f64 	%fd139, %fd137;
	setp.lt.f64 	%p160, %fd138, %fd139;
	mov.f64 	%fd320, %fd137;
	mov.u64 	%rd320, %rd96;
	@%p160 bra 	$L__BB9_113;
	setp.lt.f64 	%p161, %fd139, %fd138;
	mov.f64 	%fd320, %fd319;
	mov.u64 	%rd320, %rd319;
	@%p161 bra 	$L__BB9_113;
	setp.lt.s64 	%p162, %rd319, %rd96;
	selp.f64 	%fd320, %fd319, %fd137, %p162;
	min.s64 	%rd320, %rd319, %rd96;
$L__BB9_113:
	setp.lt.s32 	%p163, %r3, 193;
	mov.f64 	%fd321, %fd320;
	mov.u64 	%rd321, %rd320;
	@%p163 bra 	$L__BB9_117;
	ld.shared.f64 	%fd142, [_ZN6thrust24THRUST_300001_SM_1000_NS8cuda_cub4core6detail5shmemE+104];
	ld.shared.u64 	%rd99, [_ZN6thrust24THRUST_300001_SM_1000_NS8cuda_cub4core6detail5shmemE+112];
	abs.f64 	%fd143, %fd320;
	abs.f64 	%fd144, %fd142;
	setp.lt.f64 	%p164, %fd143, %fd144;
	mov.f64 	%fd321, %fd142;
	mov.u64 	%rd321, %rd99;
	@%p164 bra 	$L__BB9_117;
	setp.lt.f64 	%p165, %fd144, %fd143;
	mov.f64 	%fd321, %fd320;
	mov.u64 	%rd321, %rd320;
	@%p165 bra 	$L__BB9_117;
	setp.lt.s64 	%p166, %rd320, %rd99;
	selp.f64 	%fd321, %fd320, %fd142, %p166;
	min.s64 	%rd321, %rd320, %rd99;
$L__BB9_117:
	setp.lt.s32 	%p167, %r3, 225;
	mov.u64 	%rd355, %rd321;
	mov.f64 	%fd351, %fd321;
	@%p167 bra 	$L__BB9_208;
	ld.shared.f64 	%fd147, [_ZN6thrust24THRUST_300001_SM_1000_NS8cuda_cub4core6detail5shmemE+120];
	ld.shared.u64 	%rd102, [_ZN6thrust24THRUST_300001_SM_1000_NS8cuda_cub4core6detail5shmemE+128];
	abs.f64 	%fd148, %fd321;
	abs.f64 	%fd149, %fd147;
	setp.lt.f64 	%p168, %fd148, %fd149;
	mov.u64 	%rd355, %rd102;
	mov.f64 	%fd351, %fd147;
	@%p168 bra 	$L__BB9_208;
	setp.lt.f64 	%p169, %fd149, %fd148;
	mov.u64 	%rd355, %rd321;
	mov.f64 	%fd351, %fd321;
	@%p169 bra 	$L__BB9_208;
	setp.lt.s64 	%p170, %rd321, %rd102;
	selp.f64 	%fd351, %fd321, %fd147, %p170;
	min.s64 	%rd355, %rd321, %rd102;
	bra.uni 	$L__BB9_208;
$L__BB9_121:
	mov.u32 	%r20, %tid.x;
	add.s64 	%rd104, %rd196, %rd4;
	cvt.u64.u32 	%rd105, %r20;
	add.s64 	%rd201, %rd105, %rd4;
	cvta.to.global.u64 	%rd202, %rd195;
	shl.b64 	%rd203, %rd201, 3;
	add.s64 	%rd204, %rd202, %rd203;
	ld.global.f64 	%fd274, [%rd204];
	add.s32 	%r36, %r20, 256;
	cvt.u64.u32 	%rd205, %r36;
	ld.global.f64 	%fd275, [%rd204+2048];
	add.s32 	%r37, %r20, 512;
	cvt.u64.u32 	%rd206, %r37;
	ld.global.f64 	%fd276, [%rd204+4096];
	add.s32 	%r38, %r20, 768;
	cvt.u64.u32 	%rd207, %r38;
	ld.global.f64 	%fd277, [%rd204+6144];
	or.b32  	%r39, %r20, 1024;
	cvt.u64.u32 	%rd106, %r39;
	add.s64 	%rd343, %rd104, %rd106;
	ld.global.f64 	%fd339, [%rd204+8192];
	abs.f64 	%fd278, %fd274;
	abs.f64 	%fd279, %fd275;
	setp.geu.f64 	%p2, %fd278, %fd279;
	selp.f64 	%fd280, %fd274, %fd275, %p2;
	selp.b64 	%rd208, %rd105, %rd205, %p2;
	abs.f64 	%fd281, %fd280;
	abs.f64 	%fd282, %fd276;
	setp.geu.f64 	%p3, %fd281, %fd282;
	selp.f64 	%fd283, %fd280, %fd276, %p3;
	selp.b64 	%rd209, %rd208, %rd206, %p3;
	abs.f64 	%fd284, %fd283;
	abs.f64 	%fd285, %fd277;
	setp.geu.f64 	%p4, %fd284, %fd285;
	selp.f64 	%fd152, %fd283, %fd277, %p4;
	selp.b64 	%rd108, %rd209, %rd207, %p4;
	abs.f64 	%fd153, %fd152;
	abs.f64 	%fd154, %fd339;
	setp.lt.f64 	%p5, %fd153, %fd154;
	@%p5 bra 	$L__BB9_123;
	setp.lt.f64 	%p6, %fd154, %fd153;
	setp.lt.u64 	%p7, %rd108, %rd106;
	or.pred  	%p8, %p6, %p7;
	selp.f64 	%fd339, %fd152, %fd339, %p8;
	add.s64 	%rd212, %rd104, %rd108;
	selp.b64 	%rd343, %rd212, %rd343, %p8;
$L__BB9_123:
	setp.le.u64 	%p9, %rd198, %rd5;
	@%p9 bra 	$L__BB9_164;
	setp.ne.s32 	%p10, %r20, 0;
	@%p10 bra 	$L__BB9_126;
	atom.global.add.u64 	%rd213, [%rd1+8], 1280;
	add.s64 	%rd214, %rd213, %rd5;
	st.shared.u64 	[_ZN6thrust24THRUST_300001_SM_1000_NS8cuda_cub4core6detail5shmemE+152], %rd214;
$L__BB9_126:
	bar.sync 	0;
	ld.shared.u64 	%rd331, [_ZN6thrust24THRUST_300001_SM_1000_NS8cuda_cub4core6detail5shmemE+152];
	add.s64 	%rd215, %rd331, 1280;
	setp.gt.s64 	%p11, %rd215, %rd198;
	@%p11 bra 	$L__BB9_141;
	mov.f64 	%fd323, %fd339;
	mov.u64 	%rd324, %rd343;
$L__BB9_128:
	add.s64 	%rd216, %rd331, %rd105;
	cvta.to.global.u64 	%rd217, %rd195;
	shl.b64 	%rd218, %rd216, 3;
	add.s64 	%rd219, %rd217, %rd218;
	add.s64 	%rd325, %rd216, %rd196;
	ld.global.f64 	%fd324, [%rd219];
	add.s64 	%rd326, %rd325, 256;
	ld.global.f64 	%fd325, [%rd219+2048];
	add.s64 	%rd327, %rd325, 512;
	ld.global.f64 	%fd326, [%rd219+4096];
	add.s64 	%rd328, %rd325, 768;
	ld.global.f64 	%fd327, [%rd219+6144];
	add.s64 	%rd343, %rd325, 1024;
	ld.global.f64 	%fd339, [%rd219+8192];
	abs.f64 	%fd163, %fd323;
	abs.f64 	%fd164, %fd324;
	setp.lt.f64 	%p12, %fd163, %fd164;
	@%p12 bra 	$L__BB9_130;
	setp.lt.f64 	%p13, %fd164, %fd163;
	setp.lt.s64 	%p14, %rd324, %rd325;
	or.pred  	%p15, %p13, %p14;
	selp.f64 	%fd324, %fd323, %fd324, %p15;
	selp.b64 	%rd325, %rd324, %rd325, %p15;
$L__BB9_130:
	abs.f64 	%fd167, %fd324;
	abs.f64 	%fd168, %fd325;
	setp.lt.f64 	%p16, %fd167, %fd168;
	@%p16 bra 	$L__BB9_132;
	setp.lt.f64 	%p17, %fd168, %fd167;
	setp.lt.s64 	%p18, %rd325, %rd326;
	or.pred  	%p19, %p17, %p18;
	selp.f64 	%fd325, %fd324, %fd325, %p19;
	selp.b64 	%rd326, %rd325, %rd326, %p19;
$L__BB9_132:
	abs.f64 	%fd171, %fd325;
	abs.f64 	%fd172, %fd326;
	setp.lt.f64 	%p20, %fd171, %fd172;
	@%p20 bra 	$L__BB9_134;
	setp.lt.f64 	%p21, %fd172, %fd171;
	setp.lt.s64 	%p22, %rd326, %rd327;
	or.pred  	%p23, %p21, %p22;
	selp.f64 	%fd326, %fd325, %fd326, %p23;
	selp.b64 	%rd327, %rd326, %rd327, %p23;
$L__BB9_134:
	abs.f64 	%fd175, %fd326;
	abs.f64 	%fd176, %fd327;
	setp.lt.f64 	%p24, %fd175, %fd176;
	@%p24 bra 	$L__BB9_136;
	setp.lt.f64 	%p25, %fd176, %fd175;
	setp.lt.s64 	%p26, %rd327, %rd328;
	or.pred  	%p27, %p25, %p26;
	selp.f64 	%fd327, %fd326, %fd327, %p27;
	selp.b64 	%rd328, %rd327, %rd328, %p27;
$L__BB9_136:
	abs.f64 	%fd179, %fd327;
	abs.f64 	%fd180, %fd339;
	setp.lt.f64 	%p28, %fd179, %fd180;
	@%p28 bra 	$L__BB9_138;
	setp.lt.f64 	%p29, %fd180, %fd179;
	setp.lt.s64 	%p30, %rd328, %rd343;
	or.pred  	%p31, %p29, %p30;
	selp.f64 	%fd339, %fd327, %fd339, %p31;
	selp.b64 	%rd343, %rd328, %rd343, %p31;
$L__BB9_138:
	setp.ne.s32 	%p32, %r20, 0;
	bar.sync 	0;
	@%p32 bra 	$L__BB9_140;
	atom.global.add.u64 	%rd220, [%rd1+8], 1280;
	add.s64 	%rd221, %rd220, %rd5;
	st.shared.u64 	[_ZN6thrust24THRUST_300001_SM_1000_NS8cuda_cub4core6detail5shmemE+152], %rd221;
$L__BB9_140:
	bar.sync 	0;
	ld.shared.u64 	%rd331, [_ZN6thrust24THRUST_300001_SM_1000_NS8cuda_cub4core6detail5shmemE+152];
	add.s64 	%rd222, %rd331, 1280;
	setp.le.s64 	%p33, %rd222, %rd198;
	mov.f64 	%fd323, %fd339;
	mov.u64 	%rd324, %rd343;
	@%p33 bra 	$L__BB9_128;
$L__BB9_141:
	setp.le.s64 	%p34, %rd198, %rd331;
	@%p34 bra 	$L__BB9_164;
	cvt.u32.u64 	%r40, %rd331;
	cvt.u32.u64 	%r41, %rd198;
	sub.s32 	%r21, %r41, %r40;
	setp.ge.s32 	%p35, %r20, %r21;
	@%p35 bra 	$L__BB9_164;
	cvta.to.global.u64 	%rd132, %rd195;
	not.b32 	%r43, %r20;
	add.s32 	%r44, %r43, %r41;
	sub.s32 	%r22, %r44, %r40;
	and.b32  	%r46, %r22, 768;
	setp.eq.s32 	%p36, %r46, 768;
	mov.u32 	%r397, %r20;
	@%p36 bra 	$L__BB9_149;
	add.s64 	%rd224, %rd331, %rd105;
	add.s64 	%rd333, %rd224, %rd196;
	shl.b64 	%rd225, %rd224, 3;
	add.s64 	%rd332, %rd132, %rd225;
	shr.u32 	%r47, %r22, 8;
	add.s32 	%r48, %r47, 1;
	and.b32  	%r49, %r48, 3;
	neg.s32 	%r395, %r49;
	mov.u32 	%r397, %r20;
$L__BB9_145:
	.pragma "nounroll";
	mov.u64 	%rd137, %rd343;
	mov.f64 	%fd184, %fd339;
	ld.global.f64 	%fd185, [%rd332];
	abs.f64 	%fd186, %fd184;
	abs.f64 	%fd187, %fd185;
	setp.lt.f64 	%p37, %fd186, %fd187;
	mov.f64 	%fd339, %fd185;
	mov.u64 	%rd343, %rd333;
	@%p37 bra 	$L__BB9_148;
	setp.lt.f64 	%p38, %fd187, %fd186;
	mov.f64 	%fd339, %fd184;
	mov.u64 	%rd343, %rd137;
	@%p38 bra 	$L__BB9_148;
	setp.lt.s64 	%p39, %rd137, %rd333;
	selp.f64 	%fd339, %fd184, %fd185, %p39;
	min.s64 	%rd343, %rd137, %rd333;
$L__BB9_148:
	add.s32 	%r397, %r397, 256;
	add.s64 	%rd333, %rd333, 256;
	add.s64 	%rd332, %rd332, 2048;
	add.s32 	%r395, %r395, 1;
	setp.ne.s32 	%p40, %r395, 0;
	@%p40 bra 	$L__BB9_145;
$L__BB9_149:
	setp.lt.u32 	%p41, %r22, 768;
	@%p41 bra 	$L__BB9_164;
	add.s32 	%r398, %r397, 512;
$L__BB9_151:
	mov.u32 	%r30, %r398;
	add.s32 	%r50, %r30, -512;
	cvt.u64.u32 	%rd226, %r50;
	add.s64 	%rd227, %rd331, %rd226;
	shl.b64 	%rd228, %rd227, 3;
	add.s64 	%rd145, %rd132, %rd228;
	add.s64 	%rd146, %rd227, %rd196;
	ld.global.f64 	%fd193, [%rd145];
	abs.f64 	%fd194, %fd339;
	abs.f64 	%fd195, %fd193;
	setp.lt.f64 	%p42, %fd194, %fd195;
	mov.f64 	%fd335, %fd193;
	mov.u64 	%rd339, %rd146;
	@%p42 bra 	$L__BB9_154;
	setp.lt.f64 	%p43, %fd195, %fd194;
	mov.f64 	%fd335, %fd339;
	mov.u64 	%rd339, %rd343;
	@%p43 bra 	$L__BB9_154;
	setp.lt.s64 	%p44, %rd343, %rd146;
	selp.f64 	%fd335, %fd339, %fd193, %p44;
	min.s64 	%rd339, %rd343, %rd146;
$L__BB9_154:
	add.s32 	%r51, %r30, -256;
	cvt.u64.u32 	%rd229, %r51;
	add.s64 	%rd230, %rd331, %rd229;
	add.s64 	%rd149, %rd230, %rd196;
	ld.global.f64 	%fd198, [%rd145+2048];
	abs.f64 	%fd199, %fd335;
	abs.f64 	%fd200, %fd198;
	setp.lt.f64 	%p45, %fd199, %fd200;
	mov.f64 	%fd336, %fd198;
	mov.u64 	%rd340, %rd149;
	@%p45 bra 	$L__BB9_157;
	setp.lt.f64 	%p46, %fd200, %fd199;
	mov.f64 	%fd336, %fd335;
	mov.u64 	%rd340, %rd339;
	@%p46 bra 	$L__BB9_157;
	setp.lt.s64 	%p47, %rd339, %rd149;
	selp.f64 	%fd336, %fd335, %fd198, %p47;
	min.s64 	%rd340, %rd339, %rd149;
$L__BB9_157:
	cvt.u64.u32 	%rd231, %r30;
	add.s64 	%rd232, %rd331, %rd231;
	add.s64 	%rd152, %rd232, %rd196;
	ld.global.f64 	%fd203, [%rd145+4096];
	abs.f64 	%fd204, %fd336;
	abs.f64 	%fd205, %fd203;
	setp.lt.f64 	%p48, %fd204, %fd205;
	mov.f64 	%fd337, %fd203;
	mov.u64 	%rd341, %rd152;
	@%p48 bra 	$L__BB9_160;
	setp.lt.f64 	%p49, %fd205, %fd204;
	mov.f64 	%fd337, %fd336;
	mov.u64 	%rd341, %rd340;
	@%p49 bra 	$L__BB9_160;
	setp.lt.s64 	%p50, %rd340, %rd152;
	selp.f64 	%fd337, %fd336, %fd203, %p50;
	min.s64 	%rd341, %rd340, %rd152;
$L__BB9_160:
	add.s32 	%r52, %r30, 256;
	cvt.u64.u32 	%rd233, %r52;
	add.s64 	%rd234, %rd331, %rd233;
	add.s64 	%rd155, %rd234, %rd196;
	ld.global.f64 	%fd208, [%rd145+6144];
	abs.f64 	%fd209, %fd337;
	abs.f64 	%fd210, %fd208;
	setp.lt.f64 	%p51, %fd209, %fd210;
	mov.f64 	%fd339, %fd208;
	mov.u64 	%rd343, %rd155;
	@%p51 bra 	$L__BB9_163;
	setp.lt.f64 	%p52, %fd210, %fd209;
	mov.f64 	%fd339, %fd337;
	mov.u64 	%rd343, %rd341;
	@%p52 bra 	$L__BB9_163;
	setp.lt.s64 	%p53, %rd341, %rd155;
	selp.f64 	%fd339, %fd337, %fd208, %p53;
	min.s64 	%rd343, %rd341, %rd155;
$L__BB9_163:
	add.s32 	%r398, %r30, 1024;
	add.s32 	%r53, %r30, 512;
	setp.lt.s32 	%p54, %r53, %r21;
	@%p54 bra 	$L__BB9_151;
$L__BB9_164:
	// begin inline asm
	mov.u32 %r54, %laneid;
	// end inline asm
	mov.b64 	%rd235, %fd339;
	mov.b64 	{%r56, %r61}, %rd235;
	mov.b32 	%r72, 1;
	mov.b32 	%r73, 31;
	mov.b32 	%r74, -1;
	// begin inline asm
	shfl.sync.down.b32 %r55, %r56, %r72, %r73, %r74;
	// end inline asm
	// begin inline asm
	shfl.sync.down.b32 %r60, %r61, %r72, %r73, %r74;
	// end inline asm
	mov.b64 	%rd236, {%r55, %r60};
	mov.b64 	%fd214, %rd236;
	mov.b64 	{%r66, %r71}, %rd343;
	// begin inline asm
	shfl.sync.down.b32 %r65, %r66, %r72, %r73, %r74;
	// end inline asm
	// begin inline asm
	shfl.sync.down.b32 %r70, %r71, %r72, %r73, %r74;
	// end inline asm
	mov.b64 	%rd159, {%r65, %r70};
	setp.gt.s32 	%p55, %r54, 30;
	mov.f64 	%fd340, %fd339;
	mov.u64 	%rd344, %rd343;
	@%p55 bra 	$L__BB9_168;
	abs.f64 	%fd215, %fd339;
	abs.f64 	%fd216, %fd214;
	setp.lt.f64 	%p56, %fd215, %fd216;
	mov.f64 	%fd340, %fd214;
	mov.u64 	%rd344, %rd159;
	@%p56 bra 	$L__BB9_168;
	setp.lt.f64 	%p57, %fd216, %fd215;
	mov.f64 	%fd340, %fd339;
	mov.u64 	%rd344, %rd343;
	@%p57 bra 	$L__BB9_168;
	setp.lt.s64 	%p58, %rd343, %rd159;
	selp.f64 	%fd340, %fd339, %fd214, %p58;
	min.s64 	%rd344, %rd343, %rd159;
$L__BB9_168:
	mov.b64 	%rd237, %fd340;
	mov.b64 	{%r76, %r81}, %rd237;
	mov.b32 	%r92, 2;
	mov.b32 	%r93, 31;
	mov.b32 	%r94, -1;
	// begin inline asm
	shfl.sync.down.b32 %r75, %r76, %r92, %r93, %r94;
	// end inline asm
	// begin inline asm
	shfl.sync.down.b32 %r80, %r81, %r92, %r93, %r94;
	// end inline asm
	mov.b64 	%rd238, {%r75, %r80};
	mov.b64 	%fd219, %rd238;
	mov.b64 	{%r86, %r91}, %rd344;
	// begin inline asm
	shfl.sync.down.b32 %r85, %r86, %r92, %r93, %r94;
	// end inline asm
	// begin inline asm
	shfl.sync.down.b32 %r90, %r91, %r92, %r93, %r94;
	// end inline asm
	mov.b64 	%rd162, {%r85, %r90};
	setp.gt.s32 	%p59, %r54, 29;
	mov.f64 	%fd341, %fd340;
	mov.u64 	%rd345, %rd344;
	@%p59 bra 	$L__BB9_172;
	abs.f64 	%fd220, %fd340;
	abs.f64 	%fd221, %fd219;
	setp.lt.f64 	%p60, %fd220, %fd221;
	mov.f64 	%fd341, %fd219;
	mov.u64 	%rd345, %rd162;
	@%p60 bra 	$L__BB9_172;
	setp.lt.f64 	%p61, %fd221, %fd220;
	mov.f64 	%fd341, %fd340;
	mov.u64 	%rd345, %rd344;
	@%p61 bra 	$L__BB9_172;
	setp.lt.s64 	%p62, %rd344, %rd162;
	selp.f64 	%fd341, %fd340, %fd219, %p62;
	min.s64 	%rd345, %rd344, %rd162;
$L__BB9_172:
	mov.b64 	%rd239, %fd341;
	mov.b64 	{%r96, %r101}, %rd239;
	mov.b32 	%r112, 4;
	mov.b32 	%r113, 31;
	mov.b32 	%r114, -1;
	// begin inline asm
	shfl.sync.down.b32 %r95, %r96, %r112, %r113, %r114;
	// end inline asm
	// begin inline asm
	shfl.sync.down.b32 %r100, %r101, %r112, %r113, %r114;
	// end inline asm
	mov.b64 	%rd240, {%r95, %r100};
	mov.b64 	%fd224, %rd240;
	mov.b64 	{%r106, %r111}, %rd345;
	// begin inline asm
	shfl.sync.down.b32 %r105, %r106, %r112, %r113, %r114;
	// end inline asm
	// begin inline asm
	shfl.sync.down.b32 %r110, %r111, %r112, %r113, %r114;
	// end inline asm
	mov.b64 	%rd165, {%r105, %r110};
	setp.gt.s32 	%p63, %r54, 27;
	mov.f64 	%fd342, %fd341;
	mov.u64 	%rd346, %rd345;
	@%p63 bra 	$L__BB9_176;
	abs.f64 	%fd225, %fd341;
	abs.f64 	%fd226, %fd224;
	setp.lt.f64 	%p64, %fd225, %fd226;
	mov.f64 	%fd342, %fd224;
	mov.u64 	%rd346, %rd165;
	@%p64 bra 	$L__BB9_176;
	setp.lt.f64 	%p65, %fd226, %fd225;
	mov.f64 	%fd342, %fd341;
	mov.u64 	%rd346, %rd345;
	@%p65 bra 	$L__BB9_176;
	setp.lt.s64 	%p66, %rd345, %rd165;
	selp.f64 	%fd342, %fd341, %fd224, %p66;
	min.s64 	%rd346, %rd345, %rd165;
$L__BB9_176:
	mov.b64 	%rd241, %fd342;
	mov.b64 	{%r116, %r121}, %rd241;
	mov.b32 	%r132, 8;
	mov.b32 	%r133, 31;
	mov.b32 	%r134, -1;
	// begin inline asm
	shfl.sync.down.b32 %r115, %r116, %r132, %r133, %r134;
	// end inline asm
	// begin inline asm
	shfl.sync.down.b32 %r120, %r121, %r132, %r133, %r134;
	// end inline asm
	mov.b64 	%rd242, {%r115, %r120};
	mov.b64 	%fd229, %rd242;
	mov.b64 	{%r126, %r131}, %rd346;
	// begin inline asm
	shfl.sync.down.b32 %r125, %r126, %r132, %r133, %r134;
	// end inline asm
	// begin inline asm
	shfl.sync.down.b32 %r130, %r131, %r132, %r133, %r134;
	// end inline asm
	mov.b64 	%rd168, {%r125, %r130};
	setp.gt.s32 	%p67, %r54, 23;
	mov.f64 	%fd343, %fd342;
	mov.u64 	%rd347, %rd346;
	@%p67 bra 	$L__BB9_180;
	abs.f64 	%fd230, %fd342;
	abs.f64 	%fd231, %fd229;
	setp.lt.f64 	%p68, %fd230, %fd231;
	mov.f64 	%fd343, %fd229;
	mov.u64 	%rd347, %rd168;
	@%p68 bra 	$L__BB9_180;
	setp.lt.f64 	%p69, %fd231, %fd230;
	mov.f64 	%fd343, %fd342;
	mov.u64 	%rd347, %rd346;
	@%p69 bra 	$L__BB9_180;
	setp.lt.s64 	%p70, %rd346, %rd168;
	selp.f64 	%fd343, %fd342, %fd229, %p70;
	min.s64 	%rd347, %rd346, %rd168;
$L__BB9_180:
	mov.b64 	%rd243, %fd343;
	mov.b64 	{%r136, %r141}, %rd243;
	mov.b32 	%r152, 16;
	mov.b32 	%r153, 31;
	mov.b32 	%r154, -1;
	// begin inline asm
	shfl.sync.down.b32 %r135, %r136, %r152, %r153, %r154;
	// end inline asm
	// begin inline asm
	shfl.sync.down.b32 %r140, %r141, %r152, %r153, %r154;
	// end inline asm
	mov.b64 	%rd244, {%r135, %r140};
	mov.b64 	%fd234, %rd244;
	mov.b64 	{%r146, %r151}, %rd347;
	// begin inline asm
	shfl.sync.down.b32 %r145, %r146, %r152, %r153, %r154;
	// end inline asm
	// begin inline asm
	shfl.sync.down.b32 %r150, %r151, %r152, %r153, %r154;
	// end inline asm
	mov.b64 	%rd171, {%r145, %r150};
	setp.gt.s32 	%p71, %r54, 15;
	mov.f64 	%fd351, %fd343;
	mov.u64 	%rd355, %rd347;
	@%p71 bra 	$L__BB9_184;
	abs.f64 	%fd235, %fd343;
	abs.f64 	%fd236, %fd234;
	setp.lt.f64 	%p72, %fd235, %fd236;
	mov.f64 	%fd351, %fd234;
	mov.u64 	%rd355, %rd171;
	@%p72 bra 	$L__BB9_184;
	setp.lt.f64 	%p73, %fd236, %fd235;
	mov.f64 	%fd351, %fd343;
	mov.u64 	%rd355, %rd347;
	@%p73 bra 	$L__BB9_184;
	setp.lt.s64 	%p74, %rd347, %rd171;
	selp.f64 	%fd351, %fd343, %fd234, %p74;
	min.s64 	%rd355, %rd347, %rd171;
$L__BB9_184:
	setp.ne.s32 	%p75, %r54, 0;
	@%p75 bra 	$L__BB9_186;
	shr.u32 	%r155, %r20, 1;
	and.b32  	%r156, %r155, 496;
	mov.u32 	%r157, _ZN6thrust24THRUST_300001_SM_1000_NS8cuda_cub4core6detail5shmemE;
	add.s32 	%r158, %r157, %r156;
	st.shared.f64 	[%r158+8], %fd351;
	st.shared.u64 	[%r158+16], %rd355;
$L__BB9_186:
	bar.sync 	0;
	setp.ne.s32 	%p76, %r20, 0;
	@%p76 bra 	$L__BB9_208;
	ld.shared.f64 	%fd239, [_ZN6thrust24THRUST_300001_SM_1000_NS8cuda_cub4core6detail5shmemE+24];
	ld.shared.u64 	%rd174, [_ZN6thrust24THRUST_300001_SM_1000_NS8cuda_cub4core6detail5shmemE+32];
	abs.f64 	%fd240, %fd351;
	abs.f64 	%fd241, %fd239;
	setp.lt.f64 	%p77, %fd240, %fd241;
	mov.f64 	%fd345, %fd239;
	mov.u64 	%rd349, %rd174;
	@%p77 bra 	$L__BB9_190;
	setp.lt.f64 	%p78, %fd241, %fd240;
	mov.f64 	%fd345, %fd351;
	mov.u64 	%rd349, %rd355;
	@%p78 bra 	$L__BB9_190;
	setp.lt.s64 	%p79, %rd355, %rd174;
	selp.f64 	%fd345, %fd351, %fd239, %p79;
	min.s64 	%rd349, %rd355, %rd174;
$L__BB9_190:
	ld.shared.f64 	%fd244, [_ZN6thrust24THRUST_300001_SM_1000_NS8cuda_cub4core6detail5shmemE+40];
	ld.shared.u64 	%rd177, [_ZN6thrust24THRUST_300001_SM_1000_NS8cuda_cub4core6detail5shmemE+48];
	abs.f64 	%fd245, %fd345;
	abs.f64 	%fd246, %fd244;
	setp.lt.f64 	%p80, %fd245, %fd246;
	mov.f64 	%fd346, %fd244;
	mov.u64 	%rd350, %rd177;
	@%p80 bra 	$L__BB9_193;
	setp.lt.f64 	%p81, %fd246, %fd245;
	mov.f64 	%fd346, %fd345;
	mov.u64 	%rd350, %rd349;
	@%p81 bra 	$L__BB9_193;
	setp.lt.s64 	%p82, %rd349, %rd177;
	selp.f64 	%fd346, %fd345, %fd244, %p82;
	min.s64 	%rd350, %rd349, %rd177;
$L__BB9_193:
	ld.shared.f64 	%fd249, [_ZN6thrust24THRUST_300001_SM_1000_NS8cuda_cub4core6detail5shmemE+56];
	ld.shared.u64 	%rd180, [_ZN6thrust24THRUST_300001_SM_1000_NS8cuda_cub4core6detail5shmemE+64];
	abs.f64 	%fd250, %fd346;
	abs.f64 	%fd251, %fd249;
	setp.lt.f64 	%p83, %fd250, %fd251;
	mov.f64 	%fd347, %fd249;
	mov.u64 	%rd351, %rd180;
	@%p83 bra 	$L__BB9_196;
	setp.lt.f64 	%p84, %fd251, %fd250;
	mov.f64 	%fd347, %fd346;
	mov.u64 	%rd351, %rd350;
	@%p84 bra 	$L__BB9_196;
	setp.lt.s64 	%p85, %rd350, %rd180;
	selp.f64 	%fd347, %fd346, %fd249, %p85;
	min.s64 	%rd351, %rd350, %rd180;
$L__BB9_196:
	ld.shared.f64 	%fd254, [_ZN6thrust24THRUST_300001_SM_1000_NS8cuda_cub4core6detail5shmemE+72];
	ld.shared.u64 	%rd183, [_ZN6thrust24THRUST_300001_SM_1000_NS8cuda_cub4core6detail5shmemE+80];
	abs.f64 	%fd255, %fd347;
	abs.f64 	%fd256, %fd254;
	setp.lt.f64 	%p86, %fd255, %fd256;
	mov.f64 	%fd348, %fd254;
	mov.u64 	%rd352, %rd183;
	@%p86 bra 	$L__BB9_199;
	setp.lt.f64 	%p87, %fd256, %fd255;
	mov.f64 	%fd348, %fd347;
	mov.u64 	%rd352, %rd351;
	@%p87 bra 	$L__BB9_199;
	setp.lt.s64 	%p88, %rd351, %rd183;
	selp.f64 	%fd348, %fd347, %fd254, %p88;
	min.s64 	%rd352, %rd351, %rd183;
$L__BB9_199:
	ld.shared.f64 	%fd259, [_ZN6thrust24THRUST_300001_SM_1000_NS8cuda_cub4core6detail5shmemE+88];
	ld.shared.u64 	%rd186, [_ZN6thrust24THRUST_300001_SM_1000_NS8cuda_cub4core6detail5shmemE+96];
	abs.f64 	%fd260, %fd348;
	abs.f64 	%fd261, %fd259;
	setp.lt.f64 	%p89, %fd260, %fd261;
	mov.f64 	%fd349, %fd259;
	mov.u64 	%rd353, %rd186;
	@%p89 bra 	$L__BB9_202;
	setp.lt.f64 	%p90, %fd261, %fd260;
	mov.f64 	%fd349, %fd348;
	mov.u64 	%rd353, %rd352;
	@%p90 bra 	$L__BB9_202;
	setp.lt.s64 	%p91, %rd352, %rd186;
	selp.f64 	%fd349, %fd348, %fd259, %p91;
	min.s64 	%rd353, %rd352, %rd186;
$L__BB9_202:
	ld.shared.f64 	%fd264, [_ZN6thrust24THRUST_300001_SM_1000_NS8cuda_cub4core6detail5shmemE+104];
	ld.shared.u64 	%rd189, [_ZN6thrust24THRUST_300001_SM_1000_NS8cuda_cub4core6detail5shmemE+112];
	abs.f64 	%fd265, %fd349;
	abs.f64 	%fd266, %fd264;
	setp.lt.f64 	%p92, %fd265, %fd266;
	mov.f64 	%fd350, %fd264;
	mov.u64 	%rd354, %rd189;
	@%p92 bra 	$L__BB9_205;
	setp.lt.f64 	%p93, %fd266, %fd265;
	mov.f64 	%fd350, %fd349;
	mov.u64 	%rd354, %rd353;
	@%p93 bra 	$L__BB9_205;
	setp.lt.s64 	%p94, %rd353, %rd189;
	selp.f64 	%fd350, %fd349, %fd264, %p94;
	min.s64 	%rd354, %rd353, %rd189;
$L__BB9_205:
	ld.shared.f64 	%fd269, [_ZN6thrust24THRUST_300001_SM_1000_NS8cuda_cub4core6detail5shmemE+120];
	ld.shared.u64 	%rd192, [_ZN6thrust24THRUST_300001_SM_1000_NS8cuda_cub4core6detail5shmemE+128];
	abs.f64 	%fd270, %fd350;
	abs.f64 	%fd271, %fd269;
	setp.lt.f64 	%p95, %fd270, %fd271;
	mov.u64 	%rd355, %rd192;
	mov.f64 	%fd351, %fd269;
	@%p95 bra 	$L__BB9_208;
	setp.lt.f64 	%p96, %fd271, %fd270;
	mov.u64 	%rd355, %rd354;
	mov.f64 	%fd351, %fd350;
	@%p96 bra 	$L__BB9_208;
	setp.lt.s64 	%p97, %rd354, %rd192;
	selp.f64 	%fd351, %fd350, %fd269, %p97;
	min.s64 	%rd355, %rd354, %rd192;
$L__BB9_208:
	mov.u32 	%r389, %tid.x;
	setp.ne.s32 	%p214, %r389, 0;
	@%p214 bra 	$L__BB9_210;
	ld.param.u64 	%rd286, [_ZN6thrust24THRUST_300001_SM_1000_NS8cuda_cub4core6detail13_kernel_agentINS1_8__reduce11ReduceAgentINS0_12zip_iteratorIN4cuda3std3__45tupleIJNS0_10device_ptrIdEENS0_17counting_iteratorIlNS0_11use_defaultESF_SF_EEEEEEEPNSB_IJdlEEESJ_lNS1_9__extrema9arg_max_fIdl10ComparatorEEEEJSI_SK_lN3cub18CUB_300001_SM_100013GridEvenShareIlEENSR_9GridQueueIyEESO_EEEvDpT0__param_1];
	cvta.to.global.u64 	%rd283, %rd286;
	mul.wide.u32 	%rd284, %r1, 16;
	add.s64 	%rd285, %rd283, %rd284;
	st.global.f64 	[%rd285], %fd351;
	st.global.u64 	[%rd285+8], %rd355;
$L__BB9_210:
	ret;

}
	// .globl	_ZN6thrust24THRUST_300001_SM_1000_NS8cuda_cub4core6detail13_kernel_agentINS1_8__reduce10DrainAgentIlEEJN3cub18CUB_300001_SM_10009GridQueueIyEElEEEvDpT0_
.visible .entry _ZN6thrust24THRUST_300001_SM_1000_NS8cuda_cub4core6detail13_kernel_agentINS1_8__reduce10DrainAgentIlEEJN3cub18CUB_300001_SM_10009GridQueueIyEElEEEvDpT0_(
	.param .align 8 .b8 _ZN6thrust24THRUST_300001_SM_1000_NS8cuda_cub4core6detail13_kernel_agentINS1_8__reduce10DrainAgentIlEEJN3cub18CUB_300001_SM_10009GridQueueIyEElEEEvDpT0__param_0[8],
	.param .u64 _ZN6thrust24THRUST_300001_SM_1000_NS8cuda_cub4core6detail13_kernel_agentINS1_8__reduce10DrainAgentIlEEJN3cub18CUB_300001_SM_10009GridQueueIyEElEEEvDpT0__param_1
)
.maxntid 1
{
	.reg .b64 	%rd<5>;

	ld.param.u64 	%rd1, [_ZN6thrust24THRUST_300001_SM_1000_NS8cuda_cub4core6detail13_kernel_agentINS1_8__reduce10DrainAgentIlEEJN3cub18CUB_300001_SM_10009GridQueueIyEElEEEvDpT0__param_0];
	ld.param.u64 	%rd2, [_ZN6thrust24THRUST_300001_SM_1000_NS8cuda_cub4core6detail13_kernel_agentINS1_8__reduce10DrainAgentIlEEJN3cub18CUB_300001_SM_10009GridQueueIyEElEEEvDpT0__param_1];
	cvta.to.global.u64 	%rd3, %rd1;
	st.global.u64 	[%rd3], %rd2;
	mov.b64 	%rd4, 0;
	st.global.u64 	[%rd3+8], %rd4;
	ret;

}
	// .globl	_ZN6thrust24THRUST_300001_SM_1000_NS8cuda_cub4core6detail13_kernel_agentINS1_8__reduce11ReduceAgentIPN4cuda3std3__45tupleIJdlEEESC_SB_lNS1_9__extrema9arg_max_fIdl10ComparatorEEEEJSC_SC_iSG_EEEvDpT0_
.visible .entry _ZN6thrust24THRUST_300001_SM_1000_NS8cuda_cub4core6detail13_kernel_agentINS1_8__reduce11ReduceAgentIPN4cuda3std3__45tupleIJdlEEESC_SB_lNS1_9__extrema9arg_max_fIdl10ComparatorEEEEJSC_SC_iSG_EEEvDpT0_(
	.param .u64 .ptr .align 1 _ZN6thrust24THRUST_300001_SM_1000_NS8cuda_cub4core6detail13_kernel_agentINS1_8__reduce11ReduceAgentIPN4cuda3std3__45tupleIJdlEEESC_SB_lNS1_9__extrema9arg_max_fIdl10ComparatorEEEEJSC_SC_iSG_EEEvDpT0__param_0,
	.param .u64 .ptr .align 1 _ZN6thrust24THRUST_300001_SM_1000_NS8cuda_cub4core6detail13_kernel_agentINS1_8__reduce11ReduceAgentIPN4cuda3std3__45tupleIJdlEEESC_SB_lNS1_9__extrema9arg_max_fIdl10ComparatorEEEEJSC_SC_iSG_EEEvDpT0__param_1,
	.param .u32 _ZN6thrust24THRUST_300001_SM_1000_NS8cuda_cub4core6detail13_kernel_agentINS1_8__reduce11ReduceAgentIPN4cuda3std3__45tupleIJdlEEESC_SB_lNS1_9__extrema9arg_max_fIdl10ComparatorEEEEJSC_SC_iSG_EEEvDpT0__param_2,
	.param .align 1 .b8 _ZN6thrust24THRUST_300001_SM_1000_NS8cuda_cub4core6detail13_kernel_agentINS1_8__reduce11ReduceAgentIPN4cuda3std3__45tupleIJdlEEESC_SB_lNS1_9__extrema9arg_max_fIdl10ComparatorEEEEJSC_SC_iSG_EEEvDpT0__param_3[1]
)
.maxntid 256
{
	.reg .pred 	%p<264>;
	.reg .b32 	%r<374>;
	.reg .b64 	%rd<509>;
	.reg .b64 	%fd<423>;

	ld.param.u64 	%rd236, [_ZN6thrust24THRUST_300001_SM_1000_NS8cuda_cub4core6detail13_kernel_agentINS1_8__reduce11ReduceAgentIPN4cuda3std3__45tupleIJdlEEESC_SB_lNS1_9__extrema9arg_max_fIdl10ComparatorEEEEJSC_SC_iSG_EEEvDpT0__param_0];
	ld.param.u32 	%r29, [_ZN6thrust24THRUST_300001_SM_1000_NS8cuda_cub4core6detail13_kernel_agentINS1_8__reduce11ReduceAgentIPN4cuda3std3__45tupleIJdlEEESC_SB_lNS1_9__extrema9arg_max_fIdl10ComparatorEEEEJSC_SC_iSG_EEEvDpT0__param_2];
	cvt.s64.s32 	%rd1, %r29;
	setp.eq.s32 	%p1, %r29, 0;
	@%p1 bra 	$L__BB11_234;
	setp.gt.s32 	%p2, %r29, 1279;
	@%p2 bra 	$L__BB11_121;
	mov.u32 	%r1, %tid.x;
	setp.ge.s32 	%p147, %r1, %r29;
	mov.f64 	%fd354, 0d0000000000000000;
	mov.b64 	%rd432, 0;
	mov.u32 	%r368, %r1;
	@%p147 bra 	$L__BB11_4;
	mul.wide.u32 	%rd376, %r1, 16;
	add.s64 	%rd373, %rd236, %rd376;
	// begin inline asm
	ld.global.nc.u64 %rd372, [%rd373];
	// end inline asm
	add.s64 	%rd375, %rd373, 8;
	// begin inline asm
	ld.global.nc.u64 %rd432, [%rd375];
	// end inline asm
	mov.b64 	%fd354, %rd372;
	add.s32 	%r368, %r1, 256;
$L__BB11_4:
	setp.ge.s32 	%p148, %r368, %r29;
	@%p148 bra 	$L__BB11_25;
	not.b32 	%r141, %r368;
	add.s32 	%r4, %r29, %r141;
	and.b32  	%r142, %r4, 768;
	setp.eq.s32 	%p149, %r142, 768;
	@%p149 bra 	$L__BB11_11;
	mul.wide.u32 	%rd378, %r368, 16;
	add.s64 	%rd423, %rd236, %rd378;
	shr.u32 	%r143, %r4, 8;
	add.s32 	%r144, %r143, 1;
	and.b32  	%r145, %r144, 3;
	neg.s32 	%r366, %r145;
$L__BB11_7:
	.pragma "nounroll";
	mov.u64 	%rd6, %rd432;
	mov.f64 	%fd3, %fd354;
	// begin inline asm
	ld.global.nc.u64 %rd379, [%rd423];
	// end inline asm
	add.s64 	%rd382, %rd423, 8;
	// begin inline asm
	ld.global.nc.u64 %rd381, [%rd382];
	// end inline asm
	mov.b64 	%fd4, %rd379;
	abs.f64 	%fd5, %fd3;
	abs.f64 	%fd6, %fd4;
	setp.lt.f64 	%p150, %fd5, %fd6;
	mov.u64 	%rd432, %rd381;
	mov.f64 	%fd354, %fd4;
	@%p150 bra 	$L__BB11_10;
	setp.lt.f64 	%p151, %fd6, %fd5;
	mov.u64 	%rd432, %rd6;
	mov.f64 	%fd354, %fd3;
	@%p151 bra 	$L__BB11_10;
	setp.lt.s64 	%p152, %rd6, %rd381;
	min.s64 	%rd432, %rd6, %rd381;
	selp.f64 	%fd354, %fd3, %fd4, %p152;
$L__BB11_10:
	add.s32 	%r368, %r368, 256;
	add.s64 	%rd423, %rd423, 4096;
	add.s32 	%r366, %r366, 1;
	setp.ne.s32 	%p153, %r366, 0;
	@%p153 bra 	$L__BB11_7;
$L__BB11_11:
	setp.lt.u32 	%p154, %r4, 768;
	@%p154 bra 	$L__BB11_25;
$L__BB11_12:
	mul.wide.s32 	%rd387, %r368, 16;
	add.s64 	%rd384, %rd236, %rd387;
	// begin inline asm
	ld.global.nc.u64 %rd383, [%rd384];
	// end inline asm
	add.s64 	%rd386, %rd384, 8;
	// begin inline asm
	ld.global.nc.u64 %rd385, [%rd386];
	// end inline asm
	mov.b64 	%fd12, %rd383;
	abs.f64 	%fd13, %fd354;
	abs.f64 	%fd14, %fd12;
	setp.lt.f64 	%p155, %fd13, %fd14;
	mov.u64 	%rd429, %rd385;
	mov.f64 	%fd351, %fd12;
	@%p155 bra 	$L__BB11_15;
	setp.lt.f64 	%p156, %fd14, %fd13;
	mov.u64 	%rd429, %rd432;
	mov.f64 	%fd351, %fd354;
	@%p156 bra 	$L__BB11_15;
	setp.lt.s64 	%p157, %rd432, %rd385;
	min.s64 	%rd429, %rd432, %rd385;
	selp.f64 	%fd351, %fd354, %fd12, %p157;
$L__BB11_15:
	add.s64 	%rd389, %rd384, 4096;
	// begin inline asm
	ld.global.nc.u64 %rd388, [%rd389];
	// end inline asm
	add.s64 	%rd391, %rd384, 4104;
	// begin inline asm
	ld.global.nc.u64 %rd390, [%rd391];
	// end inline asm
	mov.b64 	%fd17, %rd388;
	abs.f64 	%fd18, %fd351;
	abs.f64 	%fd19, %fd17;
	setp.lt.f64 	%p158, %fd18, %fd19;
	mov.u64 	%rd430, %rd390;
	mov.f64 	%fd352, %fd17;
	@%p158 bra 	$L__BB11_18;
	setp.lt.f64 	%p159, %fd19, %fd18;
	mov.u64 	%rd430, %rd429;
	mov.f64 	%fd352, %fd351;
	@%p159 bra 	$L__BB11_18;
	setp.lt.s64 	%p160, %rd429, %rd390;
	min.s64 	%rd430, %rd429, %rd390;
	selp.f64 	%fd352, %fd351, %fd17, %p160;
$L__BB11_18:
	add.s64 	%rd393, %rd384, 8192;
	// begin inline asm
	ld.global.nc.u64 %rd392, [%rd393];
	// end inline asm
	add.s64 	%rd395, %rd384, 8200;
	// begin inline asm
	ld.global.nc.u64 %rd394, [%rd395];
	// end inline asm
	mov.b64 	%fd22, %rd392;
	abs.f64 	%fd23, %fd352;
	abs.f64 	%fd24, %fd22;
	setp.lt.f64 	%p161, %fd23, %fd24;
	mov.u64 	%rd431, %rd394;
	mov.f64 	%fd353, %fd22;
	@%p161 bra 	$L__BB11_21;
	setp.lt.f64 	%p162, %fd24, %fd23;
	mov.u64 	%rd431, %rd430;
	mov.f64 	%fd353, %fd352;
	@%p162 bra 	$L__BB11_21;
	setp.lt.s64 	%p163, %rd430, %rd394;
	min.s64 	%rd431, %rd430, %rd394;
	selp.f64 	%fd353, %fd352, %fd22, %p163;
$L__BB11_21:
	add.s64 	%rd397, %rd384, 12288;
	// begin inline asm
	ld.global.nc.u64 %rd396, [%rd397];
	// end inline asm
	add.s64 	%rd399, %rd384, 12296;
	// begin inline asm
	ld.global.nc.u64 %rd398, [%rd399];
	// end inline asm
	mov.b64 	%fd27, %rd396;
	abs.f64 	%fd28, %fd353;
	abs.f64 	%fd29, %fd27;
	setp.lt.f64 	%p164, %fd28, %fd29;
	mov.u64 	%rd432, %rd398;
	mov.f64 	%fd354, %fd27;
	@%p164 bra 	$L__BB11_24;
	setp.lt.f64 	%p165, %fd29, %fd28;
	mov.u64 	%rd432, %rd431;
	mov.f64 	%fd354, %fd353;
	@%p165 bra 	$L__BB11_24;
	setp.lt.s64 	%p166, %rd431, %rd398;
	min.s64 	%rd432, %rd431, %rd398;
	selp.f64 	%fd354, %fd353, %fd27, %p166;
$L__BB11_24:
	add.s32 	%r368, %r368, 1024;
	setp.lt.s32 	%p167, %r368, %r29;
	@%p167 bra 	$L__BB11_12;
$L__BB11_25:
	setp.lt.s32 	%p168, %r29, 256;
	@%p168 bra 	$L__BB11_70;
	// begin inline asm
	mov.u32 %r259, %laneid;
	// end inline asm
	mov.b64 	%rd410, %fd354;
	mov.b64 	{%r261, %r266}, %rd410;
	mov.b32 	%r277, 1;
	mov.b32 	%r278, 31;
	mov.b32 	%r279, -1;
	// begin inline asm
	shfl.sync.down.b32 %r260, %r261, %r277, %r278, %r279;
	// end inline asm
	// begin inline asm
	shfl.sync.down.b32 %r265, %r266, %r277, %r278, %r279;
	// end inline asm
	mov.b64 	%rd411, {%r260, %r265};
	mov.b64 	%fd33, %rd411;
	mov.b64 	{%r271, %r276}, %rd432;
	// begin inline asm
	shfl.sync.down.b32 %r270, %r271, %r277, %r278, %r279;
	// end inline asm
	// begin inline asm
	shfl.sync.down.b32 %r275, %r276, %r277, %r278, %r279;
	// end inline asm
	mov.b64 	%rd28, {%r270, %r275};
	setp.gt.s32 	%p220, %r259, 30;
	mov.u64 	%rd434, %rd432;
	mov.f64 	%fd356, %fd354;
	@%p220 bra 	$L__BB11_30;
	abs.f64 	%fd34, %fd354;
	abs.f64 	%fd35, %fd33;
	setp.lt.f64 	%p221, %fd34, %fd35;
	mov.u64 	%rd434, %rd28;
	mov.f64 	%fd356, %fd33;
	@%p221 bra 	$L__BB11_30;
	setp.lt.f64 	%p222, %fd35, %fd34;
	mov.u64 	%rd434, %rd432;
	mov.f64 	%fd356, %fd354;
	@%p222 bra 	$L__BB11_30;
	setp.lt.s64 	%p223, %rd432, %rd28;
	min.s64 	%rd434, %rd432, %rd28;
	selp.f64 	%fd356, %fd354, %fd33, %p223;
$L__BB11_30:
	mov.b64 	%rd412, %fd356;
	mov.b64 	{%r281, %r286}, %rd412;
	mov.b32 	%r297, 2;
	mov.b32 	%r298, 31;
	mov.b32 	%r299, -1;
	// begin inline asm
	shfl.sync.down.b32 %r280, %r281, %r297, %r298, %r299;
	// end inline asm
	// begin inline asm
	shfl.sync.down.b32 %r285, %r286, %r297, %r298, %r299;
	// end inline asm
	mov.b64 	%rd413, {%r280, %r285};
	mov.b64 	%fd38, %rd413;
	mov.b64 	{%r291, %r296}, %rd434;
	// begin inline asm
	shfl.sync.down.b32 %r290, %r291, %r297, %r298, %r299;
	// end inline asm
	// begin inline asm
	shfl.sync.down.b32 %r295, %r296, %r297, %r298, %r299;
	// end inline asm
	mov.b64 	%rd31, {%r290, %r295};
	setp.gt.s32 	%p224, %r259, 29;
	mov.u64 	%rd435, %rd434;
	mov.f64 	%fd357, %fd356;
	@%p224 bra 	$L__BB11_34;
	abs.f64 	%fd39, %fd356;
	abs.f64 	%fd40, %fd38;
	setp.lt.f64 	%p225, %fd39, %fd40;
	mov.u64 	%rd435, %rd31;
	mov.f64 	%fd357, %fd38;
	@%p225 bra 	$L__BB11_34;
	setp.lt.f64 	%p226, %fd40, %fd39;
	mov.u64 	%rd435, %rd434;
	mov.f64 	%fd357, %fd356;
	@%p226 bra 	$L__BB11_34;
	setp.lt.s64 	%p227, %rd434, %rd31;
	min.s64 	%rd435, %rd434, %rd31;
	selp.f64 	%fd357, %fd356, %fd38, %p227;
$L__BB11_34:
	mov.b64 	%rd414, %fd357;
	mov.b64 	{%r301, %r306}, %rd414;
	mov.b32 	%r317, 4;
	mov.b32 	%r318, 31;
	mov.b32 	%r319, -1;
	// begin inline asm
	shfl.sync.down.b32 %r300, %r301, %r317, %r318, %r319;
	// end inline asm
	// begin inline asm
	shfl.sync.down.b32 %r305, %r306, %r317, %r318, %r319;
	// end inline asm
	mov.b64 	%rd415, {%r300, %r305};
	mov.b64 	%fd43, %rd415;
	mov.b64 	{%r311, %r316}, %rd435;
	// begin inline asm
	shfl.sync.down.b32 %r310, %r311, %r317, %r318, %r319;
	// end inline asm
	// begin inline asm
	shfl.sync.down.b32 %r315, %r316, %r317, %r318, %r319;
	// end inline asm
	mov.b64 	%rd34, {%r310, %r315};
	setp.gt.s32 	%p228, %r259, 27;
	mov.u64 	%rd436, %rd435;
	mov.f64 	%fd358, %fd357;
	@%p228 bra 	$L__BB11_38;
	abs.f64 	%fd44, %fd357;
	abs.f64 	%fd45, %fd43;
	setp.lt.f64 	%p229, %fd44, %fd45;
	mov.u64 	%rd436, %rd34;
	mov.f64 	%fd358, %fd43;
	@%p229 bra 	$L__BB11_38;
	setp.lt.f64 	%p230, %fd45, %fd44;
	mov.u64 	%rd436, %rd435;
	mov.f64 	%fd358, %fd357;
	@%p230 bra 	$L__BB11_38;
	setp.lt.s64 	%p231, %rd435, %rd34;
	min.s64 	%rd436, %rd435, %rd34;
	selp.f64 	%fd358, %fd357, %fd43, %p231;
$L__BB11_38:
	mov.b64 	%rd416, %fd358;
	mov.b64 	{%r321, %r326}, %rd416;
	mov.b32 	%r337, 8;
	mov.b32 	%r338, 31;
	mov.b32 	%r339, -1;
	// begin inline asm
	shfl.sync.down.b32 %r320, %r321, %r337, %r338, %r339;
	// end inline asm
	// begin inline asm
	shfl.sync.down.b32 %r325, %r326, %r337, %r338, %r339;
	// end inline asm
	mov.b64 	%rd417, {%r320, %r325};
	mov.b64 	%fd48, %rd417;
	mov.b64 	{%r331, %r336}, %rd436;
	// begin inline asm
	shfl.sync.down.b32 %r330, %r331, %r337, %r338, %r339;
	// end inline asm
	// begin inline asm
	shfl.sync.down.b32 %r335, %r336, %r337, %r338, %r339;
	// end inline asm
	mov.b64 	%rd37, {%r330, %r335};
	setp.gt.s32 	%p232, %r259, 23;
	mov.u64 	%rd437, %rd436;
	mov.f64 	%fd359, %fd358;
	@%p232 bra 	$L__BB11_42;
	abs.f64 	%fd49, %fd358;
	abs.f64 	%fd50, %fd48;
	setp.lt.f64 	%p233, %fd49, %fd50;
	mov.u64 	%rd437, %rd37;
	mov.f64 	%fd359, %fd48;
	@%p233 bra 	$L__BB11_42;
	setp.lt.f64 	%p234, %fd50, %fd49;
	mov.u64 	%rd437, %rd436;
	mov.f64 	%fd359, %fd358;
	@%p234 bra 	$L__BB11_42;
	setp.lt.s64 	%p235, %rd436, %rd37;
	min.s64 	%rd437, %rd436, %rd37;
	selp.f64 	%fd359, %fd358, %fd48, %p235;
$L__BB11_42:
	mov.b64 	%rd418, %fd359;
	mov.b64 	{%r341, %r346}, %rd418;
	mov.b32 	%r357, 16;
	mov.b32 	%r358, 31;
	mov.b32 	%r359, -1;
	// begin inline asm
	shfl.sync.down.b32 %r340, %r341, %r357, %r358, %r359;
	// end inline asm
	// begin inline asm
	shfl.sync.down.b32 %r345, %r346, %r357, %r358, %r359;
	// end inline asm
	mov.b64 	%rd419, {%r340, %r345};
	mov.b64 	%fd53, %rd419;
	mov.b64 	{%r351, %r356}, %rd437;
	// begin inline asm
	shfl.sync.down.b32 %r350, %r351, %r357, %r358, %r359;
	// end inline asm
	// begin inline asm
	shfl.sync.down.b32 %r355, %r356, %r357, %r358, %r359;
	// end inline asm
	mov.b64 	%rd40, {%r350, %r355};
	setp.gt.s32 	%p236, %r259, 15;
	mov.u64 	%rd508, %rd437;
	mov.f64 	%fd422, %fd359;
	@%p236 bra 	$L__BB11_46;
	abs.f64 	%fd54, %fd359;
	abs.f64 	%fd55, %fd53;
	setp.lt.f64 	%p237, %fd54, %fd55;
	mov.u64 	%rd508, %rd40;
	mov.f64 	%fd422, %fd53;
	@%p237 bra 	$L__BB11_46;
	setp.lt.f64 	%p238, %fd55, %fd54;
	mov.u64 	%rd508, %rd437;
	mov.f64 	%fd422, %fd359;
	@%p238 bra 	$L__BB11_46;
	setp.lt.s64 	%p239, %rd437, %rd40;
	min.s64 	%rd508, %rd437, %rd40;
	selp.f64 	%fd422, %fd359, %fd53, %p239;
$L__BB11_46:
	setp.ne.s32 	%p240, %r259, 0;
	@%p240 bra 	$L__BB11_48;
	shr.u32 	%r360, %r1, 1;
	and.b32  	%r361, %r360, 496;
	mov.u32 	%r362, _ZN6thrust24THRUST_300001_SM_1000_NS8cuda_cub4core6detail5shmemE;
	add.s32 	%r363, %r362, %r361;
	st.shared.f64 	[%r363+8], %fd422;
	st.shared.u64 	[%r363+16], %rd508;
$L__BB11_48:
	bar.sync 	0;
	setp.ne.s32 	%p241, %r1, 0;
	@%p241 bra 	$L__BB11_232;
	ld.shared.f64 	%fd58, [_ZN6thrust24THRUST_300001_SM_1000_NS8cuda_cub4core6detail5shmemE+24];
	ld.shared.u64 	%rd43, [_ZN6thrust24THRUST_300001_SM_1000_NS8cuda_cub4core6detail5shmemE+32];
	abs.f64 	%fd59, %fd422;
	abs.f64 	%fd60, %fd58;
	setp.lt.f64 	%p242, %fd59, %fd60;
	mov.u64 	%rd439, %rd43;
	mov.f64 	%fd361, %fd58;
	@%p242 bra 	$L__BB11_52;
	setp.lt.f64 	%p243, %fd60, %fd59;
	mov.u64 	%rd439, %rd508;
	mov.f64 	%fd361, %fd422;
	@%p243 bra 	$L__BB11_52;
	setp.lt.s64 	%p244, %rd508, %rd43;
	min.s64 	%rd439, %rd508, %rd43;
	selp.f64 	%fd361, %fd422, %fd58, %p244;
$L__BB11_52:
	ld.shared.f64 	%fd63, [_ZN6thrust24THRUST_300001_SM_1000_NS8cuda_cub4core6detail5shmemE+40];
	ld.shared.u64 	%rd46, [_ZN6thrust24THRUST_300001_SM_1000_NS8cuda_cub4core6detail5shmemE+48];
	abs.f64 	%fd64, %fd361;
	abs.f64 	%fd65, %fd63;
	setp.lt.f64 	%p245, %fd64, %fd65;
	mov.u64 	%rd440, %rd46;
	mov.f64 	%fd362, %fd63;
	@%p245 bra 	$L__BB11_55;
	setp.lt.f64 	%p246, %fd65, %fd64;
	mov.u64 	%rd440, %rd439;
	mov.f64 	%fd362, %fd361;
	@%p246 bra 	$L__BB11_55;
	setp.lt.s64 	%p247, %rd439, %rd46;
	min.s64 	%rd440, %rd439, %rd46;
	selp.f64 	%fd362, %fd361, %fd63, %p247;
$L__BB11_55:
	ld.shared.f64 	%fd68, [_ZN6thrust24THRUST_300001_SM_1000_NS8cuda_cub4core6detail5shmemE+56];
	ld.shared.u64 	%rd49, [_ZN6thrust24THRUST_300001_SM_1000_NS8cuda_cub4core6detail5shmemE+64];
	abs.f64 	%fd69, %fd362;
	abs.f64 	%fd70, %fd68;
	setp.lt.f64 	%p248, %fd69, %fd70;
	mov.u64 	%rd441, %rd49;
	mov.f64 	%fd363, %fd68;
	@%p248 bra 	$L__BB11_58;
	setp.lt.f64 	%p249, %fd70, %fd69;
	mov.u64 	%rd441, %rd440;
	mov.f64 	%fd363, %fd362;
	@%p249 bra 	$L__BB11_58;
	setp.lt.s64 	%p250, %rd440, %rd49;
	min.s64 	%rd441, %rd440, %rd49;
	selp.f64 	%fd363, %fd362, %fd68, %p250;
$L__BB11_58:
	ld.shared.f64 	%fd73, [_ZN6thrust24THRUST_300001_SM_1000_NS8cuda_cub4core6detail5shmemE+72];
	ld.shared.u64 	%rd52, [_ZN6thrust24THRUST_300001_SM_1000_NS8cuda_cub4core6detail5shmemE+80];
	abs.f64 	%fd74, %fd363;
	abs.f64 	%fd75, %fd73;
	setp.lt.f64 	%p251, %fd74, %fd75;
	mov.u64 	%rd442, %rd52;
	mov.f64 	%fd364, %fd73;
	@%p251 bra 	$L__BB11_61;
	setp.lt.f64 	%p252, %fd75, %fd74;
	mov.u64 	%rd442, %rd441;
	mov.f64 	%fd364, %fd363;
	@%p252 bra 	$L__BB11_61;
	setp.lt.s64 	%p253, %rd441, %rd52;
	min.s64 	%rd442, %rd441, %rd52;
	selp.f64 	%fd364, %fd363, %fd73, %p253;
$L__BB11_61:
	ld.shared.f64 	%fd78, [_ZN6thrust24THRUST_300001_SM_1000_NS8cuda_cub4core6detail5shmemE+88];
	ld.shared.u64 	%rd55, [_ZN6thrust24THRUST_300001_SM_1000_NS8cuda_cub4core6detail5shmemE+96];
	abs.f64 	%fd79, %fd364;
	abs.f64 	%fd80, %fd78;
	setp.lt.f64 	%p254, %fd79, %fd80;
	mov.u64 	%rd443, %rd55;
	mov.f64 	%fd365, %fd78;
	@%p254 bra 	$L__BB11_64;
	setp.lt.f64 	%p255, %fd80, %fd79;
	mov.u64 	%rd443, %rd442;
	mov.f64 	%fd365, %fd364;
	@%p255 bra 	$L__BB11_64;
	setp.lt.s64 	%p256, %rd442, %rd55;
	min.s64 	%rd443, %rd442, %rd55;
	selp.f64 	%fd365, %fd364, %fd78, %p256;
$L__BB11_64:
	ld.shared.f64 	%fd83, [_ZN6thrust24THRUST_300001_SM_1000_NS8cuda_cub4core6detail5shmemE+104];
	ld.shared.u64 	%rd58, [_ZN6thrust24THRUST_300001_SM_1000_NS8cuda_cub4core6detail5shmemE+112];
	abs.f64 	%fd84, %fd365;
	abs.f64 	%fd85, %fd83;
	setp.lt.f64 	%p257, %fd84, %fd85;
	mov.u64 	%rd444, %rd58;
	mov.f64 	%fd366, %fd83;
	@%p257 bra 	$L__BB11_67;
	setp.lt.f64 	%p258, %fd85, %fd84;
	mov.u64 	%rd444, %rd443;
	mov.f64 	%fd366, %fd365;
	@%p258 bra 	$L__BB11_67;
	setp.lt.s64 	%p259, %rd443, %rd58;
	min.s64 	%rd444, %rd443, %rd58;
	selp.f64 	%fd366, %fd365, %fd83, %p259;
$L__BB11_67:
	ld.shared.f64 	%fd88, [_ZN6thrust24THRUST_300001_SM_1000_NS8cuda_cub4core6detail5shmemE+120];
	ld.shared.u64 	%rd61, [_ZN6thrust24THRUST_300001_SM_1000_NS8cuda_cub4core6detail5shmemE+128];
	abs.f64 	%fd89, %fd366;
	abs.f64 	%fd90, %fd88;
	setp.lt.f64 	%p260, %fd89, %fd90;
	mov.u64 	%rd508, %rd61;
	mov.f64 	%fd422, %fd88;
	@%p260 bra 	$L__BB11_232;
	setp.lt.f64 	%p261, %fd90, %fd89;
	mov.u64 	%rd508, %rd444;
	mov.f64 	%fd422, %fd366;
	@%p261 bra 	$L__BB11_232;
	setp.lt.s64 	%p262, %rd444, %rd61;
	min.s64 	%rd508, %rd444, %rd61;
	selp.f64 	%fd422, %fd366, %fd88, %p262;
	bra.uni 	$L__BB11_232;
$L__BB11_70:
	// begin inline asm
	mov.u32 %r146, %laneid;
	// end inline asm
	and.b32  	%r167, %r1, 992;
	add.s32 	%r168, %r167, 32;
	setp.gt.s32 	%p169, %r168, %r29;
	not.b32 	%r169, %r167;
	add.s32 	%r170, %r29, %r169;
	selp.b32 	%r165, %r170, 31, %p169;
	mov.b64 	%rd400, %fd354;
	mov.b64 	{%r148, %r153}, %rd400;
	mov.b32 	%r164, 1;
	mov.b32 	%r166, -1;
	// begin inline asm
	shfl.sync.down.b32 %r147, %r148, %r164, %r165, %r166;
	// end inline asm
	// begin inline asm
	shfl.sync.down.b32 %r152, %r153, %r164, %r165, %r166;
	// end inline asm
	mov.b64 	%rd401, {%r147, %r152};
	mov.b64 	%fd92, %rd401;
	mov.b64 	{%r158, %r163}, %rd432;
	// begin inline asm
	shfl.sync.down.b32 %r157, %r158, %r164, %r165, %r166;
	// end inline asm
	// begin inline asm
	shfl.sync.down.b32 %r162, %r163, %r164, %r165, %r166;
	// end inline asm
	mov.b64 	%rd63, {%r157, %r162};
	setp.ge.s32 	%p170, %r146, %r165;
	mov.u64 	%rd445, %rd432;
	mov.f64 	%fd367, %fd354;
	@%p170 bra 	$L__BB11_74;
	abs.f64 	%fd93, %fd354;
	abs.f64 	%fd94, %fd92;
	setp.lt.f64 	%p171, %fd93, %fd94;
	mov.u64 	%rd445, %rd63;
	mov.f64 	%fd367, %fd92;
	@%p171 bra 	$L__BB11_74;
	setp.lt.f64 	%p172, %fd94, %fd93;
	mov.u64 	%rd445, %rd432;
	mov.f64 	%fd367, %fd354;
	@%p172 bra 	$L__BB11_74;
	setp.lt.s64 	%p173, %rd432, %rd63;
	min.s64 	%rd445, %rd432, %rd63;
	selp.f64 	%fd367, %fd354, %fd92, %p173;
$L__BB11_74:
	mov.b64 	%rd402, %fd367;
	mov.b64 	{%r172, %r177}, %rd402;
	mov.b32 	%r188, 2;
	mov.b32 	%r190, -1;
	// begin inline asm
	shfl.sync.down.b32 %r171, %r172, %r188, %r165, %r190;
	// end inline asm
	// begin inline asm
	shfl.sync.down.b32 %r176, %r177, %r188, %r165, %r190;
	// end inline asm
	mov.b64 	%rd403, {%r171, %r176};
	mov.b64 	%fd97, %rd403;
	mov.b64 	{%r182, %r187}, %rd445;
	// begin inline asm
	shfl.sync.down.b32 %r181, %r182, %r188, %r165, %r190;
	// end inline asm
	// begin inline asm
	shfl.sync.down.b32 %r186, %r187, %r188, %r165, %r190;
	// end inline asm
	mov.b64 	%rd66, {%r181, %r186};
	add.s32 	%r191, %r146, 2;
	setp.gt.s32 	%p174, %r191, %r165;
	mov.u64 	%rd446, %rd445;
	mov.f64 	%fd368, %fd367;
	@%p174 bra 	$L__BB11_78;
	abs.f64 	%fd98, %fd367;
	abs.f64 	%fd99, %fd97;
	setp.lt.f64 	%p175, %fd98, %fd99;
	mov.u64 	%rd446, %rd66;
	mov.f64 	%fd368, %fd97;
	@%p175 bra 	$L__BB11_78;
	setp.lt.f64 	%p176, %fd99, %fd98;
	mov.u64 	%rd446, %rd445;
	mov.f64 	%fd368, %fd367;
	@%p176 bra 	$L__BB11_78;
	setp.lt.s64 	%p177, %rd445, %rd66;
	min.s64 	%rd446, %rd445, %rd66;
	selp.f64 	%fd368, %fd367, %fd97, %p177;
$L__BB11_78:
	mov.b64 	%rd404, %fd368;
	mov.b64 	{%r193, %r198}, %rd404;
	mov.b32 	%r209, 4;
	mov.b32 	%r211, -1;
	// begin inline asm
	shfl.sync.down.b32 %r192, %r193, %r209, %r165, %r211;
	// end inline asm
	// begin inline asm
	shfl.sync.down.b32 %r197, %r198, %r209, %r165, %r211;
	// end inline asm
	mov.b64 	%rd405, {%r192, %r197};
	mov.b64 	%fd102, %rd405;
	mov.b64 	{%r203, %r208}, %rd446;
	// begin inline asm
	shfl.sync.down.b32 %r202, %r203, %r209, %r165, %r211;
	// end inline asm
	// begin inline asm
	shfl.sync.down.b32 %r207, %r208, %r209, %r165, %r211;
	// end inline asm
	mov.b64 	%rd69, {%r202, %r207};
	add.s32 	%r212, %r146, 4;
	setp.gt.s32 	%p178, %r212, %r165;
	mov.u64 	%rd447, %rd446;
	mov.f64 	%fd369, %fd368;
	@%p178 bra 	$L__BB11_82;
	abs.f64 	%fd103, %fd368;
	abs.f64 	%fd104, %fd102;
	setp.lt.f64 	%p179, %fd103, %fd104;
	mov.u64 	%rd447, %rd69;
	mov.f64 	%fd369, %fd102;
	@%p179 bra 	$L__BB11_82;
	setp.lt.f64 	%p180, %fd104, %fd103;
	mov.u64 	%rd447, %rd446;
	mov.f64 	%fd369, %fd368;
	@%p180 bra 	$L__BB11_82;
	setp.lt.s64 	%p181, %rd446, %rd69;
	min.s64 	%rd447, %rd446, %rd69;
	selp.f64 	%fd369, %fd368, %fd102, %p181;
$L__BB11_82:
	mov.b64 	%rd406, %fd369;
	mov.b64 	{%r214, %r219}, %rd406;
	mov.b32 	%r230, 8;
	mov.b32 	%r232, -1;
	// begin inline asm
	shfl.sync.down.b32 %r213, %r214, %r230, %r165, %r232;
	// end inline asm
	// begin inline asm
	shfl.sync.down.b32 %r218, %r219, %r230, %r165, %r232;
	// end inline asm
	mov.b64 	%rd407, {%r213, %r218};
	mov.b64 	%fd107, %rd407;
	mov.b64 	{%r224, %r229}, %rd447;
	// begin inline asm
	shfl.sync.down.b32 %r223, %r224, %r230, %r165, %r232;
	// end inline asm
	// begin inline asm
	shfl.sync.down.b32 %r228, %r229, %r230, %r165, %r232;
	// end inline asm
	mov.b64 	%rd72, {%r223, %r228};
	add.s32 	%r233, %r146, 8;
	setp.gt.s32 	%p182, %r233, %r165;
	mov.u64 	%rd448, %rd447;
	mov.f64 	%fd370, %fd369;
	@%p182 bra 	$L__BB11_86;
	abs.f64 	%fd108, %fd369;
	abs.f64 	%fd109, %fd107;
	setp.lt.f64 	%p183, %fd108, %fd109;
	mov.u64 	%rd448, %rd72;
	mov.f64 	%fd370, %fd107;
	@%p183 bra 	$L__BB11_86;
	setp.lt.f64 	%p184, %fd109, %fd108;
	mov.u64 	%rd448, %rd447;
	mov.f64 	%fd370, %fd369;
	@%p184 bra 	$L__BB11_86;
	setp.lt.s64 	%p185, %rd447, %rd72;
	min.s64 	%rd448, %rd447, %rd72;
	selp.f64 	%fd370, %fd369, %fd107, %p185;
$L__BB11_86:
	mov.b64 	%rd408, %fd370;
	mov.b64 	{%r235, %r240}, %rd408;
	mov.b32 	%r251, 16;
	mov.b32 	%r253, -1;
	// begin inline asm
	shfl.sync.down.b32 %r234, %r235, %r251, %r165, %r253;
	// end inline asm
	// begin inline asm
	shfl.sync.down.b32 %r239, %r240, %r251, %r165, %r253;
	// end inline asm
	mov.b64 	%rd409, {%r234, %r239};
	mov.b64 	%fd112, %rd409;
	mov.b64 	{%r245, %r250}, %rd448;
	// begin inline asm
	shfl.sync.down.b32 %r244, %r245, %r251, %r165, %r253;
	// end inline asm
	// begin inline asm
	shfl.sync.down.b32 %r249, %r250, %r251, %r165, %r253;
	// end inline asm
	mov.b64 	%rd75, {%r244, %r249};
	add.s32 	%r254, %r146, 16;
	setp.gt.s32 	%p186, %r254, %r165;
	mov.u64 	%rd508, %rd448;
	mov.f64 	%fd422, %fd370;
	@%p186 bra 	$L__BB11_90;
	abs.f64 	%fd113, %fd370;
	abs.f64 	%fd114, %fd112;
	setp.lt.f64 	%p187, %fd113, %fd114;
	mov.u64 	%rd508, %rd75;
	mov.f64 	%fd422, %fd112;
	@%p187 bra 	$L__BB11_90;
	setp.lt.f64 	%p188, %fd114, %fd113;
	mov.u64 	%rd508, %rd448;
	mov.f64 	%fd422, %fd370;
	@%p188 bra 	$L__BB11_90;
	setp.lt.s64 	%p189, %rd448, %rd75;
	min.s64 	%rd508, %rd448, %rd75;
	selp.f64 	%fd422, %fd370, %fd112, %p189;
$L__BB11_90:
	setp.ne.s32 	%p190, %r146, 0;
	@%p190 bra 	$L__BB11_92;
	shr.u32 	%r255, %r1, 1;
	and.b32  	%r256, %r255, 496;
	mov.u32 	%r257, _ZN6thrust24THRUST_300001_SM_1000_NS8cuda_cub4core6detail5shmemE;
	add.s32 	%r258, %r257, %r256;
	st.shared.f64 	[%r258+8], %fd422;
	st.shared.u64 	[%r258+16], %rd508;
$L__BB11_92:
	bar.sync 	0;
	setp.ne.s32 	%p191, %r1, 0;
	@%p191 bra 	$L__BB11_232;
	setp.lt.s32 	%p192, %r29, 33;
	mov.f64 	%fd372, %fd422;
	mov.u64 	%rd450, %rd508;
	@%p192 bra 	$L__BB11_97;
	ld.shared.f64 	%fd117, [_ZN6thrust24THRUST_300001_SM_1000_NS8cuda_cub4core6detail5shmemE+24];
	ld.shared.u64 	%rd78, [_ZN6thrust24THRUST_300001_SM_1000_NS8cuda_cub4core6detail5shmemE+32];
	abs.f64 	%fd118, %fd422;
	abs.f64 	%fd119, %fd117;
	setp.lt.f64 	%p193, %fd118, %fd119;
	mov.f64 	%fd372, %fd117;
	mov.u64 	%rd450, %rd78;
	@%p193 bra 	$L__BB11_97;
	setp.lt.f64 	%p194, %fd119, %fd118;
	mov.f64 	%fd372, %fd422;
	mov.u64 	%rd450, %rd508;
	@%p194 bra 	$L__BB11_97;
	setp.lt.s64 	%p195, %rd508, %rd78;
	min.s64 	%rd450, %rd508, %rd78;
	selp.f64 	%fd372, %fd422, %fd117, %p195;
$L__BB11_97:
	setp.lt.s32 	%p196, %r29, 65;
	mov.f64 	%fd373, %fd372;
	mov.u64 	%rd451, %rd450;
	@%p196 bra 	$L__BB11_101;
	ld.shared.f64 	%fd122, [_ZN6thrust24THRUST_300001_SM_1000_NS8cuda_cub4core6detail5shmemE+40];
	ld.shared.u64 	%rd81, [_ZN6thrust24THRUST_300001_SM_1000_NS8cuda_cub4core6detail5shmemE+48];
	abs.f64 	%fd123, %fd372;
	abs.f64 	%fd124, %fd122;
	setp.lt.f64 	%p197, %fd123, %fd124;
	mov.f64 	%fd373, %fd122;
	mov.u64 	%rd451, %rd81;
	@%p197 bra 	$L__BB11_101;
	setp.lt.f64 	%p198, %fd124, %fd123;
	mov.f64 	%fd373, %fd372;
	mov.u64 	%rd451, %rd450;
	@%p198 bra 	$L__BB11_101;
	setp.lt.s64 	%p199, %rd450, %rd81;
	min.s64 	%rd451, %rd450, %rd81;
	selp.f64 	%fd373, %fd372, %fd122, %p199;
$L__BB11_101:
	setp.lt.s32 	%p200, %r29, 97;
	mov.f64 	%fd374, %fd373;
	mov.u64 	%rd452, %rd451;
	@%p200 bra 	$L__BB11_105;
	ld.shared.f64 	%fd127, [_ZN6thrust24THRUST_300001_SM_1000_NS8cuda_cub4core6detail5shmemE+56];
	ld.shared.u64 	%rd84, [_ZN6thrust24THRUST_300001_SM_1000_NS8cuda_cub4core6detail5shmemE+64];
	abs.f64 	%fd128, %fd373;
	abs.f64 	%fd129, %fd127;
	setp.lt.f64 	%p201, %fd128, %fd129;
	mov.f64 	%fd374, %fd127;
	mov.u64 	%rd452, %rd84;
	@%p201 bra 	$L__BB11_105;
	setp.lt.f64 	%p202, %fd129, %fd128;
	mov.f64 	%fd374, %fd373;
	mov.u64 	%rd452, %rd451;
	@%p202 bra 	$L__BB11_105;
	setp.lt.s64 	%p203, %rd451, %rd84;
	min.s64 	%rd452, %rd451, %rd84;
	selp.f64 	%fd374, %fd373, %fd127, %p203;
$L__BB11_105:
	setp.lt.s32 	%p204, %r29, 129;
	mov.f64 	%fd375, %fd374;
	mov.u64 	%rd453, %rd452;
	@%p204 bra 	$L__BB11_109;
	ld.shared.f64 	%fd132, [_ZN6thrust24THRUST_300001_SM_1000_NS8cuda_cub4core6detail5shmemE+72];
	ld.shared.u64 	%rd87, [_ZN6thrust24THRUST_300001_SM_1000_NS8cuda_cub4core6detail5shmemE+80];
	abs.f64 	%fd133, %fd374;
	abs.f64 	%fd134, %fd132;
	setp.lt.f64 	%p205, %fd133, %fd134;
	mov.f64 	%fd375, %fd132;
	mov.u64 	%rd453, %rd87;
	@%p205 bra 	$L__BB11_109;
	setp.lt.f64 	%p206, %fd134, %fd133;
	mov.f64 	%fd375, %fd374;
	mov.u64 	%rd453, %rd452;
	@%p206 bra 	$L__BB11_109;
	setp.lt.s64 	%p207, %rd452, %rd87;
	min.s64 	%rd453, %rd452, %rd87;
	selp.f64 	%fd375, %fd374, %fd132, %p207;
$L__BB11_109:
	setp.lt.s32 	%p208, %r29, 161;
	mov.f64 	%fd376, %fd375;
	mov.u64 	%rd454, %rd453;
	@%p208 bra 	$L__BB11_113;
	ld.shared.f64 	%fd137, [_ZN6thrust24THRUST_300001_SM_1000_NS8cuda_cub4core6detail5shmemE+88];
	ld.shared.u64 	%rd90, [_ZN6thrust24THRUST_300001_SM_1000_NS8cuda_cub4core6detail5shmemE+96];
	abs.f64 	%fd138, %fd375;
	abs.f64 	%fd139, %fd137;
	setp.lt.f64 	%p209, %fd138, %fd139;
	mov.f64 	%fd376, %fd137;
	mov.u64 	%rd454, %rd90;
	@%p209 bra 	$L__BB11_113;
	setp.lt.f64 	%p210, %fd139, %fd138;
	mov.f64 	%fd376, %fd375;
	mov.u64 	%rd454, %rd453;
	@%p210 bra 	$L__BB11_113;
	setp.lt.s64 	%p211, %rd453, %rd90;
	min.s64 	%rd454, %rd453, %rd90;
	selp.f64 	%fd376, %fd375, %fd137, %p211;
$L__BB11_113:
	setp.lt.s32 	%p212, %r29, 193;
	mov.f64 	%fd377, %fd376;
	mov.u64 	%rd455, %rd454;
	@%p212 bra 	$L__BB11_117;
	ld.shared.f64 	%fd142, [_ZN6thrust24THRUST_300001_SM_1000_NS8cuda_cub4core6detail5shmemE+104];
	ld.shared.u64 	%rd93, [_ZN6thrust24THRUST_300001_SM_1000_NS8cuda_cub4core6detail5shmemE+112];
	abs.f64 	%fd143, %fd376;
	abs.f64 	%fd144, %fd142;
	setp.lt.f64 	%p213, %fd143, %fd144;
	mov.f64 	%fd377, %fd142;
	mov.u64 	%rd455, %rd93;
	@%p213 bra 	$L__BB11_117;
	setp.lt.f64 	%p214, %fd144, %fd143;
	mov.f64 	%fd377, %fd376;
	mov.u64 	%rd455, %rd454;
	@%p214 bra 	$L__BB11_117;
	setp.lt.s64 	%p215, %rd454, %rd93;
	min.s64 	%rd455, %rd454, %rd93;
	selp.f64 	%fd377, %fd376, %fd142, %p215;
$L__BB11_117:
	setp.lt.s32 	%p216, %r29, 225;
	mov.u64 	%rd508, %rd455;
	mov.f64 	%fd422, %fd377;
	@%p216 bra 	$L__BB11_232;
	ld.shared.f64 	%fd147, [_ZN6thrust24THRUST_300001_SM_1000_NS8cuda_cub4core6detail5shmemE+120];
	ld.shared.u64 	%rd96, [_ZN6thrust24THRUST_300001_SM_1000_NS8cuda_cub4core6detail5shmemE+128];
	abs.f64 	%fd148, %fd377;
	abs.f64 	%fd149, %fd147;
	setp.lt.f64 	%p217, %fd148, %fd149;
	mov.u64 	%rd508, %rd96;
	mov.f64 	%fd422, %fd147;
	@%p217 bra 	$L__BB11_232;
	setp.lt.f64 	%p218, %fd149, %fd148;
	mov.u64 	%rd508, %rd455;
	mov.f64 	%fd422, %fd377;
	@%p218 bra 	$L__BB11_232;
	setp.lt.s64 	%p219, %rd455, %rd96;
	min.s64 	%rd508, %rd455, %rd96;
	selp.f64 	%fd422, %fd377, %fd147, %p219;
	bra.uni 	$L__BB11_232;
$L__BB11_121:
	mov.u32 	%r16, %tid.x;
	cvt.u64.u32 	%rd98, %r16;
	mul.wide.u32 	%rd258, %r16, 16;
	add.s64 	%rd239, %rd236, %rd258;
	// begin inline asm
	ld.global.nc.u64 %rd238, [%rd239];
	// end inline asm
	add.s64 	%rd241, %rd239, 8;
	// begin inline asm
	ld.global.nc.u64 %rd240, [%rd241];
	// end inline asm
	mov.b64 	%fd151, %rd238;
	add.s64 	%rd243, %rd239, 4096;
	// begin inline asm
	ld.global.nc.u64 %rd242, [%rd243];
	// end inline asm
	add.s64 	%rd245, %rd239, 4104;
	// begin inline asm
	ld.global.nc.u64 %rd456, [%rd245];
	// end inline asm
	mov.b64 	%fd378, %rd242;
	add.s64 	%rd247, %rd239, 8192;
	// begin inline asm
	ld.global.nc.u64 %rd246, [%rd247];
	// end inline asm
	add.s64 	%rd249, %rd239, 8200;
	// begin inline asm
	ld.global.nc.u64 %rd457, [%rd249];
	// end inline asm
	mov.b64 	%fd379, %rd246;
	add.s64 	%rd251, %rd239, 12288;
	// begin inline asm
	ld.global.nc.u64 %rd250, [%rd251];
	// end inline asm
	add.s64 	%rd253, %rd239, 12296;
	// begin inline asm
	ld.global.nc.u64 %rd458, [%rd253];
	// end inline asm
	mov.b64 	%fd380, %rd250;
	add.s64 	%rd255, %rd239, 16384;
	// begin inline asm
	ld.global.nc.u64 %rd254, [%rd255];
	// end inline asm
	add.s64 	%rd257, %rd239, 16392;
	// begin inline asm
	ld.global.nc.u64 %rd495, [%rd257];
	// end inline asm
	mov.b64 	%fd409, %rd254;
	abs.f64 	%fd156, %fd151;
	abs.f64 	%fd157, %fd378;
	setp.lt.f64 	%p3, %fd156, %fd157;
	@%p3 bra 	$L__BB11_123;
	setp.lt.f64 	%p4, %fd157, %fd156;
	setp.lt.s64 	%p5, %rd240, %rd456;
	or.pred  	%p6, %p4, %p5;
	selp.b64 	%rd456, %rd240, %rd456, %p6;
	selp.f64 	%fd378, %fd151, %fd378, %p6;
$L__BB11_123:
	abs.f64 	%fd160, %fd378;
	abs.f64 	%fd161, %fd379;
	setp.lt.f64 	%p7, %fd160, %fd161;
	@%p7 bra 	$L__BB11_125;
	setp.lt.f64 	%p8, %fd161, %fd160;
	setp.lt.s64 	%p9, %rd456, %rd457;
	or.pred  	%p10, %p8, %p9;
	selp.b64 	%rd457, %rd456, %rd457, %p10;
	selp.f64 	%fd379, %fd378, %fd379, %p10;
$L__BB11_125:
	abs.f64 	%fd164, %fd379;
	abs.f64 	%fd165, %fd380;
	setp.lt.f64 	%p11, %fd164, %fd165;
	@%p11 bra 	$L__BB11_127;
	setp.lt.f64 	%p12, %fd165, %fd164;
	setp.lt.s64 	%p13, %rd457, %rd458;
	or.pred  	%p14, %p12, %p13;
	selp.b64 	%rd458, %rd457, %rd458, %p14;
	selp.f64 	%fd380, %fd379, %fd380, %p14;
$L__BB11_127:
	abs.f64 	%fd168, %fd380;
	abs.f64 	%fd169, %fd409;
	setp.lt.f64 	%p15, %fd168, %fd169;
	@%p15 bra 	$L__BB11_129;
	setp.lt.f64 	%p16, %fd169, %fd168;
	setp.lt.s64 	%p17, %rd458, %rd495;
	or.pred  	%p18, %p16, %p17;
	selp.b64 	%rd495, %rd458, %rd495, %p18;
	selp.f64 	%fd409, %fd380, %fd409, %p18;
$L__BB11_129:
	setp.lt.u32 	%p19, %r29, 2560;
	mov.b64 	%rd474, 1280;
	@%p19 bra 	$L__BB11_165;
	add.s64 	%rd262, %rd1, -2560;
	mul.hi.u64 	%rd263, %rd262, -3689348814741910323;
	shr.u64 	%rd112, %rd263, 10;
	setp.lt.u64 	%p20, %rd262, 1280;
	mov.b64 	%rd474, 1280;
	@%p20 bra 	$L__BB11_153;
	add.s64 	%rd265, %rd112, 1;
	and.b64  	%rd460, %rd265, 36028797018963966;
	shl.b64 	%rd266, %rd98, 4;
	add.s64 	%rd267, %rd266, %rd236;
	add.s64 	%rd461, %rd267, 57352;
	mov.b64 	%rd474, 1280;
$L__BB11_132:
	add.s64 	%rd269, %rd461, -36872;
	// begin inline asm
	ld.global.nc.u64 %rd268, [%rd269];
	// end inline asm
	add.s64 	%rd271, %rd461, -36864;
	// begin inline asm
	ld.global.nc.u64 %rd464, [%rd271];
	// end inline asm
	mov.b64 	%fd383, %rd268;
	add.s64 	%rd273, %rd461, -32776;
	// begin inline asm
	ld.global.nc.u64 %rd272, [%rd273];
	// end inline asm
	add.s64 	%rd275, %rd461, -32768;
	// begin inline asm
	ld.global.nc.u64 %rd465, [%rd275];
	// end inline asm
	mov.b64 	%fd384, %rd272;
	add.s64 	%rd277, %rd461, -28680;
	// begin inline asm
	ld.global.nc.u64 %rd276, [%rd277];
	// end inline asm
	add.s64 	%rd279, %rd461, -28672;
	// begin inline asm
	ld.global.nc.u64 %rd466, [%rd279];
	// end inline asm
	mov.b64 	%fd385, %rd276;
	add.s64 	%rd281, %rd461, -24584;
	// begin inline asm
	ld.global.nc.u64 %rd280, [%rd281];
	// end inline asm
	add.s64 	%rd283, %rd461, -24576;
	// begin inline asm
	ld.global.nc.u64 %rd467, [%rd283];
	// end inline asm
	mov.b64 	%fd386, %rd280;
	add.s64 	%rd285, %rd461, -20488;
	// begin inline asm
	ld.global.nc.u64 %rd284, [%rd285];
	// end inline asm
	add.s64 	%rd287, %rd461, -20480;
	// begin inline asm
	ld.global.nc.u64 %rd468, [%rd287];
	// end inline asm
	mov.b64 	%fd387, %rd284;
	abs.f64 	%fd178, %fd409;
	abs.f64 	%fd179, %fd383;
	setp.lt.f64 	%p21, %fd178, %fd179;
	@%p21 bra 	$L__BB11_134;
	setp.lt.f64 	%p22, %fd179, %fd178;
	setp.lt.s64 	%p23, %rd495, %rd464;
	or.pred  	%p24, %p22, %p23;
	selp.b64 	%rd464, %rd495, %rd464, %p24;
	selp.f64 	%fd383, %fd409, %fd383, %p24;
$L__BB11_134:
	abs.f64 	%fd182, %fd383;
	abs.f64 	%fd183, %fd384;
	setp.lt.f64 	%p25, %fd182, %fd183;
	@%p25 bra 	$L__BB11_136;
	setp.lt.f64 	%p26, %fd183, %fd182;
	setp.lt.s64 	%p27, %rd464, %rd465;
	or.pred  	%p28, %p26, %p27;
	selp.b64 	%rd465, %rd464, %rd465, %p28;
	selp.f64 	%fd384, %fd383, %fd384, %p28;
$L__BB11_136:
	abs.f64 	%fd186, %fd384;
	abs.f64 	%fd187, %fd385;
	setp.lt.f64 	%p29, %fd186, %fd187;
	@%p29 bra 	$L__BB11_138;
	setp.lt.f64 	%p30, %fd187, %fd186;
	setp.lt.s64 	%p31, %rd465, %rd466;
	or.pred  	%p32, %p30, %p31;
	selp.b64 	%rd466, %rd465, %rd466, %p32;
	selp.f64 	%fd385, %fd384, %fd385, %p32;
$L__BB11_138:
	abs.f64 	%fd190, %fd385;
	abs.f64 	%fd191, %fd386;
	setp.lt.f64 	%p33, %fd190, %fd191;
	@%p33 bra 	$L__BB11_140;
	setp.lt.f64 	%p34, %fd191, %fd190;
	setp.lt.s64 	%p35, %rd466, %rd467;
	or.pred  	%p36, %p34, %p35;
	selp.b64 	%rd467, %rd466, %rd467, %p36;
	selp.f64 	%fd386, %fd385, %fd386, %p36;
$L__BB11_140:
	abs.f64 	%fd194, %fd386;
	abs.f64 	%fd195, %fd387;
	setp.lt.f64 	%p37, %fd194, %fd195;
	@%p37 bra 	$L__BB11_142;
	setp.lt.f64 	%p38, %fd195, %fd194;
	setp.lt.s64 	%p39, %rd467, %rd468;
	or.pred  	%p40, %p38, %p39;
	selp.b64 	%rd468, %rd467, %rd468, %p40;
	selp.f64 	%fd387, %fd386, %fd387, %p40;
$L__BB11_142:
	add.s64 	%rd289, %rd461, -16392;
	// begin inline asm
	ld.global.nc.u64 %rd288, [%rd289];
	// end inline asm
	add.s64 	%rd291, %rd461, -16384;
	// begin inline asm
	ld.global.nc.u64 %rd469, [%rd291];
	// end inline asm
	mov.b64 	%fd388, %rd288;
	add.s64 	%rd293, %rd461, -12296;
	// begin inline asm
	ld.global.nc.u64 %rd292, [%rd293];
	// end inline asm
	add.s64 	%rd295, %rd461, -12288;
	// begin inline asm
	ld.global.nc.u64 %rd470, [%rd295];
	// end inline asm
	mov.b64 	%fd389, %rd292;
	add.s64 	%rd297, %rd461, -8200;
	// begin inline asm
	ld.global.nc.u64 %rd296, [%rd297];
	// end inline asm
	add.s64 	%rd299, %rd461, -8192;
	// begin inline asm
	ld.global.nc.u64 %rd471, [%rd299];
	// end inline asm
	mov.b64 	%fd390, %rd296;
	add.s64 	%rd301, %rd461, -4104;
	// begin inline asm
	ld.global.nc.u64 %rd300, [%rd301];
	// end inline asm
	add.s64 	%rd303, %rd461, -4096;
	// begin inline asm
	ld.global.nc.u64 %rd472, [%rd303];
	// end inline asm
	mov.b64 	%fd391, %rd300;
	add.s64 	%rd305, %rd461, -8;
	// begin inline asm
	ld.global.nc.u64 %rd304, [%rd305];
	// end inline asm
	// begin inline asm
	ld.global.nc.u64 %rd495, [%rd461];
	// end inline asm
	mov.b64 	%fd409, %rd304;
	abs.f64 	%fd203, %fd387;
	abs.f64 	%fd204, %fd388;
	setp.lt.f64 	%p41, %fd203, %fd204;
	@%p41 bra 	$L__BB11_144;
	setp.lt.f64 	%p42, %fd204, %fd203;
	setp.lt.s64 	%p43, %rd468, %rd469;
	or.pred  	%p44, %p42, %p43;
	selp.b64 	%rd469, %rd468, %rd469, %p44;
	selp.f64 	%fd388, %fd387, %fd388, %p44;
$L__BB11_144:
	abs.f64 	%fd207, %fd388;
	abs.f64 	%fd208, %fd389;
	setp.lt.f64 	%p45, %fd207, %fd208;
	@%p45 bra 	$L__BB11_146;
	setp.lt.f64 	%p46, %fd208, %fd207;
	setp.lt.s64 	%p47, %rd469, %rd470;
	or.pred  	%p48, %p46, %p47;
	selp.b64 	%rd470, %rd469, %rd470, %p48;
	selp.f64 	%fd389, %fd388, %fd389, %p48;
$L__BB11_146:
	abs.f64 	%fd211, %fd389;
	abs.f64 	%fd212, %fd390;
	setp.lt.f64 	%p49, %fd211, %fd212;
	@%p49 bra 	$L__BB11_148;
	setp.lt.f64 	%p50, %fd212, %fd211;
	setp.lt.s64 	%p51, %rd470, %rd471;
	or.pred  	%p52, %p50, %p51;
	selp.b64 	%rd471, %rd470, %rd471, %p52;
	selp.f64 	%fd390, %fd389, %fd390, %p52;
$L__BB11_148:
	abs.f64 	%fd215, %fd390;
	abs.f64 	%fd216, %fd391;
	setp.lt.f64 	%p53, %fd215, %fd216;
	@%p53 bra 	$L__BB11_150;
	setp.lt.f64 	%p54, %fd216, %fd215;
	setp.lt.s64 	%p55, %rd471, %rd472;
	or.pred  	%p56, %p54, %p55;
	selp.b64 	%rd472, %rd471, %rd472, %p56;
	selp.f64 	%fd391, %fd390, %fd391, %p56;
$L__BB11_150:
	abs.f64 	%fd219, %fd391;
	abs.f64 	%fd220, %fd409;
	setp.lt.f64 	%p57, %fd219, %fd220;
	@%p57 bra 	$L__BB11_152;
	setp.lt.f64 	%p58, %fd220, %fd219;
	setp.lt.s64 	%p59, %rd472, %rd495;
	or.pred  	%p60, %p58, %p59;
	selp.b64 	%rd495, %rd472, %rd495, %p60;
	selp.f64 	%fd409, %fd391, %fd409, %p60;
$L__BB11_152:
	add.s64 	%rd474, %rd474, 2560;
	add.s64 	%rd461, %rd461, 40960;
	add.s64 	%rd460, %rd460, -2;
	setp.ne.s64 	%p61, %rd460, 0;
	@%p61 bra 	$L__BB11_132;
$L__BB11_153:
	and.b64  	%rd308, %rd112, 1;
	setp.eq.b64 	%p62, %rd308, 1;
	@%p62 bra 	$L__BB11_165;
	shl.b64 	%rd329, %rd474, 4;
	mul.wide.u32 	%rd330, %r16, 16;
	add.s64 	%rd331, %rd236, %rd330;
	add.s64 	%rd310, %rd331, %rd329;
	// begin inline asm
	ld.global.nc.u64 %rd309, [%rd310];
	// end inline asm
	add.s64 	%rd312, %rd310, 8;
	// begin inline asm
	ld.global.nc.u64 %rd478, [%rd312];
	// end inline asm
	mov.b64 	%fd395, %rd309;
	add.s64 	%rd314, %rd310, 4096;
	// begin inline asm
	ld.global.nc.u64 %rd313, [%rd314];
	// end inline asm
	add.s64 	%rd316, %rd310, 4104;
	// begin inline asm
	ld.global.nc.u64 %rd479, [%rd316];
	// end inline asm
	mov.b64 	%fd396, %rd313;
	add.s64 	%rd318, %rd310, 8192;
	// begin inline asm
	ld.global.nc.u64 %rd317, [%rd318];
	// end inline asm
	add.s64 	%rd320, %rd310, 8200;
	// begin inline asm
	ld.global.nc.u64 %rd480, [%rd320];
	// end inline asm
	mov.b64 	%fd397, %rd317;
	add.s64 	%rd322, %rd310, 12288;
	// begin inline asm
	ld.global.nc.u64 %rd321, [%rd322];
	// end inline asm
	add.s64 	%rd324, %rd310, 12296;
	// begin inline asm
	ld.global.nc.u64 %rd481, [%rd324];
	// end inline asm
	mov.b64 	%fd398, %rd321;
	add.s64 	%rd326, %rd310, 16384;
	// begin inline asm
	ld.global.nc.u64 %rd325, [%rd326];
	// end inline asm
	add.s64 	%rd328, %rd310, 16392;
	// begin inline asm
	ld.global.nc.u64 %rd482, [%rd328];
	// end inline asm
	mov.b64 	%fd399, %rd325;
	abs.f64 	%fd230, %fd409;
	abs.f64 	%fd231, %fd395;
	setp.lt.f64 	%p63, %fd230, %fd231;
	@%p63 bra 	$L__BB11_156;
	setp.lt.f64 	%p64, %fd231, %fd230;
	setp.lt.s64 	%p65, %rd495, %rd478;
	or.pred  	%p66, %p64, %p65;
	selp.b64 	%rd478, %rd495, %rd478, %p66;
	selp.f64 	%fd395, %fd409, %fd395, %p66;
$L__BB11_156:
	abs.f64 	%fd234, %fd395;
	abs.f64 	%fd235, %fd396;
	setp.lt.f64 	%p67, %fd234, %fd235;
	@%p67 bra 	$L__BB11_158;
	setp.lt.f64 	%p68, %fd235, %fd234;
	setp.lt.s64 	%p69, %rd478, %rd479;
	or.pred  	%p70, %p68, %p69;
	selp.b64 	%rd479, %rd478, %rd479, %p70;
	selp.f64 	%fd396, %fd395, %fd396, %p70;
$L__BB11_158:
	abs.f64 	%fd238, %fd396;
	abs.f64 	%fd239, %fd397;
	setp.lt.f64 	%p71, %fd238, %fd239;
	@%p71 bra 	$L__BB11_160;
	setp.lt.f64 	%p72, %fd239, %fd238;
	setp.lt.s64 	%p73, %rd479, %rd480;
	or.pred  	%p74, %p72, %p73;
	selp.b64 	%rd480, %rd479, %rd480, %p74;
	selp.f64 	%fd397, %fd396, %fd397, %p74;
$L__BB11_160:
	abs.f64 	%fd242, %fd397;
	abs.f64 	%fd243, %fd398;
	setp.lt.f64 	%p75, %fd242, %fd243;
	@%p75 bra 	$L__BB11_162;
	setp.lt.f64 	%p76, %fd243, %fd242;
	setp.lt.s64 	%p77, %rd480, %rd481;
	or.pred  	%p78, %p76, %p77;
	selp.b64 	%rd481, %rd480, %rd481, %p78;
	selp.f64 	%fd398, %fd397, %fd398, %p78;
$L__BB11_162:
	abs.f64 	%fd246, %fd398;
	abs.f64 	%fd247, %fd399;
	setp.lt.f64 	%p79, %fd246, %fd247;
	@%p79 bra 	$L__BB11_164;
	setp.lt.f64 	%p80, %fd247, %fd246;
	setp.lt.s64 	%p81, %rd481, %rd482;
	or.pred  	%p82, %p80, %p81;
	selp.b64 	%rd482, %rd481, %rd482, %p82;
	selp.f64 	%fd399, %fd398, %fd399, %p82;
$L__BB11_164:
	add.s64 	%rd474, %rd474, 1280;
	mov.u64 	%rd495, %rd482;
	mov.f64 	%fd409, %fd399;
$L__BB11_165:
	cvt.s64.s32 	%rd332, %r29;
	setp.ge.s64 	%p83, %rd474, %rd332;
	@%p83 bra 	$L__BB11_188;
	cvt.u32.u64 	%r17, %rd474;
	sub.s32 	%r18, %r29, %r17;
	setp.ge.s32 	%p84, %r16, %r18;
	@%p84 bra 	$L__BB11_188;
	not.b32 	%r30, %r16;
	add.s32 	%r31, %r29, %r30;
	sub.s32 	%r19, %r31, %r17;
	and.b32  	%r32, %r19, 768;
	setp.eq.s32 	%p85, %r32, 768;
	mov.u32 	%r372, %r16;
	@%p85 bra 	$L__BB11_173;
	cvt.u64.u32 	%rd334, %r16;
	add.s64 	%rd335, %rd474, %rd334;
	shl.b64 	%rd336, %rd335, 4;
	add.s64 	%rd485, %rd236, %rd336;
	shr.u32 	%r33, %r19, 8;
	add.s32 	%r34, %r33, 1;
	and.b32  	%r35, %r34, 3;
	neg.s32 	%r370, %r35;
	mov.u32 	%r372, %r16;
$L__BB11_169:
	.pragma "nounroll";
	mov.u64 	%rd176, %rd495;
	mov.f64 	%fd251, %fd409;
	// begin inline asm
	ld.global.nc.u64 %rd337, [%rd485];
	// end inline asm
	add.s64 	%rd340, %rd485, 8;
	// begin inline asm
	ld.global.nc.u64 %rd339, [%rd340];
	// end inline asm
	mov.b64 	%fd252, %rd337;
	abs.f64 	%fd253, %fd251;
	abs.f64 	%fd254, %fd252;
	setp.lt.f64 	%p86, %fd253, %fd254;
	mov.f64 	%fd409, %fd252;
	mov.u64 	%rd495, %rd339;
	@%p86 bra 	$L__BB11_172;
	setp.lt.f64 	%p87, %fd254, %fd253;
	mov.f64 	%fd409, %fd251;
	mov.u64 	%rd495, %rd176;
	@%p87 bra 	$L__BB11_172;
	setp.lt.s64 	%p88, %rd176, %rd339;
	selp.f64 	%fd409, %fd251, %fd252, %p88;
	min.s64 	%rd495, %rd176, %rd339;
$L__BB11_172:
	add.s32 	%r372, %r372, 256;
	add.s64 	%rd485, %rd485, 4096;
	add.s32 	%r370, %r370, 1;
	setp.ne.s32 	%p89, %r370, 0;
	@%p89 bra 	$L__BB11_169;
$L__BB11_173:
	setp.lt.u32 	%p90, %r19, 768;
	@%p90 bra 	$L__BB11_188;
	cvt.u64.u32 	%rd341, %r372;
	add.s64 	%rd342, %rd474, %rd341;
	shl.b64 	%rd343, %rd342, 4;
	add.s64 	%rd344, %rd343, %rd236;
	add.s64 	%rd490, %rd344, 12296;
$L__BB11_175:
	add.s64 	%rd346, %rd490, -12296;
	// begin inline asm
	ld.global.nc.u64 %rd345, [%rd346];
	// end inline asm
	add.s64 	%rd348, %rd490, -12288;
	// begin inline asm
	ld.global.nc.u64 %rd347, [%rd348];
	// end inline asm
	mov.b64 	%fd260, %rd345;
	abs.f64 	%fd261, %fd409;
	abs.f64 	%fd262, %fd260;
	setp.lt.f64 	%p91, %fd261, %fd262;
	mov.f64 	%fd406, %fd260;
	mov.u64 	%rd492, %rd347;
	@%p91 bra 	$L__BB11_178;
	setp.lt.f64 	%p92, %fd262, %fd261;
	mov.f64 	%fd406, %fd409;
	mov.u64 	%rd492, %rd495;
	@%p92 bra 	$L__BB11_178;
	setp.lt.s64 	%p93, %rd495, %rd347;
	selp.f64 	%fd406, %fd409, %fd260, %p93;
	min.s64 	%rd492, %rd495, %rd347;
$L__BB11_178:
	add.s64 	%rd350, %rd490, -8200;
	// begin inline asm
	ld.global.nc.u64 %rd349, [%rd350];
	// end inline asm
	add.s64 	%rd352, %rd490, -8192;
	// begin inline asm
	ld.global.nc.u64 %rd351, [%rd352];
	// end inline asm
	mov.b64 	%fd265, %rd349;
	abs.f64 	%fd266, %fd406;
	abs.f64 	%fd267, %fd265;
	setp.lt.f64 	%p94, %fd266, %fd267;
	mov.f64 	%fd407, %fd265;
	mov.u64 	%rd493, %rd351;
	@%p94 bra 	$L__BB11_181;
	setp.lt.f64 	%p95, %fd267, %fd266;
	mov.f64 	%fd407, %fd406;
	mov.u64 	%rd493, %rd492;
	@%p95 bra 	$L__BB11_181;
	setp.lt.s64 	%p96, %rd492, %rd351;
	selp.f64 	%fd407, %fd406, %fd265, %p96;
	min.s64 	%rd493, %rd492, %rd351;
$L__BB11_181:
	add.s64 	%rd354, %rd490, -4104;
	// begin inline asm
	ld.global.nc.u64 %rd353, [%rd354];
	// end inline asm
	add.s64 	%rd356, %rd490, -4096;
	// begin inline asm
	ld.global.nc.u64 %rd355, [%rd356];
	// end inline asm
	mov.b64 	%fd270, %rd353;
	abs.f64 	%fd271, %fd407;
	abs.f64 	%fd272, %fd270;
	setp.lt.f64 	%p97, %fd271, %fd272;
	mov.f64 	%fd408, %fd270;
	mov.u64 	%rd494, %rd355;
	@%p97 bra 	$L__BB11_184;
	setp.lt.f64 	%p98, %fd272, %fd271;
	mov.f64 	%fd408, %fd407;
	mov.u64 	%rd494, %rd493;
	@%p98 bra 	$L__BB11_184;
	setp.lt.s64 	%p99, %rd493, %rd355;
	selp.f64 	%fd408, %fd407, %fd270, %p99;
	min.s64 	%rd494, %rd493, %rd355;
$L__BB11_184:
	add.s64 	%rd358, %rd490, -8;
	// begin inline asm
	ld.global.nc.u64 %rd357, [%rd358];
	// end inline asm
	// begin inline asm
	ld.global.nc.u64 %rd359, [%rd490];
	// end inline asm
	mov.b64 	%fd275, %rd357;
	abs.f64 	%fd276, %fd408;
	abs.f64 	%fd277, %fd275;
	setp.lt.f64 	%p100, %fd276, %fd277;
	mov.f64 	%fd409, %fd275;
	mov.u64 	%rd495, %rd359;
	@%p100 bra 	$L__BB11_187;
	setp.lt.f64 	%p101, %fd277, %fd276;
	mov.f64 	%fd409, %fd408;
	mov.u64 	%rd495, %rd494;
	@%p101 bra 	$L__BB11_187;
	setp.lt.s64 	%p102, %rd494, %rd359;
	selp.f64 	%fd409, %fd408, %fd275, %p102;
	min.s64 	%rd495, %rd494, %rd359;
$L__BB11_187:
	add.s32 	%r372, %r372, 1024;
	add.s64 	%rd490, %rd490, 16384;
	setp.lt.s32 	%p103, %r372, %r18;
	@%p103 bra 	$L__BB11_175;
$L__BB11_188:
	// begin inline asm
	mov.u32 %r36, %laneid;
	// end inline asm
	mov.b64 	%rd361, %fd409;
	mov.b64 	{%r38, %r43}, %rd361;
	mov.b32 	%r54, 1;
	mov.b32 	%r55, 31;
	mov.b32 	%r56, -1;
	// begin inline asm
	shfl.sync.down.b32 %r37, %r38, %r54, %r55, %r56;
	// end inline asm
	// begin inline asm
	shfl.sync.down.b32 %r42, %r43, %r54, %r55, %r56;
	// end inline asm
	mov.b64 	%rd362, {%r37, %r42};
	mov.b64 	%fd281, %rd362;
	mov.b64 	{%r48, %r53}, %rd495;
	// begin inline asm
	shfl.sync.down.b32 %r47, %r48, %r54, %r55, %r56;
	// end inline asm
	// begin inline asm
	shfl.sync.down.b32 %r52, %r53, %r54, %r55, %r56;
	// end inline asm
	mov.b64 	%rd200, {%r47, %r52};
	setp.gt.s32 	%p104, %r36, 30;
	mov.f64 	%fd411, %fd409;
	mov.u64 	%rd497, %rd495;
	@%p104 bra 	$L__BB11_192;
	abs.f64 	%fd282, %fd409;
	abs.f64 	%fd283, %fd281;
	setp.lt.f64 	%p105, %fd282, %fd283;
	mov.f64 	%fd411, %fd281;
	mov.u64 	%rd497, %rd200;
	@%p105 bra 	$L__BB11_192;
	setp.lt.f64 	%p106, %fd283, %fd282;
	mov.f64 	%fd411, %fd409;
	mov.u64 	%rd497, %rd495;
	@%p106 bra 	$L__BB11_192;
	setp.lt.s64 	%p107, %rd495, %rd200;
	selp.f64 	%fd411, %fd409, %fd281, %p107;
	min.s64 	%rd497, %rd495, %rd200;
$L__BB11_192:
	mov.b64 	%rd363, %fd411;
	mov.b64 	{%r58, %r63}, %rd363;
	mov.b32 	%r74, 2;
	mov.b32 	%r75, 31;
	mov.b32 	%r76, -1;
	// begin inline asm
	shfl.sync.down.b32 %r57, %r58, %r74, %r75, %r76;
	// end inline asm
	// begin inline asm
	shfl.sync.down.b32 %r62, %r63, %r74, %r75, %r76;
	// end inline asm
	mov.b64 	%rd364, {%r57, %r62};
	mov.b64 	%fd286, %rd364;
	mov.b64 	{%r68, %r73}, %rd497;
	// begin inline asm
	shfl.sync.down.b32 %r67, %r68, %r74, %r75, %r76;
	// end inline asm
	// begin inline asm
	shfl.sync.down.b32 %r72, %r73, %r74, %r75, %r76;
	// end inline asm
	mov.b64 	%rd203, {%r67, %r72};
	setp.gt.s32 	%p108, %r36, 29;
	mov.f64 	%fd412, %fd411;
	mov.u64 	%rd498, %rd497;
	@%p108 bra 	$L__BB11_196;
	abs.f64 	%fd287, %fd411;
	abs.f64 	%fd288, %fd286;
	setp.lt.f64 	%p109, %fd287, %fd288;
	mov.f64 	%fd412, %fd286;
	mov.u64 	%rd498, %rd203;
	@%p109 bra 	$L__BB11_196;
	setp.lt.f64 	%p110, %fd288, %fd287;
	mov.f64 	%fd412, %fd411;
	mov.u64 	%rd498, %rd497;
	@%p110 bra 	$L__BB11_196;
	setp.lt.s64 	%p111, %rd497, %rd203;
	selp.f64 	%fd412, %fd411, %fd286, %p111;
	min.s64 	%rd498, %rd497, %rd203;
$L__BB11_196:
	mov.b64 	%rd365, %fd412;
	mov.b64 	{%r78, %r83}, %rd365;
	mov.b32 	%r94, 4;
	mov.b32 	%r95, 31;
	mov.b32 	%r96, -1;
	// begin inline asm
	shfl.sync.down.b32 %r77, %r78, %r94, %r95, %r96;
	// end inline asm
	// begin inline asm
	shfl.sync.down.b32 %r82, %r83, %r94, %r95, %r96;
	// end inline asm
	mov.b64 	%rd366, {%r77, %r82};
	mov.b64 	%fd291, %rd366;
	mov.b64 	{%r88, %r93}, %rd498;
	// begin inline asm
	shfl.sync.down.b32 %r87, %r88, %r94, %r95, %r96;
	// end inline asm
	// begin inline asm
	shfl.sync.down.b32 %r92, %r93, %r94, %r95, %r96;
	// end inline asm
	mov.b64 	%rd206, {%r87, %r92};
	setp.gt.s32 	%p112, %r36, 27;
	mov.f64 	%fd413, %fd412;
	mov.u64 	%rd499, %rd498;
	@%p112 bra 	$L__BB11_200;
	abs.f64 	%fd292, %fd412;
	abs.f64 	%fd293, %fd291;
	setp.lt.f64 	%p113, %fd292, %fd293;
	mov.f64 	%fd413, %fd291;
	mov.u64 	%rd499, %rd206;
	@%p113 bra 	$L__BB11_200;
	setp.lt.f64 	%p114, %fd293, %fd292;
	mov.f64 	%fd413, %fd412;
	mov.u64 	%rd499, %rd498;
	@%p114 bra 	$L__BB11_200;
	setp.lt.s64 	%p115, %rd498, %rd206;
	selp.f64 	%fd413, %fd412, %fd291, %p115;
	min.s64 	%rd499, %rd498, %rd206;
$L__BB11_200:
	mov.b64 	%rd367, %fd413;
	mov.b64 	{%r98, %r103}, %rd367;
	mov.b32 	%r114, 8;
	mov.b32 	%r115, 31;
	mov.b32 	%r116, -1;
	// begin inline asm
	shfl.sync.down.b32 %r97, %r98, %r114, %r115, %r116;
	// end inline asm
	// begin inline asm
	shfl.sync.down.b32 %r102, %r103, %r114, %r115, %r116;
	// end inline asm
	mov.b64 	%rd368, {%r97, %r102};
	mov.b64 	%fd296, %rd368;
	mov.b64 	{%r108, %r113}, %rd499;
	// begin inline asm
	shfl.sync.down.b32 %r107, %r108, %r114, %r115, %r116;
	// end inline asm
	// begin inline asm
	shfl.sync.down.b32 %r112, %r113, %r114, %r115, %r116;
	// end inline asm
	mov.b64 	%rd209, {%r107, %r112};
	setp.gt.s32 	%p116, %r36, 23;
	mov.f64 	%fd414, %fd413;
	mov.u64 	%rd500, %rd499;
	@%p116 bra 	$L__BB11_204;
	abs.f64 	%fd297, %fd413;
	abs.f64 	%fd298, %fd296;
	setp.lt.f64 	%p117, %fd297, %fd298;
	mov.f64 	%fd414, %fd296;
	mov.u64 	%rd500, %rd209;
	@%p117 bra 	$L__BB11_204;
	setp.lt.f64 	%p118, %fd298, %fd297;
	mov.f64 	%fd414, %fd413;
	mov.u64 	%rd500, %rd499;
	@%p118 bra 	$L__BB11_204;
	setp.lt.s64 	%p119, %rd499, %rd209;
	selp.f64 	%fd414, %fd413, %fd296, %p119;
	min.s64 	%rd500, %rd499, %rd209;
$L__BB11_204:
	mov.b64 	%rd369, %fd414;
	mov.b64 	{%r118, %r123}, %rd369;
	mov.b32 	%r134, 16;
	mov.b32 	%r135, 31;
	mov.b32 	%r136, -1;
	// begin inline asm
	shfl.sync.down.b32 %r117, %r118, %r134, %r135, %r136;
	// end inline asm
	// begin inline asm
	shfl.sync.down.b32 %r122, %r123, %r134, %r135, %r136;
	// end inline asm
	mov.b64 	%rd370, {%r117, %r122};
	mov.b64 	%fd301, %rd370;
	mov.b64 	{%r128, %r133}, %rd500;
	// begin inline asm
	shfl.sync.down.b32 %r127, %r128, %r134, %r135, %r136;
	// end inline asm
	// begin inline asm
	shfl.sync.down.b32 %r132, %r133, %r134, %r135, %r136;
	// end inline asm
	mov.b64 	%rd212, {%r127, %r132};
	setp.gt.s32 	%p120, %r36, 15;
	mov.f64 	%fd422, %fd414;
	mov.u64 	%rd508, %rd500;
	@%p120 bra 	$L__BB11_208;
	abs.f64 	%fd302, %fd414;
	abs.f64 	%fd303, %fd301;
	setp.lt.f64 	%p121, %fd302, %fd303;
	mov.f64 	%fd422, %fd301;
	mov.u64 	%rd508, %rd212;
	@%p121 bra 	$L__BB11_208;
	setp.lt.f64 	%p122, %fd303, %fd302;
	mov.f64 	%fd422, %fd414;
	mov.u64 	%rd508, %rd500;
	@%p122 bra 	$L__BB11_208;
	setp.lt.s64 	%p123, %rd500, %rd212;
	selp.f64 	%fd422, %fd414, %fd301, %p123;
	min.s64 	%rd508, %rd500, %rd212;
$L__BB11_208:
	setp.ne.s32 	%p124, %r36, 0;
	@%p124 bra 	$L__BB11_210;
	shr.u32 	%r137, %r16, 1;
	and.b32  	%r138, %r137, 496;
	mov.u32 	%r139, _ZN6thrust24THRUST_300001_SM_1000_NS8cuda_cub4core6detail5shmemE;
	add.s32 	%r140, %r139, %r138;
	st.shared.f64 	[%r140+8], %fd422;
	st.shared.u64 	[%r140+16], %rd508;
$L__BB11_210:
	bar.sync 	0;
	setp.ne.s32 	%p125, %r16, 0;
	@%p125 bra 	$L__BB11_232;
	ld.shared.f64 	%fd306, [_ZN6thrust24THRUST_300001_SM_1000_NS8cuda_cub4core6detail5shmemE+24];
	ld.shared.u64 	%rd215, [_ZN6thrust24THRUST_300001_SM_1000_NS8cuda_cub4core6detail5shmemE+32];
	abs.f64 	%fd307, %fd422;
	abs.f64 	%fd308, %fd306;
	setp.lt.f64 	%p126, %fd307, %fd308;
	mov.f64 	%fd416, %fd306;
	mov.u64 	%rd502, %rd215;
	@%p126 bra 	$L__BB11_214;
	setp.lt.f64 	%p127, %fd308, %fd307;
	mov.f64 	%fd416, %fd422;
	mov.u64 	%rd502, %rd508;
	@%p127 bra 	$L__BB11_214;
	setp.lt.s64 	%p128, %rd508, %rd215;
	selp.f64 	%fd416, %fd422, %fd306, %p128;
	min.s64 	%rd502, %rd508, %rd215;
$L__BB11_214:
	ld.shared.f64 	%fd311, [_ZN6thrust24THRUST_300001_SM_1000_NS8cuda_cub4core6detail5shmemE+40];
	ld.shared.u64 	%rd218, [_ZN6thrust24THRUST_300001_SM_1000_NS8cuda_cub4core6detail5shmemE+48];
	abs.f64 	%fd312, %fd416;
	abs.f64 	%fd313, %fd311;
	setp.lt.f64 	%p129, %fd312, %fd313;
	mov.f64 	%fd417, %fd311;
	mov.u64 	%rd503, %rd218;
	@%p129 bra 	$L__BB11_217;
	setp.lt.f64 	%p130, %fd313, %fd312;
	mov.f64 	%fd417, %fd416;
	mov.u64 	%rd503, %rd502;
	@%p130 bra 	$L__BB11_217;
	setp.lt.s64 	%p131, %rd502, %rd218;
	selp.f64 	%fd417, %fd416, %fd311, %p131;
	min.s64 	%rd503, %rd502, %rd218;
$L__BB11_217:
	ld.shared.f64 	%fd316, [_ZN6thrust24THRUST_300001_SM_1000_NS8cuda_cub4core6detail5shmemE+56];
	ld.shared.u64 	%rd221, [_ZN6thrust24THRUST_300001_SM_1000_NS8cuda_cub4core6detail5shmemE+64];
	abs.f64 	%fd317, %fd417;
	abs.f64 	%fd318, %fd316;
	setp.lt.f64 	%p132, %fd317, %fd318;
	mov.f64 	%fd418, %fd316;
	mov.u64 	%rd504, %rd221;
	@%p132 bra 	$L__BB11_220;
	setp.lt.f64 	%p133, %fd318, %fd317;
	mov.f64 	%fd418, %fd417;
	mov.u64 	%rd504, %rd503;
	@%p133 bra 	$L__BB11_220;
	setp.lt.s64 	%p134, %rd503, %rd221;
	selp.f64 	%fd418, %fd417, %fd316, %p134;
	min.s64 	%rd504, %rd503, %rd221;
$L__BB11_220:
	ld.shared.f64 	%fd321, [_ZN6thrust24THRUST_300001_SM_1000_NS8cuda_cub4core6detail5shmemE+72];
	ld.shared.u64 	%rd224, [_ZN6thrust24THRUST_300001_SM_1000_NS8cuda_cub4core6detail5shmemE+80];
	abs.f64 	%fd322, %fd418;
	abs.f64 	%fd323, %fd321;
	setp.lt.f64 	%p135, %fd322, %fd323;
	mov.f64 	%fd419, %fd321;
	mov.u64 	%rd505, %rd224;
	@%p135 bra 	$L__BB11_223;
	setp.lt.f64 	%p136, %fd323, %fd322;
	mov.f64 	%fd419, %fd418;
	mov.u64 	%rd505, %rd504;
	@%p136 bra 	$L__BB11_223;
	setp.lt.s64 	%p137, %rd504, %rd224;
	selp.f64 	%fd419, %fd418, %fd321, %p137;
	min.s64 	%rd505, %rd504, %rd224;
$L__BB11_223:
	ld.shared.f64 	%fd326, [_ZN6thrust24THRUST_300001_SM_1000_NS8cuda_cub4core6detail5shmemE+88];
	ld.shared.u64 	%rd227, [_ZN6thrust24THRUST_300001_SM_1000_NS8cuda_cub4core6detail5shmemE+96];
	abs.f64 	%fd327, %fd419;
	abs.f64 	%fd328, %fd326;
	setp.lt.f64 	%p138, %fd327, %fd328;
	mov.f64 	%fd420, %fd326;
	mov.u64 	%rd506, %rd227;
	@%p138 bra 	$L__BB11_226;
	setp.lt.f64 	%p139, %fd328, %fd327;
	mov.f64 	%fd420, %fd419;
	mov.u64 	%rd506, %rd505;
	@%p139 bra 	$L__BB11_226;
	setp.lt.s64 	%p140, %rd505, %rd227;
	selp.f64 	%fd420, %fd419, %fd326, %p140;
	min.s64 	%rd506, %rd505, %rd227;
$L__BB11_226:
	ld.shared.f64 	%fd331, [_ZN6thrust24THRUST_300001_SM_1000_NS8cuda_cub4core6detail5shmemE+104];
	ld.shared.u64 	%rd230, [_ZN6thrust24THRUST_300001_SM_1000_NS8cuda_cub4core6detail5shmemE+112];
	abs.f64 	%fd332, %fd420;
	abs.f64 	%fd333, %fd331;
	setp.lt.f64 	%p141, %fd332, %fd333;
	mov.f64 	%fd421, %fd331;
	mov.u64 	%rd507, %rd230;
	@%p141 bra 	$L__BB11_229;
	setp.lt.f64 	%p142, %fd333, %fd332;
	mov.f64 	%fd421, %fd420;
	mov.u64 	%rd507, %rd506;
	@%p142 bra 	$L__BB11_229;
	setp.lt.s64 	%p143, %rd506, %rd230;
	selp.f64 	%fd421, %fd420, %fd331, %p143;
	min.s64 	%rd507, %rd506, %rd230;
$L__BB11_229:
	ld.shared.f64 	%fd336, [_ZN6thrust24THRUST_300001_SM_1000_NS8cuda_cub4core6detail5shmemE+120];
	ld.shared.u64 	%rd233, [_ZN6thrust24THRUST_300001_SM_1000_NS8cuda_cub4core6detail5shmemE+128];
	abs.f64 	%fd337, %fd421;
	abs.f64 	%fd338, %fd336;
	setp.lt.f64 	%p144, %fd337, %fd338;
	mov.u64 	%rd508, %rd233;
	mov.f64 	%fd422, %fd336;
	@%p144 bra 	$L__BB11_232;
	setp.lt.f64 	%p145, %fd338, %fd337;
	mov.u64 	%rd508, %rd507;
	mov.f64 	%fd422, %fd421;
	@%p145 bra 	$L__BB11_232;
	setp.lt.s64 	%p146, %rd507, %rd233;
	selp.f64 	%fd422, %fd421, %fd336, %p146;
	min.s64 	%rd508, %rd507, %rd233;
$L__BB11_232:
	mov.u32 	%r364, %tid.x;
	setp.ne.s32 	%p263, %r364, 0;
	@%p263 bra 	$L__BB11_234;
	ld.param.u64 	%rd421, [_ZN6thrust24THRUST_300001_SM_1000_NS8cuda_cub4core6detail13_kernel_agentINS1_8__reduce11ReduceAgentIPN4cuda3std3__45tupleIJdlEEESC_SB_lNS1_9__extrema9arg_max_fIdl10ComparatorEEEEJSC_SC_iSG_EEEvDpT0__param_1];
	cvta.to.global.u64 	%rd420, %rd421;
	st.global.f64 	[%rd420], %fd422;
	st.global.u64 	[%rd420+8], %rd508;
$L__BB11_234:
	ret;

}
	// .globl	_ZN3cub18CUB_300001_SM_10006detail11EmptyKernelIvEEvv
.visible .entry _ZN3cub18CUB_300001_SM_10006detail11EmptyKernelIvEEvv()
{


	ret;

}


// ===== COMPILED SASS (sm_100) =====

	.target	sm_100

	.elftype	@"ET_EXEC"


//--------------------- .note.nv.tkinfo           --------------------------
	.section	.note.nv.tkinfo,"",@"SHT_NOTE"
	.sectionflags	@"SHF_NOTE_NV_TKINFO"
	.tkinfo
        /*0018*/ 	.word	0x00000002
        /*0030*/ 	.string	""
        /*0030*/ 	.string	"ptxas"
        /*0030*/ 	.string	"Cuda compilation tools, release 13.0, V13.0.88"
        /*0030*/ 	.string	"Build cuda_13.0.r13.0/compiler.36424714_0"
        /*0030*/ 	.string	"-arch sm_100 -m 64 "



//--------------------- .note.nv.cuinfo           --------------------------
	.section	.note.nv.cuinfo,"",@"SHT_NOTE"
	.sectionflags	@"SHF_NOTE_NV_CUINFO"
        /*0018*/ 	.short	0x0002
        /*001a*/ 	.short	0x0064
        /*001c*/ 	.short	0x0082
	.zero		2


//--------------------- .nv.info                  --------------------------
	.section	.nv.info,"",@"SHT_CUDA_INFO"
	.align	4


	//----- nvinfo : EIATTR_REGCOUNT
	.align		4
        /*0000*/ 	.byte	0x04, 0x2f
        /*0002*/ 	.short	(.L_46 - .L_45)
	.align		4
.L_45:
        /*0004*/ 	.word	index@(_Z9swapLinesPdS_iii)
        /*0008*/ 	.word	0x00000020


	//----- nvinfo : EIATTR_FRAME_SIZE
	.align		4
.L_46:
        /*000c*/ 	.byte	0x04, 0x11
        /*000e*/ 	.short	(.L_48 - .L_47)
	.align		4
.L_47:
        /*0010*/ 	.word	index@(_Z9swapLinesPdS_iii)
        /*0014*/ 	.word	0x00000000


	//----- nvinfo : EIATTR_REGCOUNT
	.align		4
.L_48:
        /*0018*/ 	.byte	0x04, 0x2f
        /*001a*/ 	.short	(.L_50 - .L_49)
	.align		4
.L_49:
        /*001c*/ 	.word	index@(_Z11divideUnityPdS_i)
        /*0020*/ 	.word	0x00000028


	//----- nvinfo : EIATTR_FRAME_SIZE
	.align		4
.L_50:
        /*0024*/ 	.byte	0x04, 0x11
        /*0026*/ 	.short	(.L_52 - .L_51)
	.align		4
.L_51:
        /*0028*/ 	.word	index@($__internal_2_$__cuda_sm20_div_rn_f64_full)
        /*002c*/ 	.word	0x00000000


	//----- nvinfo : EIATTR_FRAME_SIZE
	.align		4
.L_52:
        /*0030*/ 	.byte	0x04, 0x11
        /*0032*/ 	.short	(.L_54 - .L_53)
	.align		4
.L_53:
        /*0034*/ 	.word	index@(_Z11divideUnityPdS_i)
        /*0038*/ 	.word	0x00000000


	//----- nvinfo : EIATTR_REGCOUNT
	.align		4
.L_54:
        /*003c*/ 	.byte	0x04, 0x2f
        /*003e*/ 	.short	(.L_56 - .L_55)
	.align		4
.L_55:
        /*0040*/ 	.word	index@(_Z13zeroingDownElPdS_ii)
        /*0044*/ 	.word	0x0000002a


	//----- nvinfo : EIATTR_FRAME_SIZE
	.align		4
.L_56:
        /*0048*/ 	.byte	0x04, 0x11
        /*004a*/ 	.short	(.L_58 - .L_57)
	.align		4
.L_57:
        /*004c*/ 	.word	index@($__internal_1_$__cuda_sm20_div_rn_f64_full)
        /*0050*/ 	.word	0x00000000


	//----- nvinfo : EIATTR_FRAME_SIZE
	.align		4
.L_58:
        /*0054*/ 	.byte	0x04, 0x11
        /*0056*/ 	.short	(.L_60 - .L_59)
	.align		4
.L_59:
        /*0058*/ 	.word	index@(_Z13zeroingDownElPdS_ii)
        /*005c*/ 	.word	0x00000000


	//----- nvinfo : EIATTR_REGCOUNT
	.align		4
.L_60:
        /*0060*/ 	.byte	0x04, 0x2f
        /*0062*/ 	.short	(.L_62 - .L_61)
	.align		4
.L_61:
        /*0064*/ 	.word	index@(_Z12zeroingUppElPdS_ii)
        /*0068*/ 	.word	0x00000020


	//----- nvinfo : EIATTR_FRAME_SIZE
	.align		4
.L_62:
        /*006c*/ 	.byte	0x04, 0x11
        /*006e*/ 	.short	(.L_64 - .L_63)
	.align		4
.L_63:
        /*0070*/ 	.word	index@($__internal_0_$__cuda_sm20_div_rn_f64_full)
        /*0074*/ 	.word	0x00000000


	//----- nvinfo : EIATTR_FRAME_SIZE
	.align		4
.L_64:
        /*0078*/ 	.byte	0x04, 0x11
        /*007a*/ 	.short	(.L_66 - .L_65)
	.align		4
.L_65:
        /*007c*/ 	.word	index@(_Z12zeroingUppElPdS_ii)
        /*0080*/ 	.word	0x00000000


	//----- nvinfo : EIATTR_REGCOUNT
	.align		4
.L_66:
        /*0084*/ 	.byte	0x04, 0x2f
        /*0086*/ 	.short	(.L_68 - .L_67)
	.align		4
.L_67:
        /*0088*/ 	.word	index@(_ZN6thrust24THRUST_300001_SM_1000_NS8cuda_cub4core6detail13_kernel_agentINS1_8__reduce11ReduceAgentINS0_12zip_iteratorIN4cuda3std3__45tupleIJNS0_10device_ptrIdEENS0_17counting_iteratorIlNS0_11use_defaultESF_SF_EEEEEEEPNSB_IJdlEEESJ_iNS1_9__extrema9arg_max_fIdl10ComparatorEEEEJSI_SK_iSO_EEEvDpT0_)
        /*008c*/ 	.word	0x00000020


	//----- nvinfo : EIATTR_FRAME_SIZE
	.align		4
.L_68:
        /*0090*/ 	.byte	0x04, 0x11
        /*0092*/ 	.short	(.L_70 - .L_69)
	.align		4
.L_69:
        /*0094*/ 	.word	index@(_ZN6thrust24THRUST_300001_SM_1000_NS8cuda_cub4core6detail13_kernel_agentINS1_8__reduce11ReduceAgentINS0_12zip_iteratorIN4cuda3std3__45tupleIJNS0_10device_ptrIdEENS0_17counting_iteratorIlNS0_11use_defaultESF_SF_EEEEEEEPNSB_IJdlEEESJ_iNS1_9__extrema9arg_max_fIdl10ComparatorEEEEJSI_SK_iSO_EEEvDpT0_)
        /*0098*/ 	.word	0x00000000


	//----- nvinfo : EIATTR_REGCOUNT
	.align		4
.L_70:
        /*009c*/ 	.byte	0x04, 0x2f
        /*009e*/ 	.short	(.L_72 - .L_71)
	.align		4
.L_71:
        /*00a0*/ 	.word	index@(_ZN6thrust24THRUST_300001_SM_1000_NS8cuda_cub4core6detail13_kernel_agentINS1_8__reduce11ReduceAgentINS0_12zip_iteratorIN4cuda3std3__45tupleIJNS0_10device_ptrIdEENS0_17counting_iteratorIlNS0_11use_defaultESF_SF_EEEEEEEPNSB_IJdlEEESJ_iNS1_9__extrema9arg_max_fIdl10ComparatorEEEEJSI_SK_iN3cub18CUB_300001_SM_100013GridEvenShareIiEENSR_9GridQueueIjEESO_EEEvDpT0_)
        /*00a4*/ 	.word	0x00000028


	//----- nvinfo : EIATTR_FRAME_SIZE
	.align		4
.L_72:
        /*00a8*/ 	.byte	0x04, 0x11
        /*00aa*/ 	.short	(.L_74 - .L_73)
	.align		4
.L_73:
        /*00ac*/ 	.word	index@(_ZN6thrust24THRUST_300001_SM_1000_NS8cuda_cub4core6detail13_kernel_agentINS1_8__reduce11ReduceAgentINS0_12zip_iteratorIN4cuda3std3__45tupleIJNS0_10device_ptrIdEENS0_17counting_iteratorIlNS0_11use_defaultESF_SF_EEEEEEEPNSB_IJdlEEESJ_iNS1_9__extrema9arg_max_fIdl10ComparatorEEEEJSI_SK_iN3cub18CUB_300001_SM_100013GridEvenShareIiEENSR_9GridQueueIjEESO_EEEvDpT0_)
        /*00b0*/ 	.word	0x00000000


	//----- nvinfo : EIATTR_REGCOUNT
	.align		4
.L_74:
        /*00b4*/ 	.byte	0x04, 0x2f
        /*00b6*/ 	.short	(.L_76 - .L_75)
	.align		4
.L_75:
        /*00b8*/ 	.word	index@(_ZN6thrust24THRUST_300001_SM_1000_NS8cuda_cub4core6detail13_kernel_agentINS1_8__reduce10DrainAgentIiEEJN3cub18CUB_300001_SM_10009GridQueueIjEEiEEEvDpT0_)
        /*00bc*/ 	.word	0x00000008


	//----- nvinfo : EIATTR_FRAME_SIZE
	.align		4
.L_76:
        /*00c0*/ 	.byte	0x04, 0x11
        /*00c2*/ 	.short	(.L_78 - .L_77)
	.align		4
.L_77:
        /*00c4*/ 	.word	index@(_ZN6thrust24THRUST_300001_SM_1000_NS8cuda_cub4core6detail13_kernel_agentINS1_8__reduce10DrainAgentIiEEJN3cub18CUB_300001_SM_10009GridQueueIjEEiEEEvDpT0_)
        /*00c8*/ 	.word	0x00000000


	//----- nvinfo : EIATTR_REGCOUNT
	.align		4
.L_78:
        /*00cc*/ 	.byte	0x04, 0x2f
        /*00ce*/ 	.short	(.L_80 - .L_79)
	.align		4
.L_79:
        /*00d0*/ 	.word	index@(_ZN6thrust24THRUST_300001_SM_1000_NS8cuda_cub4core6detail13_kernel_agentINS1_8__reduce11ReduceAgentIPN4cuda3std3__45tupleIJdlEEESC_SB_iNS1_9__extrema9arg_max_fIdl10ComparatorEEEEJSC_SC_iSG_EEEvDpT0_)
        /*00d4*/ 	.word	0x00000020


	//----- nvinfo : EIATTR_FRAME_SIZE
	.align		4
.L_80:
        /*00d8*/ 	.byte	0x04, 0x11
        /*00da*/ 	.short	(.L_82 - .L_81)
	.align		4
.L_81:
        /*00dc*/ 	.word	index@(_ZN6thrust24THRUST_300001_SM_1000_NS8cuda_cub4core6detail13_kernel_agentINS1_8__reduce11ReduceAgentIPN4cuda3std3__45tupleIJdlEEESC_SB_iNS1_9__extrema9arg_max_fIdl10ComparatorEEEEJSC_SC_iSG_EEEvDpT0_)
        /*00e0*/ 	.word	0x00000000


	//----- nvinfo : EIATTR_REGCOUNT
	.align		4
.L_82:
        /*00e4*/ 	.byte	0x04, 0x2f
        /*00e6*/ 	.short	(.L_84 - .L_83)
	.align		4
.L_83:
        /*00e8*/ 	.word	index@(_ZN6thrust24THRUST_300001_SM_1000_NS8cuda_cub4core6detail13_kernel_agentINS1_8__reduce11ReduceAgentINS0_12zip_iteratorIN4cuda3std3__45tupleIJNS0_10device_ptrIdEENS0_17counting_iteratorIlNS0_11use_defaultESF_SF_EEEEEEEPNSB_IJdlEEESJ_lNS1_9__extrema9arg_max_fIdl10ComparatorEEEEJSI_SK_lSO_EEEvDpT0_)
        /*00ec*/ 	.word	0x00000020


	//----- nvinfo : EIATTR_FRAME_SIZE
	.align		4
.L_84:
        /*00f0*/ 	.byte	0x04, 0x11
        /*00f2*/ 	.short	(.L_86 - .L_85)
	.align		4
.L_85:
        /*00f4*/ 	.word	index@(_ZN6thrust24THRUST_300001_SM_1000_NS8cuda_cub4core6detail13_kernel_agentINS1_8__reduce11ReduceAgentINS0_12zip_iteratorIN4cuda3std3__45tupleIJNS0_10device_ptrIdEENS0_17counting_iteratorIlNS0_11use_defaultESF_SF_EEEEEEEPNSB_IJdlEEESJ_lNS1_9__extrema9arg_max_fIdl10ComparatorEEEEJSI_SK_lSO_EEEvDpT0_)
        /*00f8*/ 	.word	0x00000000


	//----- nvinfo : EIATTR_REGCOUNT
	.align		4
.L_86:
        /*00fc*/ 	.byte	0x04, 0x2f
        /*00fe*/ 	.short	(.L_88 - .L_87)
	.align		4
.L_87:
        /*0100*/ 	.word	index@(_ZN6thrust24THRUST_300001_SM_1000_NS8cuda_cub4core6detail13_kernel_agentINS1_8__reduce11ReduceAgentINS0_12zip_iteratorIN4cuda3std3__45tupleIJNS0_10device_ptrIdEENS0_17counting_iteratorIlNS0_11use_defaultESF_SF_EEEEEEEPNSB_IJdlEEESJ_lNS1_9__extrema9arg_max_fIdl10ComparatorEEEEJSI_SK_lN3cub18CUB_300001_SM_100013GridEvenShareIlEENSR_9GridQueueIyEESO_EEEvDpT0_)
        /*0104*/ 	.word	0x00000020


	//----- nvinfo : EIATTR_FRAME_SIZE
	.align		4
.L_88:
        /*0108*/ 	.byte	0x04, 0x11
        /*010a*/ 	.short	(.L_90 - .L_89)
	.align		4
.L_89:
        /*010c*/ 	.word	index@(_ZN6thrust24THRUST_300001_SM_1000_NS8cuda_cub4core6detail13_kernel_agentINS1_8__reduce11ReduceAgentINS0_12zip_iteratorIN4cuda3std3__45tupleIJNS0_10device_ptrIdEENS0_17counting_iteratorIlNS0_11use_defaultESF_SF_EEEEEEEPNSB_IJdlEEESJ_lNS1_9__extrema9arg_max_fIdl10ComparatorEEEEJSI_SK_lN3cub18CUB_300001_SM_100013GridEvenShareIlEENSR_9GridQueueIyEESO_EEEvDpT0_)
        /*0110*/ 	.word	0x00000000


	//----- nvinfo : EIATTR_REGCOUNT
	.align		4
.L_90:
        /*0114*/ 	.byte	0x04, 0x2f
        /*0116*/ 	.short	(.L_92 - .L_91)
	.align		4
.L_91:
        /*0118*/ 	.word	index@(_ZN6thrust24THRUST_300001_SM_1000_NS8cuda_cub4core6detail13_kernel_agentINS1_8__reduce10DrainAgentIlEEJN3cub18CUB_300001_SM_10009GridQueueIyEElEEEvDpT0_)
        /*011c*/ 	.word	0x00000008


	//----- nvinfo : EIATTR_FRAME_SIZE
	.align		4
.L_92:
        /*0120*/ 	.byte	0x04, 0x11
        /*0122*/ 	.short	(.L_94 - .L_93)
	.align		4
.L_93:
        /*0124*/ 	.word	index@(_ZN6thrust24THRUST_300001_SM_1000_NS8cuda_cub4core6detail13_kernel_agentINS1_8__reduce10DrainAgentIlEEJN3cub18CUB_300001_SM_10009GridQueueIyEElEEEvDpT0_)
        /*0128*/ 	.word	0x00000000


	//----- nvinfo : EIATTR_REGCOUNT
	.align		4
.L_94:
        /*012c*/ 	.byte	0x04, 0x2f
        /*012e*/ 	.short	(.L_96 - .L_95)
	.align		4
.L_95:
        /*0130*/ 	.word	index@(_ZN6thrust24THRUST_300001_SM_1000_NS8cuda_cub4core6detail13_kernel_agentINS1_8__reduce11ReduceAgentIPN4cuda3std3__45tupleIJdlEEESC_SB_lNS1_9__extrema9arg_max_fIdl10ComparatorEEEEJSC_SC_iSG_EEEvDpT0_)
        /*0134*/ 	.word	0x00000020


	//----- nvinfo : EIATTR_FRAME_SIZE
	.align		4
.L_96:
        /*0138*/ 	.byte	0x04, 0x11
        /*013a*/ 	.short	(.L_98 - .L_97)
	.align		4
.L_97:
        /*013c*/ 	.word	index@(_ZN6thrust24THRUST_300001_SM_1000_NS8cuda_cub4core6detail13_kernel_agentINS1_8__reduce11ReduceAgentIPN4cuda3std3__45tupleIJdlEEESC_SB_lNS1_9__extrema9arg_max_fIdl10ComparatorEEEEJSC_SC_iSG_EEEvDpT0_)
        /*0140*/ 	.word	0x00000000


	//----- nvinfo : EIATTR_REGCOUNT
	.align		4
.L_98:
        /*0144*/ 	.byte	0x04, 0x2f
        /*0146*/ 	.short	(.L_100 - .L_99)
	.align		4
.L_99:
        /*0148*/ 	.word	index@(_ZN3cub18CUB_300001_SM_10006detail11EmptyKernelIvEEvv)
        /*014c*/ 	.word	0x00000004


	//----- nvinfo : EIATTR_FRAME_SIZE
	.align		4
.L_100:
        /*0150*/ 	.byte	0x04, 0x11
        /*0152*/ 	.short	(.L_102 - .L_101)
	.align		4
.L_101:
        /*0154*/ 	.word	index@(_ZN3cub18CUB_300001_SM_10006detail11EmptyKernelIvEEvv)
        /*0158*/ 	.word	0x00000000


	//----- nvinfo : EIATTR_MIN_STACK_SIZE
	.align		4
.L_102:
        /*015c*/ 	.byte	0x04, 0x12
        /*015e*/ 	.short	(.L_104 - .L_103)
	.align		4
.L_103:
        /*0160*/ 	.word	index@(_ZN3cub18CUB_300001_SM_10006detail11EmptyKernelIvEEvv)
        /*0164*/ 	.word	0x00000000


	//----- nvinfo : EIATTR_MIN_STACK_SIZE
	.align		4
.L_104:
        /*0168*/ 	.byte	0x04, 0x12
        /*016a*/ 	.short	(.L_106 - .L_105)
	.align		4
.L_105:
        /*016c*/ 	.word	index@(_ZN6thrust24THRUST_300001_SM_1000_NS8cuda_cub4core6detail13_kernel_agentINS1_8__reduce11ReduceAgentIPN4cuda3std3__45tupleIJdlEEESC_SB_lNS1_9__extrema9arg_max_fIdl10ComparatorEEEEJSC_SC_iSG_EEEvDpT0_)
        /*0170*/ 	.word	0x00000000


	//----- nvinfo : EIATTR_MIN_STACK_SIZE
	.align		4
.L_106:
        /*0174*/ 	.byte	0x04, 0x12
        /*0176*/ 	.short	(.L_108 - .L_107)
	.align		4
.L_107:
        /*0178*/ 	.word	index@(_ZN6thrust24THRUST_300001_SM_1000_NS8cuda_cub4core6detail13_kernel_agentINS1_8__reduce10DrainAgentIlEEJN3cub18CUB_300001_SM_10009GridQueueIyEElEEEvDpT0_)
        /*017c*/ 	.word	0x00000000


	//----- nvinfo : EIATTR_MIN_STACK_SIZE
	.align		4
.L_108:
        /*0180*/ 	.byte	0x04, 0x12
        /*0182*/ 	.short	(.L_110 - .L_109)
	.align		4
.L_109:
        /*0184*/ 	.word	index@(_ZN6thrust24THRUST_300001_SM_1000_NS8cuda_cub4core6detail13_kernel_agentINS1_8__reduce11ReduceAgentINS0_12zip_iteratorIN4cuda3std3__45tupleIJNS0_10device_ptrIdEENS0_17counting_iteratorIlNS0_11use_defaultESF_SF_EEEEEEEPNSB_IJdlEEESJ_lNS1_9__extrema9arg_max_fIdl10ComparatorEEEEJSI_SK_lN3cub18CUB_300001_SM_100013GridEvenShareIlEENSR_9GridQueueIyEESO_EEEvDpT0_)
        /*0188*/ 	.word	0x00000000


	//----- nvinfo : EIATTR_MIN_STACK_SIZE
	.align		4
.L_110:
        /*018c*/ 	.byte	0x04, 0x12
        /*018e*/ 	.short	(.L_112 - .L_111)
	.align		4
.L_111:
        /*0190*/ 	.word	index@(_ZN6thrust24THRUST_300001_SM_1000_NS8cuda_cub4core6detail13_kernel_agentINS1_8__reduce11ReduceAgentINS0_12zip_iteratorIN4cuda3std3__45tupleIJNS0_10device_ptrIdEENS0_17counting_iteratorIlNS0_11use_defaultESF_SF_EEEEEEEPNSB_IJdlEEESJ_lNS1_9__extrema9arg_max_fIdl10ComparatorEEEEJSI_SK_lSO_EEEvDpT0_)
        /*0194*/ 	.word	0x00000000


	//----- nvinfo : EIATTR_MIN_STACK_SIZE
	.align		4
.L_112:
        /*0198*/ 	.byte	0x04, 0x12
        /*019a*/ 	.short	(.L_114 - .L_113)
	.align		4
.L_113:
        /*019c*/ 	.word	index@(_ZN6thrust24THRUST_300001_SM_1000_NS8cuda_cub4core6detail13_kernel_agentINS1_8__reduce11ReduceAgentIPN4cuda3std3__45tupleIJdlEEESC_SB_iNS1_9__extrema9arg_max_fIdl10ComparatorEEEEJSC_SC_iSG_EEEvDpT0_)
        /*01a0*/ 	.word	0x00000000


	//----- nvinfo : EIATTR_MIN_STACK_SIZE
	.align		4
.L_114:
        /*01a4*/ 	.byte	0x04, 0x12
        /*01a6*/ 	.short	(.L_116 - .L_115)
	.align		4
.L_115:
        /*01a8*/ 	.word	index@(_ZN6thrust24THRUST_300001_SM_1000_NS8cuda_cub4core6detail13_kernel_agentINS1_8__reduce10DrainAgentIiEEJN3cub18CUB_300001_SM_10009GridQueueIjEEiEEEvDpT0_)
        /*01ac*/ 	.word	0x00000000


	//----- nvinfo : EIATTR_MIN_STACK_SIZE
	.align		4
.L_116:
        /*01b0*/ 	.byte	0x04, 0x12
        /*01b2*/ 	.short	(.L_118 - .L_117)
	.align		4
.L_117:
        /*01b4*/ 	.word	index@(_ZN6thrust24THRUST_300001_SM_1000_NS8cuda_cub4core6detail13_kernel_agentINS1_8__reduce11ReduceAgentINS0_12zip_iteratorIN4cuda3std3__45tupleIJNS0_10device_ptrIdEENS0_17counting_iteratorIlNS0_11use_defaultESF_SF_EEEEEEEPNSB_IJdlEEESJ_iNS1_9__extrema9arg_max_fIdl10ComparatorEEEEJSI_SK_iN3cub18CUB_300001_SM_100013GridEvenShareIiEENSR_9GridQueueIjEESO_EEEvDpT0_)
        /*01b8*/ 	.word	0x00000000


	//----- nvinfo : EIATTR_MIN_STACK_SIZE
	.align		4
.L_118:
        /*01bc*/ 	.byte	0x04, 0x12
        /*01be*/ 	.short	(.L_120 - .L_119)
	.align		4
.L_119:
        /*01c0*/ 	.word	index@(_ZN6thrust24THRUST_300001_SM_1000_NS8cuda_cub4core6detail13_kernel_agentINS1_8__reduce11ReduceAgentINS0_12zip_iteratorIN4cuda3std3__45tupleIJNS0_10device_ptrIdEENS0_17counting_iteratorIlNS0_11use_defaultESF_SF_EEEEEEEPNSB_IJdlEEESJ_iNS1_9__extrema9arg_max_fIdl10ComparatorEEEEJSI_SK_iSO_EEEvDpT0_)
        /*01c4*/ 	.word	0x00000000


	//----- nvinfo : EIATTR_MIN_STACK_SIZE
	.align		4
.L_120:
        /*01c8*/ 	.byte	0x04, 0x12
        /*01ca*/ 	.short	(.L_122 - .L_121)
	.align		4
.L_121:
        /*01cc*/ 	.word	index@(_Z12zeroingUppElPdS_ii)
        /*01d0*/ 	.word	0x00000000


	//----- nvinfo : EIATTR_MIN_STACK_SIZE
	.align		4
.L_122:
        /*01d4*/ 	.byte	0x04, 0x12
        /*01d6*/ 	.short	(.L_124 - .L_123)
	.align		4
.L_123:
        /*01d8*/ 	.word	index@(_Z13zeroingDownElPdS_ii)
        /*01dc*/ 	.word	0x00000000


	//----- nvinfo : EIATTR_MIN_STACK_SIZE
	.align		4
.L_124:
        /*01e0*/ 	.byte	0x04, 0x12
        /*01e2*/ 	.short	(.L_126 - .L_125)
	.align		4
.L_125:
        /*01e4*/ 	.word	index@(_Z11divideUnityPdS_i)
        /*01e8*/ 	.word	0x00000000


	//----- nvinfo : EIATTR_MIN_STACK_SIZE
	.align		4
.L_126:
        /*01ec*/ 	.byte	0x04, 0x12
        /*01ee*/ 	.short	(.L_128 - .L_127)
	.align		4
.L_127:
        /*01f0*/ 	.word	index@(_Z9swapLinesPdS_iii)
        /*01f4*/ 	.word	0x00000000
.L_128:


//--------------------- .nv.compat                --------------------------
	.section	.nv.compat,"",@"SHT_CUDA_COMPAT_INFO"
	.align	4
        /*0000*/ 	.byte	0x02, 0x09, 0x00, 0x00, 0x02, 0x02, 0x01, 0x00, 0x02, 0x05, 0x05, 0x00, 0x03, 0x07, 0x01, 0x01
        /*0010*/ 	.byte	0x02, 0x03, 0x00, 0x00, 0x02, 0x06, 0x01, 0x00, 0x04, 0x0b, 0x08, 0x00, 0x01, 0x00, 0x00, 0x00
        /*0020*/ 	.byte	0x00, 0x00, 0x00, 0x00


//--------------------- .nv.info._ZN3cub18CUB_300001_SM_10006detail11EmptyKernelIvEEvv --------------------------
	.section	.nv.info._ZN3cub18CUB_300001_SM_10006detail11EmptyKernelIvEEvv,"",@"SHT_CUDA_INFO"
	.sectionflags	@""
	.align	4


	//----- nvinfo : EIATTR_CUDA_API_VERSION
	.align		4
        /*0000*/ 	.byte	0x04, 0x37
        /*0002*/ 	.short	(.L_130 - .L_129)
.L_129:
        /*0004*/ 	.word	0x00000082


	//----- nvinfo : EIATTR_SPARSE_MMA_MASK
	.align		4
.L_130:
        /*0008*/ 	.byte	0x03, 0x50
        /*000a*/ 	.short	0x0000


	//----- nvinfo : EIATTR_MAXREG_COUNT
	.align		4
        /*000c*/ 	.byte	0x03, 0x1b
        /*000e*/ 	.short	0x00ff


	//----- nvinfo : EIATTR_MERCURY_ISA_VERSION
	.align		4
        /*0010*/ 	.byte	0x03, 0x5f
        /*0012*/ 	.short	0x0101


	//----- nvinfo : EIATTR_VRC_CTA_INIT_COUNT
	.align		4
        /*0014*/ 	.byte	0x02, 0x4a
	.zero		1
	.zero		1


	//----- nvinfo : EIATTR_EXIT_INSTR_OFFSETS
	.align		4
        /*0018*/ 	.byte	0x04, 0x1c
        /*001a*/ 	.short	(.L_132 - .L_131)


	//   ....[0]....
.L_131:
        /*001c*/ 	.word	0x00000010


	//----- nvinfo : EIATTR_SW_WAR
	.align		4
.L_132:
        /*0020*/ 	.byte	0x04, 0x36
        /*0022*/ 	.short	(.L_134 - .L_133)
.L_133:
        /*0024*/ 	.word	0x00000008
.L_134:


//--------------------- .nv.info._ZN6thrust24THRUST_300001_SM_1000_NS8cuda_cub4core6detail13_kernel_agentINS1_8__reduce11ReduceAgentIPN4cuda3std3__45tupleIJdlEEESC_SB_lNS1_9__extrema9arg_max_fIdl10ComparatorEEEEJSC_SC_iSG_EEEvDpT0_ --------------------------
	.section	.nv.info._ZN6thrust24THRUST_300001_SM_1000_NS8cuda_cub4core6detail13_kernel_agentINS1_8__reduce11ReduceAgentIPN4cuda3std3__45tupleIJdlEEESC_SB_lNS1_9__extrema9arg_max_fIdl10ComparatorEEEEJSC_SC_iSG_EEEvDpT0_,"",@"SHT_CUDA_INFO"
	.sectionflags	@""
	.align	4


	//----- nvinfo : EIATTR_CUDA_API_VERSION
	.align		4
        /*0000*/ 	.byte	0x04, 0x37
        /*0002*/ 	.short	(.L_136 - .L_135)
.L_135:
        /*0004*/ 	.word	0x00000082


	//----- nvinfo : EIATTR_KPARAM_INFO
	.align		4
.L_136:
        /*0008*/ 	.byte	0x04, 0x17
        /*000a*/ 	.short	(.L_138 - .L_137)
.L_137:
        /*000c*/ 	.word	0x00000000
        /*0010*/ 	.short	0x0003
        /*0012*/ 	.short	0x0014
        /*0014*/ 	.byte	0x00, 0xf0, 0x05, 0x00


	//----- nvinfo : EIATTR_KPARAM_INFO
	.align		4
.L_138:
        /*0018*/ 	.byte	0x04, 0x17
        /*001a*/ 	.short	(.L_140 - .L_139)
.L_139:
        /*001c*/ 	.word	0x00000000
        /*0020*/ 	.short	0x0002
        /*0022*/ 	.short	0x0010
        /*0024*/ 	.byte	0x00, 0xf0, 0x11, 0x00


	//----- nvinfo : EIATTR_KPARAM_INFO
	.align		4
.L_140:
        /*0028*/ 	.byte	0x04, 0x17
        /*002a*/ 	.short	(.L_142 - .L_141)
.L_141:
        /*002c*/ 	.word	0x00000000
        /*0030*/ 	.short	0x0001
        /*0032*/ 	.short	0x0008
        /*0034*/ 	.byte	0x00, 0xf5, 0x21, 0x00


	//----- nvinfo : EIATTR_KPARAM_INFO
	.align		4
.L_142:
        /*0038*/ 	.byte	0x04, 0x17
        /*003a*/ 	.short	(.L_144 - .L_143)
.L_143:
        /*003c*/ 	.word	0x00000000
        /*0040*/ 	.short	0x0000
        /*0042*/ 	.short	0x0000
        /*0044*/ 	.byte	0x00, 0xf5, 0x21, 0x00


	//----- nvinfo : EIATTR_SPARSE_MMA_MASK
	.align		4
.L_144:
        /*0048*/ 	.byte	0x03, 0x50
        /*004a*/ 	.short	0x0000


	//----- nvinfo : EIATTR_MAXREG_COUNT
	.align		4
        /*004c*/ 	.byte	0x03, 0x1b
        /*004e*/ 	.short	0x00ff


	//----- nvinfo : EIATTR_NUM_BARRIERS
	.align		4
        /*0050*/ 	.byte	0x02, 0x4c
        /*0052*/ 	.byte	0x01
	.zero		1


	//----- nvinfo : EIATTR_MERCURY_ISA_VERSION
	.align		4
        /*0054*/ 	.byte	0x03, 0x5f
        /*0056*/ 	.short	0x0101


	//----- nvinfo : EIATTR_COOP_GROUP_MASK_REGIDS
	.align		4
        /*0058*/ 	.byte	0x04, 0x29
        /*005a*/ 	.short	(.L_146 - .L_145)


	//   ....[0]....
.L_145:
        /*005c*/ 	.word	0xffffffff


	//   ....[1]....
        /*0060*/ 	.word	0xffffffff


	//   ....[2]....
        /*0064*/ 	.word	0xffffffff


	//   ....[3]....
        /*0068*/ 	.word	0xffffffff


	//   ....[4]....
        /*006c*/ 	.word	0xffffffff


	//   ....[5]....
        /*0070*/ 	.word	0xffffffff


	//   ....[6]....
        /*0074*/ 	.word	0xffffffff


	//   ....[7]....
        /*0078*/ 	.word	0xffffffff


	//   ....[8]....
        /*007c*/ 	.word	0xffffffff


	//   ....[9]....
        /*0080*/ 	.word	0xffffffff


	//   ....[10]....
        /*0084*/ 	.word	0xffffffff


	//   ....[11]....
        /*0088*/ 	.word	0xffffffff


	//   ....[12]....
        /*008c*/ 	.word	0xffffffff


	//   ....[13]....
        /*0090*/ 	.word	0xffffffff


	//   ....[14]....
        /*0094*/ 	.word	0xffffffff


	//   ....[15]....
        /*0098*/ 	.word	0xffffffff


	//   ....[16]....
        /*009c*/ 	.word	0xffffffff


	//   ....[17]....
        /*00a0*/ 	.word	0xffffffff


	//   ....[18]....
        /*00a4*/ 	.word	0xffffffff


	//   ....[19]....
        /*00a8*/ 	.word	0xffffffff


	//   ....[20]....
        /*00ac*/ 	.word	0xffffffff


	//   ....[21]....
        /*00b0*/ 	.word	0xffffffff


	//   ....[22]....
        /*00b4*/ 	.word	0xffffffff


	//   ....[23]....
        /*00b8*/ 	.word	0xffffffff


	//   ....[24]....
        /*00bc*/ 	.word	0xffffffff


	//   ....[25]....
        /*00c0*/ 	.word	0xffffffff


	//   ....[26]....
        /*00c4*/ 	.word	0xffffffff


	//   ....[27]....
        /*00c8*/ 	.word	0xffffffff


	//   ....[28]....
        /*00cc*/ 	.word	0xffffffff


	//   ....[29]....
        /*00d0*/ 	.word	0xffffffff


	//   ....[30]....
        /*00d4*/ 	.word	0xffffffff


	//   ....[31]....
        /*00d8*/ 	.word	0xffffffff


	//   ....[32]....
        /*00dc*/ 	.word	0xffffffff


	//   ....[33]....
        /*00e0*/ 	.word	0xffffffff


	//   ....[34]....
        /*00e4*/ 	.word	0xffffffff


	//   ....[35]....
        /*00e8*/ 	.word	0xffffffff


	//   ....[36]....
        /*00ec*/ 	.word	0xffffffff


	//   ....[37]....
        /*00f0*/ 	.word	0xffffffff


	//   ....[38]....
        /*00f4*/ 	.word	0xffffffff


	//   ....[39]....
        /*00f8*/ 	.word	0xffffffff


	//   ....[40]....
        /*00fc*/ 	.word	0xffffffff


	//   ....[41]....
        /*0100*/ 	.word	0xffffffff


	//   ....[42]....
        /*0104*/ 	.word	0xffffffff


	//   ....[43]....
        /*0108*/ 	.word	0xffffffff


	//   ....[44]....
        /*010c*/ 	.word	0xffffffff


	//   ....[45]....
        /*0110*/ 	.word	0xffffffff


	//   ....[46]....
        /*0114*/ 	.word	0xffffffff


	//   ....[47]....
        /*0118*/ 	.word	0xffffffff


	//   ....[48]....
        /*011c*/ 	.word	0xffffffff


	//   ....[49]....
        /*0120*/ 	.word	0xffffffff


	//   ....[50]....
        /*0124*/ 	.word	0xffffffff


	//   ....[51]....
        /*0128*/ 	.word	0xffffffff


	//   ....[52]....
        /*012c*/ 	.word	0xffffffff


	//   ....[53]....
        /*0130*/ 	.word	0xffffffff


	//   ....[54]....
        /*0134*/ 	.word	0xffffffff


	//   ....[55]....
        /*0138*/ 	.word	0xffffffff


	//   ....[56]....
        /*013c*/ 	.word	0xffffffff


	//   ....[57]....
        /*0140*/ 	.word	0xffffffff


	//   ....[58]....
        /*0144*/ 	.word	0xffffffff


	//   ....[59]....
        /*0148*/ 	.word	0xffffffff


	//----- nvinfo : EIATTR_COOP_GROUP_INSTR_OFFSETS
	.align		4
.L_146:
        /*014c*/ 	.byte	0x04, 0x28
        /*014e*/ 	.short	(.L_148 - .L_147)


	//   ....[0]....
.L_147:
        /*0150*/ 	.word	0x00000b70


	//   ....[1]....
        /*0154*/ 	.word	0x00000ba0


	//   ....[2]....
        /*0158*/ 	.word	0x00000bc0


	//   ....[3]....
        /*015c*/ 	.word	0x00000bd0


	//   ....[4]....
        /*0160*/ 	.word	0x00000d60


	//   ....[5]....
        /*0164*/ 	.word	0x00000d90


	//   ....[6]....
        /*0168*/ 	.word	0x00000dc0


	//   ....[7]....
        /*016c*/ 	.word	0x00000de0


	//   ....[8]....
        /*0170*/ 	.word	0x00000f60


	//   ....[9]....
        /*0174*/ 	.word	0x00000f90


	//   ....[10]....
        /*0178*/ 	.word	0x00000fc0


	//   ....[11]....
        /*017c*/ 	.word	0x00000fe0


	//   ....[12]....
        /*0180*/ 	.word	0x00001160


	//   ....[13]....
        /*0184*/ 	.word	0x00001190


	//   ....[14]....
        /*0188*/ 	.word	0x000011c0


	//   ....[15]....
        /*018c*/ 	.word	0x000011e0


	//   ....[16]....
        /*0190*/ 	.word	0x00001360


	//   ....[17]....
        /*0194*/ 	.word	0x00001390


	//   ....[18]....
        /*0198*/ 	.word	0x000013c0


	//   ....[19]....
        /*019c*/ 	.word	0x000013e0


	//   ....[20]....
        /*01a0*/ 	.word	0x00002140


	//   ....[21]....
        /*01a4*/ 	.word	0x00002150


	//   ....[22]....
        /*01a8*/ 	.word	0x00002160


	//   ....[23]....
        /*01ac*/ 	.word	0x00002180


	//   ....[24]....
        /*01b0*/ 	.word	0x00002300


	//   ....[25]....
        /*01b4*/ 	.word	0x00002340


	//   ....[26]....
        /*01b8*/ 	.word	0x00002370


	//   ....[27]....
        /*01bc*/ 	.word	0x00002390


	//   ....[28]....
        /*01c0*/ 	.word	0x00002510


	//   ....[29]....
        /*01c4*/ 	.word	0x00002550


	//   ....[30]....
        /*01c8*/ 	.word	0x00002580


	//   ....[31]....
        /*01cc*/ 	.word	0x000025a0


	//   ....[32]....
        /*01d0*/ 	.word	0x00002720


	//   ....[33]....
        /*01d4*/ 	.word	0x00002760


	//   ....[34]....
        /*01d8*/ 	.word	0x00002790


	//   ....[35]....
        /*01dc*/ 	.word	0x000027b0


	//   ....[36]....
        /*01e0*/ 	.word	0x00002930


	//   ....[37]....
        /*01e4*/ 	.word	0x00002970


	//   ....[38]....
        /*01e8*/ 	.word	0x000029a0


	//   ....[39]....
        /*01ec*/ 	.word	0x000029c0


	//   ....[40]....
        /*01f0*/ 	.word	0x00005760


	//   ....[41]....
        /*01f4*/ 	.word	0x00005790


	//   ....[42]....
        /*01f8*/ 	.word	0x000057b0


	//   ....[43]....
        /*01fc*/ 	.word	0x000057c0


	//   ....[44]....
        /*0200*/ 	.word	0x00005950


	//   ....[45]....
        /*0204*/ 	.word	0x00005980


	//   ....[46]....
        /*0208*/ 	.word	0x000059b0


	//   ....[47]....
        /*020c*/ 	.word	0x000059d0


	//   ....[48]....
        /*0210*/ 	.word	0x00005b50


	//   ....[49]....
        /*0214*/ 	.word	0x00005b80


	//   ....[50]....
        /*0218*/ 	.word	0x00005bb0


	//   ....[51]....
        /*021c*/ 	.word	0x00005bd0


	//   ....[52]....
        /*0220*/ 	.word	0x00005d50


	//   ....[53]....
        /*0224*/ 	.word	0x00005d80


	//   ....[54]....
        /*0228*/ 	.word	0x00005db0


	//   ....[55]....
        /*022c*/ 	.word	0x00005dd0


	//   ....[56]....
        /*0230*/ 	.word	0x00005f50


	//   ....[57]....
        /*0234*/ 	.word	0x00005f80


	//   ....[58]....
        /*0238*/ 	.word	0x00005fb0


	//   ....[59]....
        /*023c*/ 	.word	0x00005fd0


	//----- nvinfo : EIATTR_VRC_CTA_INIT_COUNT
	.align		4
.L_148:
        /*0240*/ 	.byte	0x02, 0x4a
	.zero		1
	.zero		1


	//----- nvinfo : EIATTR_EXIT_INSTR_OFFSETS
	.align		4
        /*0244*/ 	.byte	0x04, 0x1c
        /*0246*/ 	.short	(.L_150 - .L_149)


	//   ....[0]....
.L_149:
        /*0248*/ 	.word	0x00000030


	//   ....[1]....
        /*024c*/ 	.word	0x00006c70


	//   ....[2]....
        /*0250*/ 	.word	0x00006cb0


	//----- nvinfo : EIATTR_MAX_THREADS
	.align		4
.L_150:
        /*0254*/ 	.byte	0x04, 0x05
        /*0256*/ 	.short	(.L_152 - .L_151)
.L_151:
        /*0258*/ 	.word	0x00000100
        /*025c*/ 	.word	0x00000001
        /*0260*/ 	.word	0x00000001


	//----- nvinfo : EIATTR_CRS_STACK_SIZE
	.align		4
.L_152:
        /*0264*/ 	.byte	0x04, 0x1e
        /*0266*/ 	.short	(.L_154 - .L_153)
.L_153:
        /*0268*/ 	.word	0x00000000


	//----- nvinfo : EIATTR_CBANK_PARAM_SIZE
	.align		4
.L_154:
        /*026c*/ 	.byte	0x03, 0x19
        /*026e*/ 	.short	0x0015


	//----- nvinfo : EIATTR_PARAM_CBANK
	.align		4
        /*0270*/ 	.byte	0x04, 0x0a
        /*0272*/ 	.short	(.L_156 - .L_155)
	.align		4
.L_155:
        /*0274*/ 	.word	index@(.nv.constant0._ZN6thrust24THRUST_300001_SM_1000_NS8cuda_cub4core6detail13_kernel_agentINS1_8__reduce11ReduceAgentIPN4cuda3std3__45tupleIJdlEEESC_SB_lNS1_9__extrema9arg_max_fIdl10ComparatorEEEEJSC_SC_iSG_EEEvDpT0_)
        /*0278*/ 	.short	0x0380
        /*027a*/ 	.short	0x0015


	//----- nvinfo : EIATTR_SW_WAR
	.align		4
.L_156:
        /*027c*/ 	.byte	0x04, 0x36
        /*027e*/ 	.short	(.L_158 - .L_157)
.L_157:
        /*0280*/ 	.word	0x00000008
.L_158:


//--------------------- .nv.info._ZN6thrust24THRUST_300001_SM_1000_NS8cuda_cub4core6detail13_kernel_agentINS1_8__reduce10DrainAgentIlEEJN3cub18CUB_300001_SM_10009GridQueueIyEElEEEvDpT0_ --------------------------
	.section	.nv.info._ZN6thrust24THRUST_300001_SM_1000_NS8cuda_cub4core6detail13_kernel_agentINS1_8__reduce10DrainAgentIlEEJN3cub18CUB_300001_SM_10009GridQueueIyEElEEEvDpT0_,"",@"SHT_CUDA_INFO"
	.sectionflags	@""
	.align	4


	//----- nvinfo : EIATTR_CUDA_API_VERSION
	.align		4
        /*0000*/ 	.byte	0x04, 0x37
        /*0002*/ 	.short	(.L_160 - .L_159)
.L_159:
        /*0004*/ 	.word	0x00000082


	//----- nvinfo : EIATTR_KPARAM_INFO
	.align		4
.L_160:
        /*0008*/ 	.byte	0x04, 0x17
        /*000a*/ 	.short	(.L_162 - .L_161)
.L_161:
        /*000c*/ 	.word	0x00000000
        /*0010*/ 	.short	0x0001
        /*0012*/ 	.short	0x0008
        /*0014*/ 	.byte	0x00, 0xf0, 0x21, 0x00


	//----- nvinfo : EIATTR_KPARAM_INFO
	.align		4
.L_162:
        /*0018*/ 	.byte	0x04, 0x17
        /*001a*/ 	.short	(.L_164 - .L_163)
.L_163:
        /*001c*/ 	.word	0x00000000
        /*0020*/ 	.short	0x0000
        /*0022*/ 	.short	0x0000
        /*0024*/ 	.byte	0x00, 0xf0, 0x21, 0x00


	//----- nvinfo : EIATTR_SPARSE_MMA_MASK
	.align		4
.L_164:
        /*0028*/ 	.byte	0x03, 0x50
        /*002a*/ 	.short	0x0000


	//----- nvinfo : EIATTR_MAXREG_COUNT
	.align		4
        /*002c*/ 	.byte	0x03, 0x1b
        /*002e*/ 	.short	0x00ff


	//----- nvinfo : EIATTR_MERCURY_ISA_VERSION
	.align		4
        /*0030*/ 	.byte	0x03, 0x5f
        /*0032*/ 	.short	0x0101


	//----- nvinfo : EIATTR_VRC_CTA_INIT_COUNT
	.align		4
        /*0034*/ 	.byte	0x02, 0x4a
	.zero		1
	.zero		1


	//----- nvinfo : EIATTR_EXIT_INSTR_OFFSETS
	.align		4
        /*0038*/ 	.byte	0x04, 0x1c
        /*003a*/ 	.short	(.L_166 - .L_165)


	//   ....[0]....
.L_165:
        /*003c*/ 	.word	0x00000060


	//----- nvinfo : EIATTR_MAX_THREADS
	.align		4
.L_166:
        /*0040*/ 	.byte	0x04, 0x05
        /*0042*/ 	.short	(.L_168 - .L_167)
.L_167:
        /*0044*/ 	.word	0x00000001
        /*0048*/ 	.word	0x00000001
        /*004c*/ 	.word	0x00000001


	//----- nvinfo : EIATTR_CBANK_PARAM_SIZE
	.align		4
.L_168:
        /*0050*/ 	.byte	0x03, 0x19
        /*0052*/ 	.short	0x0010


	//----- nvinfo : EIATTR_PARAM_CBANK
	.align		4
        /*0054*/ 	.byte	0x04, 0x0a
        /*0056*/ 	.short	(.L_170 - .L_169)
	.align		4
.L_169:
        /*0058*/ 	.word	index@(.nv.constant0._ZN6thrust24THRUST_300001_SM_1000_NS8cuda_cub4core6detail13_kernel_agentINS1_8__reduce10DrainAgentIlEEJN3cub18CUB_300001_SM_10009GridQueueIyEElEEEvDpT0_)
        /*005c*/ 	.short	0x0380
        /*005e*/ 	.short	0x0010


	//----- nvinfo : EIATTR_SW_WAR
	.align		4
.L_170:
        /*0060*/ 	.byte	0x04, 0x36
        /*0062*/ 	.short	(.L_172 - .L_171)
.L_171:
        /*0064*/ 	.word	0x00000008
.L_172:


//--------------------- .nv.info._ZN6thrust24THRUST_300001_SM_1000_NS8cuda_cub4core6detail13_kernel_agentINS1_8__reduce11ReduceAgentINS0_12zip_iteratorIN4cuda3std3__45tupleIJNS0_10device_ptrIdEENS0_17counting_iteratorIlNS0_11use_defaultESF_SF_EEEEEEEPNSB_IJdlEEESJ_lNS1_9__extrema9arg_max_fIdl10ComparatorEEEEJSI_SK_lN3cub18CUB_300001_SM_100013GridEvenShareIlEENSR_9GridQueueIyEESO_EEEvDpT0_ --------------------------
	.section	.nv.info._ZN6thrust24THRUST_300001_SM_1000_NS8cuda_cub4core6detail13_kernel_agentINS1_8__reduce11ReduceAgentINS0_12zip_iteratorIN4cuda3std3__45tupleIJNS0_10device_ptrIdEENS0_17counting_iteratorIlNS0_11use_defaultESF_SF_EEEEEEEPNSB_IJdlEEESJ_lNS1_9__extrema9arg_max_fIdl10ComparatorEEEEJSI_SK_lN3cub18CUB_300001_SM_100013GridEvenShareIlEENSR_9GridQueueIyEESO_EEEvDpT0_,"",@"SHT_CUDA_INFO"
	.sectionflags	@""
	.align	4


	//----- nvinfo : EIATTR_CUDA_API_VERSION
	.align		4
        /*0000*/ 	.byte	0x04, 0x37
        /*0002*/ 	.short	(.L_174 - .L_173)
.L_173:
        /*0004*/ 	.word	0x00000082


	//----- nvinfo : EIATTR_KPARAM_INFO
	.align		4
.L_174:
        /*0008*/ 	.byte	0x04, 0x17
        /*000a*/ 	.short	(.L_176 - .L_175)
.L_175:
        /*000c*/ 	.word	0x00000000
        /*0010*/ 	.short	0x0005
        /*0012*/ 	.short	0x0070
        /*0014*/ 	.byte	0x00, 0xf0, 0x05, 0x00


	//----- nvinfo : EIATTR_KPARAM_INFO
	.align		4
.L_176:
        /*0018*/ 	.byte	0x04, 0x17
        /*001a*/ 	.short	(.L_178 - .L_177)
.L_177:
        /*001c*/ 	.word	0x00000000
        /*0020*/ 	.short	0x0004
        /*0022*/ 	.short	0x0068
        /*0024*/ 	.byte	0x00, 0xf0, 0x21, 0x00


	//----- nvinfo : EIATTR_KPARAM_INFO
	.align		4
.L_178:
        /*0028*/ 	.byte	0x04, 0x17
        /*002a*/ 	.short	(.L_180 - .L_179)
.L_179:
        /*002c*/ 	.word	0x00000000
        /*0030*/ 	.short	0x0003
        /*0032*/ 	.short	0x0020
        /*0034*/ 	.byte	0x00, 0xf0, 0x21, 0x01


	//----- nvinfo : EIATTR_KPARAM_INFO
	.align		4
.L_180:
        /*0038*/ 	.byte	0x04, 0x17
        /*003a*/ 	.short	(.L_182 - .L_181)
.L_181:
        /*003c*/ 	.word	0x00000000
        /*0040*/ 	.short	0x0002
        /*0042*/ 	.short	0x0018
        /*0044*/ 	.byte	0x00, 0xf0, 0x21, 0x00


	//----- nvinfo : EIATTR_KPARAM_INFO
	.align		4
.L_182:
        /*0048*/ 	.byte	0x04, 0x17
        /*004a*/ 	.short	(.L_184 - .L_183)
.L_183:
        /*004c*/ 	.word	0x00000000
        /*0050*/ 	.short	0x0001
        /*0052*/ 	.short	0x0010
        /*0054*/ 	.byte	0x00, 0xf5, 0x21, 0x00


	//----- nvinfo : EIATTR_KPARAM_INFO
	.align		4
.L_184:
        /*0058*/ 	.byte	0x04, 0x17
        /*005a*/ 	.short	(.L_186 - .L_185)
.L_185:
        /*005c*/ 	.word	0x00000000
        /*0060*/ 	.short	0x0000
        /*0062*/ 	.short	0x0000
        /*0064*/ 	.byte	0x00, 0xf0, 0x41, 0x00


	//----- nvinfo : EIATTR_SPARSE_MMA_MASK
	.align		4
.L_186:
        /*0068*/ 	.byte	0x03, 0x50
        /*006a*/ 	.short	0x0000


	//----- nvinfo : EIATTR_MAXREG_COUNT
	.align		4
        /*006c*/ 	.byte	0x03, 0x1b
        /*006e*/ 	.short	0x00ff


	//----- nvinfo : EIATTR_NUM_BARRIERS
	.align		4
        /*0070*/ 	.byte	0x02, 0x4c
        /*0072*/ 	.byte	0x01
	.zero		1


	//----- nvinfo : EIATTR_MERCURY_ISA_VERSION
	.align		4
        /*0074*/ 	.byte	0x03, 0x5f
        /*0076*/ 	.short	0x0101


	//----- nvinfo : EIATTR_COOP_GROUP_MASK_REGIDS
	.align		4
        /*0078*/ 	.byte	0x04, 0x29
        /*007a*/ 	.short	(.L_188 - .L_187)


	//   ....[0]....
.L_187:
        /*007c*/ 	.word	0xffffffff


	//   ....[1]....
        /*0080*/ 	.word	0xffffffff


	//   ....[2]....
        /*0084*/ 	.word	0xffffffff


	//   ....[3]....
        /*0088*/ 	.word	0xffffffff


	//   ....[4]....
        /*008c*/ 	.word	0xffffffff


	//   ....[5]....
        /*0090*/ 	.word	0xffffffff


	//   ....[6]....
        /*0094*/ 	.word	0xffffffff


	//   ....[7]....
        /*0098*/ 	.word	0xffffffff


	//   ....[8]....
        /*009c*/ 	.word	0xffffffff


	//   ....[9]....
        /*00a0*/ 	.word	0xffffffff


	//   ....[10]....
        /*00a4*/ 	.word	0xffffffff


	//   ....[11]....
        /*00a8*/ 	.word	0xffffffff


	//   ....[12]....
        /*00ac*/ 	.word	0xffffffff


	//   ....[13]....
        /*00b0*/ 	.word	0xffffffff


	//   ....[14]....
        /*00b4*/ 	.word	0xffffffff


	//   ....[15]....
        /*00b8*/ 	.word	0xffffffff


	//   ....[16]....
        /*00bc*/ 	.word	0xffffffff


	//   ....[17]....
        /*00c0*/ 	.word	0xffffffff


	//   ....[18]....
        /*00c4*/ 	.word	0xffffffff


	//   ....[19]....
        /*00c8*/ 	.word	0xffffffff


	//   ....[20]....
        /*00cc*/ 	.word	0xffffffff


	//   ....[21]....
        /*00d0*/ 	.word	0xffffffff


	//   ....[22]....
        /*00d4*/ 	.word	0xffffffff


	//   ....[23]....
        /*00d8*/ 	.word	0xffffffff


	//   ....[24]....
        /*00dc*/ 	.word	0xffffffff


	//   ....[25]....
        /*00e0*/ 	.word	0xffffffff


	//   ....[26]....
        /*00e4*/ 	.word	0xffffffff


	//   ....[27]....
        /*00e8*/ 	.word	0xffffffff


	//   ....[28]....
        /*00ec*/ 	.word	0xffffffff


	//   ....[29]....
        /*00f0*/ 	.word	0xffffffff


	//   ....[30]....
        /*00f4*/ 	.word	0xffffffff


	//   ....[31]....
        /*00f8*/ 	.word	0xffffffff


	//   ....[32]....
        /*00fc*/ 	.word	0xffffffff


	//   ....[33]....
        /*0100*/ 	.word	0xffffffff


	//   ....[34]....
        /*0104*/ 	.word	0xffffffff


	//   ....[35]....
        /*0108*/ 	.word	0xffffffff


	//   ....[36]....
        /*010c*/ 	.word	0xffffffff


	//   ....[37]....
        /*0110*/ 	.word	0xffffffff


	//   ....[38]....
        /*0114*/ 	.word	0xffffffff


	//   ....[39]....
        /*0118*/ 	.word	0xffffffff


	//   ....[40]....
        /*011c*/ 	.word	0xffffffff


	//   ....[41]....
        /*0120*/ 	.word	0xffffffff


	//   ....[42]....
        /*0124*/ 	.word	0xffffffff


	//   ....[43]....
        /*0128*/ 	.word	0xffffffff


	//   ....[44]....
        /*012c*/ 	.word	0xffffffff


	//   ....[45]....
        /*0130*/ 	.word	0xffffffff


	//   ....[46]....
        /*0134*/ 	.word	0xffffffff


	//   ....[47]....
        /*0138*/ 	.word	0xffffffff


	//   ....[48]....
        /*013c*/ 	.word	0xffffffff


	//   ....[49]....
        /*0140*/ 	.word	0xffffffff


	//   ....[50]....
        /*0144*/ 	.word	0xffffffff


	//   ....[51]....
        /*0148*/ 	.word	0xffffffff


	//   ....[52]....
        /*014c*/ 	.word	0xffffffff


	//   ....[53]....
        /*0150*/ 	.word	0xffffffff


	//   ....[54]....
        /*0154*/ 	.word	0xffffffff


	//   ....[55]....
        /*0158*/ 	.word	0xffffffff


	//   ....[56]....
        /*015c*/ 	.word	0xffffffff


	//   ....[57]....
        /*0160*/ 	.word	0xffffffff


	//   ....[58]....
        /*0164*/ 	.word	0xffffffff


	//   ....[59]....
        /*0168*/ 	.word	0xffffffff


	//----- nvinfo : EIATTR_COOP_GROUP_INSTR_OFFSETS
	.align		4
.L_188:
        /*016c*/ 	.byte	0x04, 0x28
        /*016e*/ 	.short	(.L_190 - .L_189)


	//   ....[0]....
.L_189:
        /*0170*/ 	.word	0x00000d70


	//   ....[1]....
        /*0174*/ 	.word	0x00000da0


	//   ....[2]....
        /*0178*/ 	.word	0x00000dc0


	//   ....[3]....
        /*017c*/ 	.word	0x00000dd0


	//   ....[4]....
        /*0180*/ 	.word	0x00000f60


	//   ....[5]....
        /*0184*/ 	.word	0x00000f90


	//   ....[6]....
        /*0188*/ 	.word	0x00000fc0


	//   ....[7]....
        /*018c*/ 	.word	0x00000fe0


	//   ....[8]....
        /*0190*/ 	.word	0x00001160


	//   ....[9]....
        /*0194*/ 	.word	0x00001190


	//   ....[10]....
        /*0198*/ 	.word	0x000011c0


	//   ....[11]....
        /*019c*/ 	.word	0x000011e0


	//   ....[12]....
        /*01a0*/ 	.word	0x00001360


	//   ....[13]....
        /*01a4*/ 	.word	0x00001390


	//   ....[14]....
        /*01a8*/ 	.word	0x000013c0


	//   ....[15]....
        /*01ac*/ 	.word	0x000013e0


	//   ....[16]....
        /*01b0*/ 	.word	0x00001560


	//   ....[17]....
        /*01b4*/ 	.word	0x00001590


	//   ....[18]....
        /*01b8*/ 	.word	0x000015c0


	//   ....[19]....
        /*01bc*/ 	.word	0x000015e0


	//   ....[20]....
        /*01c0*/ 	.word	0x00002340


	//   ....[21]....
        /*01c4*/ 	.word	0x00002350


	//   ....[22]....
        /*01c8*/ 	.word	0x00002360


	//   ....[23]....
        /*01cc*/ 	.word	0x00002380


	//   ....[24]....
        /*01d0*/ 	.word	0x00002500


	//   ....[25]....
        /*01d4*/ 	.word	0x00002540


	//   ....[26]....
        /*01d8*/ 	.word	0x00002570


	//   ....[27]....
        /*01dc*/ 	.word	0x00002590


	//   ....[28]....
        /*01e0*/ 	.word	0x00002710


	//   ....[29]....
        /*01e4*/ 	.word	0x00002750


	//   ....[30]....
        /*01e8*/ 	.word	0x00002780


	//   ....[31]....
        /*01ec*/ 	.word	0x000027a0


	//   ....[32]....
        /*01f0*/ 	.word	0x00002920


	//   ....[33]....
        /*01f4*/ 	.word	0x00002960


	//   ....[34]....
        /*01f8*/ 	.word	0x00002990


	//   ....[35]....
        /*01fc*/ 	.word	0x000029b0


	//   ....[36]....
        /*0200*/ 	.word	0x00002b30


	//   ....[37]....
        /*0204*/ 	.word	0x00002b70


	//   ....[38]....
        /*0208*/ 	.word	0x00002ba0


	//   ....[39]....
        /*020c*/ 	.word	0x00002bc0


	//   ....[40]....
        /*0210*/ 	.word	0x000053c0


	//   ....[41]....
        /*0214*/ 	.word	0x000053f0


	//   ....[42]....
        /*0218*/ 	.word	0x00005410


	//   ....[43]....
        /*021c*/ 	.word	0x00005420


	//   ....[44]....
        /*0220*/ 	.word	0x000055b0


	//   ....[45]....
        /*0224*/ 	.word	0x000055e0


	//   ....[46]....
        /*0228*/ 	.word	0x00005610


	//   ....[47]....
        /*022c*/ 	.word	0x00005630


	//   ....[48]....
        /*0230*/ 	.word	0x000057b0


	//   ....[49]....
        /*0234*/ 	.word	0x000057e0


	//   ....[50]....
        /*0238*/ 	.word	0x00005810


	//   ....[51]....
        /*023c*/ 	.word	0x00005830


	//   ....[52]....
        /*0240*/ 	.word	0x000059b0


	//   ....[53]....
        /*0244*/ 	.word	0x000059e0


	//   ....[54]....
        /*0248*/ 	.word	0x00005a10


	//   ....[55]....
        /*024c*/ 	.word	0x00005a30


	//   ....[56]....
        /*0250*/ 	.word	0x00005bb0


	//   ....[57]....
        /*0254*/ 	.word	0x00005be0


	//   ....[58]....
        /*0258*/ 	.word	0x00005c10


	//   ....[59]....
        /*025c*/ 	.word	0x00005c30


	//----- nvinfo : EIATTR_VRC_CTA_INIT_COUNT
	.align		4
.L_190:
        /*0260*/ 	.byte	0x02, 0x4a
	.zero		1
	.zero		1


	//----- nvinfo : EIATTR_EXIT_INSTR_OFFSETS
	.align		4
        /*0264*/ 	.byte	0x04, 0x1c
        /*0266*/ 	.short	(.L_192 - .L_191)


	//   ....[0]....
.L_191:
        /*0268*/ 	.word	0x000068d0


	//   ....[1]....
        /*026c*/ 	.word	0x00006920


	//----- nvinfo : EIATTR_MAX_THREADS
	.align		4
.L_192:
        /*0270*/ 	.byte	0x04, 0x05
        /*0272*/ 	.short	(.L_194 - .L_193)
.L_193:
        /*0274*/ 	.word	0x00000100
        /*0278*/ 	.word	0x00000001
        /*027c*/ 	.word	0x00000001


	//----- nvinfo : EIATTR_CRS_STACK_SIZE
	.align		4
.L_194:
        /*0280*/ 	.byte	0x04, 0x1e
        /*0282*/ 	.short	(.L_196 - .L_195)
.L_195:
        /*0284*/ 	.word	0x00000000


	//----- nvinfo : EIATTR_CBANK_PARAM_SIZE
	.align		4
.L_196:
        /*0288*/ 	.byte	0x03, 0x19
        /*028a*/ 	.short	0x0071


	//----- nvinfo : EIATTR_PARAM_CBANK
	.align		4
        /*028c*/ 	.byte	0x04, 0x0a
        /*028e*/ 	.short	(.L_198 - .L_197)
	.align		4
.L_197:
        /*0290*/ 	.word	index@(.nv.constant0._ZN6thrust24THRUST_300001_SM_1000_NS8cuda_cub4core6detail13_kernel_agentINS1_8__reduce11ReduceAgentINS0_12zip_iteratorIN4cuda3std3__45tupleIJNS0_10device_ptrIdEENS0_17counting_iteratorIlNS0_11use_defaultESF_SF_EEEEEEEPNSB_IJdlEEESJ_lNS1_9__extrema9arg_max_fIdl10ComparatorEEEEJSI_SK_lN3cub18CUB_300001_SM_100013GridEvenShareIlEENSR_9GridQueueIyEESO_EEEvDpT0_)
        /*0294*/ 	.short	0x0380
        /*0296*/ 	.short	0x0071


	//----- nvinfo : EIATTR_SW_WAR
	.align		4
.L_198:
        /*0298*/ 	.byte	0x04, 0x36
        /*029a*/ 	.short	(.L_200 - .L_199)
.L_199:
        /*029c*/ 	.word	0x00000008
.L_200:


//--------------------- .nv.info._ZN6thrust24THRUST_300001_SM_1000_NS8cuda_cub4core6detail13_kernel_agentINS1_8__reduce11ReduceAgentINS0_12zip_iteratorIN4cuda3std3__45tupleIJNS0_10device_ptrIdEENS0_17counting_iteratorIlNS0_11use_defaultESF_SF_EEEEEEEPNSB_IJdlEEESJ_lNS1_9__extrema9arg_max_fIdl10ComparatorEEEEJSI_SK_lSO_EEEvDpT0_ --------------------------
	.section	.nv.info._ZN6thrust24THRUST_300001_SM_1000_NS8cuda_cub4core6detail13_kernel_agentINS1_8__reduce11ReduceAgentINS0_12zip_iteratorIN4cuda3std3__45tupleIJNS0_10device_ptrIdEENS0_17counting_iteratorIlNS0_11use_defaultESF_SF_EEEEEEEPNSB_IJdlEEESJ_lNS1_9__extrema9arg_max_fIdl10ComparatorEEEEJSI_SK_lSO_EEEvDpT0_,"",@"SHT_CUDA_INFO"
	.sectionflags	@""
	.align	4


	//----- nvinfo : EIATTR_CUDA_API_VERSION
	.align		4
        /*0000*/ 	.byte	0x04, 0x37
        /*0002*/ 	.short	(.L_202 - .L_201)
.L_201:
        /*0004*/ 	.word	0x00000082


	//----- nvinfo : EIATTR_KPARAM_INFO
	.align		4
.L_202:
        /*0008*/ 	.byte	0x04, 0x17
        /*000a*/ 	.short	(.L_204 - .L_203)
.L_203:
        /*000c*/ 	.word	0x00000000
        /*0010*/ 	.short	0x0003
        /*0012*/ 	.short	0x0020
        /*0014*/ 	.byte	0x00, 0xf0, 0x05, 0x00


	//----- nvinfo : EIATTR_KPARAM_INFO
	.align		4
.L_204:
        /*0018*/ 	.byte	0x04, 0x17
        /*001a*/ 	.short	(.L_206 - .L_205)
.L_205:
        /*001c*/ 	.word	0x00000000
        /*0020*/ 	.short	0x0002
        /*0022*/ 	.short	0x0018
        /*0024*/ 	.byte	0x00, 0xf0, 0x21, 0x00


	//----- nvinfo : EIATTR_KPARAM_INFO
	.align		4
.L_206:
        /*0028*/ 	.byte	0x04, 0x17
        /*002a*/ 	.short	(.L_208 - .L_207)
.L_207:
        /*002c*/ 	.word	0x00000000
        /*0030*/ 	.short	0x0001
        /*0032*/ 	.short	0x0010
        /*0034*/ 	.byte	0x00, 0xf5, 0x21, 0x00


	//----- nvinfo : EIATTR_KPARAM_INFO
	.align		4
.L_208:
        /*0038*/ 	.byte	0x04, 0x17
        /*003a*/ 	.short	(.L_210 - .L_209)
.L_209:
        /*003c*/ 	.word	0x00000000
        /*0040*/ 	.short	0x0000
        /*0042*/ 	.short	0x0000
        /*0044*/ 	.byte	0x00, 0xf0, 0x41, 0x00


	//----- nvinfo : EIATTR_SPARSE_MMA_MASK
	.align		4
.L_210:
        /*0048*/ 	.byte	0x03, 0x50
        /*004a*/ 	.short	0x0000


	//----- nvinfo : EIATTR_MAXREG_COUNT
	.align		4
        /*004c*/ 	.byte	0x03, 0x1b
        /*004e*/ 	.short	0x00ff


	//----- nvinfo : EIATTR_NUM_BARRIERS
	.align		4
        /*0050*/ 	.byte	0x02, 0x4c
        /*0052*/ 	.byte	0x01
	.zero		1


	//----- nvinfo : EIATTR_MERCURY_ISA_VERSION
	.align		4
        /*0054*/ 	.byte	0x03, 0x5f
        /*0056*/ 	.short	0x0101


	//----- nvinfo : EIATTR_COOP_GROUP_MASK_REGIDS
	.align		4
        /*0058*/ 	.byte	0x04, 0x29
        /*005a*/ 	.short	(.L_212 - .L_211)


	//   ....[0]....
.L_211:
        /*005c*/ 	.word	0xffffffff


	//   ....[1]....
        /*0060*/ 	.word	0xffffffff


	//   ....[2]....
        /*0064*/ 	.word	0xffffffff


	//   ....[3]....
        /*0068*/ 	.word	0xffffffff


	//   ....[4]....
        /*006c*/ 	.word	0xffffffff


	//   ....[5]....
        /*0070*/ 	.word	0xffffffff


	//   ....[6]....
        /*0074*/ 	.word	0xffffffff


	//   ....[7]....
        /*0078*/ 	.word	0xffffffff


	//   ....[8]....
        /*007c*/ 	.word	0xffffffff


	//   ....[9]....
        /*0080*/ 	.word	0xffffffff


	//   ....[10]....
        /*0084*/ 	.word	0xffffffff


	//   ....[11]....
        /*0088*/ 	.word	0xffffffff


	//   ....[12]....
        /*008c*/ 	.word	0xffffffff


	//   ....[13]....
        /*0090*/ 	.word	0xffffffff


	//   ....[14]....
        /*0094*/ 	.word	0xffffffff


	//   ....[15]....
        /*0098*/ 	.word	0xffffffff


	//   ....[16]....
        /*009c*/ 	.word	0xffffffff


	//   ....[17]....
        /*00a0*/ 	.word	0xffffffff


	//   ....[18]....
        /*00a4*/ 	.word	0xffffffff


	//   ....[19]....
        /*00a8*/ 	.word	0xffffffff


	//   ....[20]....
        /*00ac*/ 	.word	0xffffffff


	//   ....[21]....
        /*00b0*/ 	.word	0xffffffff


	//   ....[22]....
        /*00b4*/ 	.word	0xffffffff


	//   ....[23]....
        /*00b8*/ 	.word	0xffffffff


	//   ....[24]....
        /*00bc*/ 	.word	0xffffffff


	//   ....[25]....
        /*00c0*/ 	.word	0xffffffff


	//   ....[26]....
        /*00c4*/ 	.word	0xffffffff


	//   ....[27]....
        /*00c8*/ 	.word	0xffffffff


	//   ....[28]....
        /*00cc*/ 	.word	0xffffffff


	//   ....[29]....
        /*00d0*/ 	.word	0xffffffff


	//   ....[30]....
        /*00d4*/ 	.word	0xffffffff


	//   ....[31]....
        /*00d8*/ 	.word	0xffffffff


	//   ....[32]....
        /*00dc*/ 	.word	0xffffffff


	//   ....[33]....
        /*00e0*/ 	.word	0xffffffff


	//   ....[34]....
        /*00e4*/ 	.word	0xffffffff


	//   ....[35]....
        /*00e8*/ 	.word	0xffffffff


	//   ....[36]....
        /*00ec*/ 	.word	0xffffffff


	//   ....[37]....
        /*00f0*/ 	.word	0xffffffff


	//   ....[38]....
        /*00f4*/ 	.word	0xffffffff


	//   ....[39]....
        /*00f8*/ 	.word	0xffffffff


	//   ....[40]....
        /*00fc*/ 	.word	0xffffffff


	//   ....[41]....
        /*0100*/ 	.word	0xffffffff


	//   ....[42]....
        /*0104*/ 	.word	0xffffffff


	//   ....[43]....
        /*0108*/ 	.word	0xffffffff


	//   ....[44]....
        /*010c*/ 	.word	0xffffffff


	//   ....[45]....
        /*0110*/ 	.word	0xffffffff


	//   ....[46]....
        /*0114*/ 	.word	0xffffffff


	//   ....[47]....
        /*0118*/ 	.word	0xffffffff


	//   ....[48]....
        /*011c*/ 	.word	0xffffffff


	//   ....[49]....
        /*0120*/ 	.word	0xffffffff


	//   ....[50]....
        /*0124*/ 	.word	0xffffffff


	//   ....[51]....
        /*0128*/ 	.word	0xffffffff


	//   ....[52]....
        /*012c*/ 	.word	0xffffffff


	//   ....[53]....
        /*0130*/ 	.word	0xffffffff


	//   ....[54]....
        /*0134*/ 	.word	0xffffffff


	//   ....[55]....
        /*0138*/ 	.word	0xffffffff


	//   ....[56]....
        /*013c*/ 	.word	0xffffffff


	//   ....[57]....
        /*0140*/ 	.word	0xffffffff


	//   ....[58]....
        /*0144*/ 	.word	0xffffffff


	//   ....[59]....
        /*0148*/ 	.word	0xffffffff


	//----- nvinfo : EIATTR_COOP_GROUP_INSTR_OFFSETS
	.align		4
.L_212:
        /*014c*/ 	.byte	0x04, 0x28
        /*014e*/ 	.short	(.L_214 - .L_213)


	//   ....[0]....
.L_213:
        /*0150*/ 	.word	0x00000cb0


	//   ....[1]....
        /*0154*/ 	.word	0x00000ce0


	//   ....[2]....
        /*0158*/ 	.word	0x00000d00


	//   ....[3]....
        /*015c*/ 	.word	0x00000d10


	//   ....[4]....
        /*0160*/ 	.word	0x00000ea0


	//   ....[5]....
        /*0164*/ 	.word	0x00000ed0


	//   ....[6]....
        /*0168*/ 	.word	0x00000f00


	//   ....[7]....
        /*016c*/ 	.word	0x00000f20


	//   ....[8]....
        /*0170*/ 	.word	0x000010a0


	//   ....[9]....
        /*0174*/ 	.word	0x000010d0


	//   ....[10]....
        /*0178*/ 	.word	0x00001100


	//   ....[11]....
        /*017c*/ 	.word	0x00001120


	//   ....[12]....
        /*0180*/ 	.word	0x000012a0


	//   ....[13]....
        /*0184*/ 	.word	0x000012d0


	//   ....[14]....
        /*0188*/ 	.word	0x00001300


	//   ....[15]....
        /*018c*/ 	.word	0x00001320


	//   ....[16]....
        /*0190*/ 	.word	0x000014a0


	//   ....[17]....
        /*0194*/ 	.word	0x000014e0


	//   ....[18]....
        /*0198*/ 	.word	0x00001510


	//   ....[19]....
        /*019c*/ 	.word	0x00001520


	//   ....[20]....
        /*01a0*/ 	.word	0x00002280


	//   ....[21]....
        /*01a4*/ 	.word	0x00002290


	//   ....[22]....
        /*01a8*/ 	.word	0x000022a0


	//   ....[23]....
        /*01ac*/ 	.word	0x000022c0


	//   ....[24]....
        /*01b0*/ 	.word	0x00002440


	//   ....[25]....
        /*01b4*/ 	.word	0x00002480


	//   ....[26]....
        /*01b8*/ 	.word	0x000024b0


	//   ....[27]....
        /*01bc*/ 	.word	0x000024d0


	//   ....[28]....
        /*01c0*/ 	.word	0x00002650


	//   ....[29]....
        /*01c4*/ 	.word	0x00002690


	//   ....[30]....
        /*01c8*/ 	.word	0x000026c0


	//   ....[31]....
        /*01cc*/ 	.word	0x000026e0


	//   ....[32]....
        /*01d0*/ 	.word	0x00002860


	//   ....[33]....
        /*01d4*/ 	.word	0x000028a0


	//   ....[34]....
        /*01d8*/ 	.word	0x000028d0


	//   ....[35]....
        /*01dc*/ 	.word	0x000028f0


	//   ....[36]....
        /*01e0*/ 	.word	0x00002a70


	//   ....[37]....
        /*01e4*/ 	.word	0x00002ab0


	//   ....[38]....
        /*01e8*/ 	.word	0x00002ae0


	//   ....[39]....
        /*01ec*/ 	.word	0x00002b00


	//   ....[40]....
        /*01f0*/ 	.word	0x00004f40


	//   ....[41]....
        /*01f4*/ 	.word	0x00004f70


	//   ....[42]....
        /*01f8*/ 	.word	0x00004f90


	//   ....[43]....
        /*01fc*/ 	.word	0x00004fa0


	//   ....[44]....
        /*0200*/ 	.word	0x00005130


	//   ....[45]....
        /*0204*/ 	.word	0x00005160


	//   ....[46]....
        /*0208*/ 	.word	0x00005190


	//   ....[47]....
        /*020c*/ 	.word	0x000051b0


	//   ....[48]....
        /*0210*/ 	.word	0x00005330


	//   ....[49]....
        /*0214*/ 	.word	0x00005360


	//   ....[50]....
        /*0218*/ 	.word	0x00005390


	//   ....[51]....
        /*021c*/ 	.word	0x000053b0


	//   ....[52]....
        /*0220*/ 	.word	0x00005530


	//   ....[53]....
        /*0224*/ 	.word	0x00005560


	//   ....[54]....
        /*0228*/ 	.word	0x00005590


	//   ....[55]....
        /*022c*/ 	.word	0x000055b0


	//   ....[56]....
        /*0230*/ 	.word	0x00005730


	//   ....[57]....
        /*0234*/ 	.word	0x00005760


	//   ....[58]....
        /*0238*/ 	.word	0x00005790


	//   ....[59]....
        /*023c*/ 	.word	0x000057b0


	//----- nvinfo : EIATTR_VRC_CTA_INIT_COUNT
	.align		4
.L_214:
        /*0240*/ 	.byte	0x02, 0x4a
	.zero		1
	.zero		1


	//----- nvinfo : EIATTR_EXIT_INSTR_OFFSETS
	.align		4
        /*0244*/ 	.byte	0x04, 0x1c
        /*0246*/ 	.short	(.L_216 - .L_215)


	//   ....[0]....
.L_215:
        /*0248*/ 	.word	0x00000040


	//   ....[1]....
        /*024c*/ 	.word	0x00006450


	//   ....[2]....
        /*0250*/ 	.word	0x00006490


	//----- nvinfo : EIATTR_MAX_THREADS
	.align		4
.L_216:
        /*0254*/ 	.byte	0x04, 0x05
        /*0256*/ 	.short	(.L_218 - .L_217)
.L_217:
        /*0258*/ 	.word	0x00000100
        /*025c*/ 	.word	0x00000001
        /*0260*/ 	.word	0x00000001


	//----- nvinfo : EIATTR_CRS_STACK_SIZE
	.align		4
.L_218:
        /*0264*/ 	.byte	0x04, 0x1e
        /*0266*/ 	.short	(.L_220 - .L_219)
.L_219:
        /*0268*/ 	.word	0x00000000


	//----- nvinfo : EIATTR_CBANK_PARAM_SIZE
	.align		4
.L_220:
        /*026c*/ 	.byte	0x03, 0x19
        /*026e*/ 	.short	0x0021


	//----- nvinfo : EIATTR_PARAM_CBANK
	.align		4
        /*0270*/ 	.byte	0x04, 0x0a
        /*0272*/ 	.short	(.L_222 - .L_221)
	.align		4
.L_221:
        /*0274*/ 	.word	index@(.nv.constant0._ZN6thrust24THRUST_300001_SM_1000_NS8cuda_cub4core6detail13_kernel_agentINS1_8__reduce11ReduceAgentINS0_12zip_iteratorIN4cuda3std3__45tupleIJNS0_10device_ptrIdEENS0_17counting_iteratorIlNS0_11use_defaultESF_SF_EEEEEEEPNSB_IJdlEEESJ_lNS1_9__extrema9arg_max_fIdl10ComparatorEEEEJSI_SK_lSO_EEEvDpT0_)
        /*0278*/ 	.short	0x0380
        /*027a*/ 	.short	0x0021


	//----- nvinfo : EIATTR_SW_WAR
	.align		4
.L_222:
        /*027c*/ 	.byte	0x04, 0x36
        /*027e*/ 	.short	(.L_224 - .L_223)
.L_223:
        /*0280*/ 	.word	0x00000008
.L_224:


//--------------------- .nv.info._ZN6thrust24THRUST_300001_SM_1000_NS8cuda_cub4core6detail13_kernel_agentINS1_8__reduce11ReduceAgentIPN4cuda3std3__45tupleIJdlEEESC_SB_iNS1_9__extrema9arg_max_fIdl10ComparatorEEEEJSC_SC_iSG_EEEvDpT0_ --------------------------
	.section	.nv.info._ZN6thrust24THRUST_300001_SM_1000_NS8cuda_cub4core6detail13_kernel_agentINS1_8__reduce11ReduceAgentIPN4cuda3std3__45tupleIJdlEEESC_SB_iNS1_9__extrema9arg_max_fIdl10ComparatorEEEEJSC_SC_iSG_EEEvDpT0_,"",@"SHT_CUDA_INFO"
	.sectionflags	@""
	.align	4


	//----- nvinfo : EIATTR_CUDA_API_VERSION
	.align		4
        /*0000*/ 	.byte	0x04, 0x37
        /*0002*/ 	.short	(.L_226 - .L_225)
.L_225:
        /*0004*/ 	.word	0x00000082


	//----- nvinfo : EIATTR_KPARAM_INFO
	.align		4
.L_226:
        /*0008*/ 	.byte	0x04, 0x17
        /*000a*/ 	.short	(.L_228 - .L_227)
.L_227:
        /*000c*/ 	.word	0x00000000
        /*0010*/ 	.short	0x0003
        /*0012*/ 	.short	0x0014
        /*0014*/ 	.byte	0x00, 0xf0, 0x05, 0x00


	//----- nvinfo : EIATTR_KPARAM_INFO
	.align		4
.L_228:
        /*0018*/ 	.byte	0x04, 0x17
        /*001a*/ 	.short	(.L_230 - .L_229)
.L_229:
        /*001c*/ 	.word	0x00000000
        /*0020*/ 	.short	0x0002
        /*0022*/ 	.short	0x0010
        /*0024*/ 	.byte	0x00, 0xf0, 0x11, 0x00


	//----- nvinfo : EIATTR_KPARAM_INFO
	.align		4
.L_230:
        /*0028*/ 	.byte	0x04, 0x17
        /*002a*/ 	.short	(.L_232 - .L_231)
.L_231:
        /*002c*/ 	.word	0x00000000
        /*0030*/ 	.short	0x0001
        /*0032*/ 	.short	0x0008
        /*0034*/ 	.byte	0x00, 0xf5, 0x21, 0x00


	//----- nvinfo : EIATTR_KPARAM_INFO
	.align		4
.L_232:
        /*0038*/ 	.byte	0x04, 0x17
        /*003a*/ 	.short	(.L_234 - .L_233)
.L_233:
        /*003c*/ 	.word	0x00000000
        /*0040*/ 	.short	0x0000
        /*0042*/ 	.short	0x0000
        /*0044*/ 	.byte	0x00, 0xf5, 0x21, 0x00


	//----- nvinfo : EIATTR_SPARSE_MMA_MASK
	.align		4
.L_234:
        /*0048*/ 	.byte	0x03, 0x50
        /*004a*/ 	.short	0x0000


	//----- nvinfo : EIATTR_MAXREG_COUNT
	.align		4
        /*004c*/ 	.byte	0x03, 0x1b
        /*004e*/ 	.short	0x00ff


	//----- nvinfo : EIATTR_NUM_BARRIERS
	.align		4
        /*0050*/ 	.byte	0x02, 0x4c
        /*0052*/ 	.byte	0x01
	.zero		1


	//----- nvinfo : EIATTR_MERCURY_ISA_VERSION
	.align		4
        /*0054*/ 	.byte	0x03, 0x5f
        /*0056*/ 	.short	0x0101


	//----- nvinfo : EIATTR_COOP_GROUP_MASK_REGIDS
	.align		4
        /*0058*/ 	.byte	0x04, 0x29
        /*005a*/ 	.short	(.L_236 - .L_235)


	//   ....[0]....
.L_235:
        /*005c*/ 	.word	0xffffffff


	//   ....[1]....
        /*0060*/ 	.word	0xffffffff


	//   ....[2]....
        /*0064*/ 	.word	0xffffffff


	//   ....[3]....
        /*0068*/ 	.word	0xffffffff


	//   ....[4]....
        /*006c*/ 	.word	0xffffffff


	//   ....[5]....
        /*0070*/ 	.word	0xffffffff


	//   ....[6]....
        /*0074*/ 	.word	0xffffffff


	//   ....[7]....
        /*0078*/ 	.word	0xffffffff


	//   ....[8]....
        /*007c*/ 	.word	0xffffffff


	//   ....[9]....
        /*0080*/ 	.word	0xffffffff


	//   ....[10]....
        /*0084*/ 	.word	0xffffffff


	//   ....[11]....
        /*0088*/ 	.word	0xffffffff


	//   ....[12]....
        /*008c*/ 	.word	0xffffffff


	//   ....[13]....
        /*0090*/ 	.word	0xffffffff


	//   ....[14]....
        /*0094*/ 	.word	0xffffffff


	//   ....[15]....
        /*0098*/ 	.word	0xffffffff


	//   ....[16]....
        /*009c*/ 	.word	0xffffffff


	//   ....[17]....
        /*00a0*/ 	.word	0xffffffff


	//   ....[18]....
        /*00a4*/ 	.word	0xffffffff


	//   ....[19]....
        /*00a8*/ 	.word	0xffffffff


	//   ....[20]....
        /*00ac*/ 	.word	0xffffffff


	//   ....[21]....
        /*00b0*/ 	.word	0xffffffff


	//   ....[22]....
        /*00b4*/ 	.word	0xffffffff


	//   ....[23]....
        /*00b8*/ 	.word	0xffffffff


	//   ....[24]....
        /*00bc*/ 	.word	0xffffffff


	//   ....[25]....
        /*00c0*/ 	.word	0xffffffff


	//   ....[26]....
        /*00c4*/ 	.word	0xffffffff


	//   ....[27]....
        /*00c8*/ 	.word	0xffffffff


	//   ....[28]....
        /*00cc*/ 	.word	0xffffffff


	//   ....[29]....
        /*00d0*/ 	.word	0xffffffff


	//   ....[30]....
        /*00d4*/ 	.word	0xffffffff


	//   ....[31]....
        /*00d8*/ 	.word	0xffffffff


	//   ....[32]....
        /*00dc*/ 	.word	0xffffffff


	//   ....[33]....
        /*00e0*/ 	.word	0xffffffff


	//   ....[34]....
        /*00e4*/ 	.word	0xffffffff


	//   ....[35]....
        /*00e8*/ 	.word	0xffffffff


	//   ....[36]....
        /*00ec*/ 	.word	0xffffffff


	//   ....[37]....
        /*00f0*/ 	.word	0xffffffff


	//   ....[38]....
        /*00f4*/ 	.word	0xffffffff


	//   ....[39]....
        /*00f8*/ 	.word	0xffffffff


	//   ....[40]....
        /*00fc*/ 	.word	0xffffffff


	//   ....[41]....
        /*0100*/ 	.word	0xffffffff


	//   ....[42]....
        /*0104*/ 	.word	0xffffffff


	//   ....[43]....
        /*0108*/ 	.word	0xffffffff


	//   ....[44]....
        /*010c*/ 	.word	0xffffffff


	//   ....[45]....
        /*0110*/ 	.word	0xffffffff


	//   ....[46]....
        /*0114*/ 	.word	0xffffffff


	//   ....[47]....
        /*0118*/ 	.word	0xffffffff


	//   ....[48]....
        /*011c*/ 	.word	0xffffffff


	//   ....[49]....
        /*0120*/ 	.word	0xffffffff


	//   ....[50]....
        /*0124*/ 	.word	0xffffffff


	//   ....[51]....
        /*0128*/ 	.word	0xffffffff


	//   ....[52]....
        /*012c*/ 	.word	0xffffffff


	//   ....[53]....
        /*0130*/ 	.word	0xffffffff


	//   ....[54]....
        /*0134*/ 	.word	0xffffffff


	//   ....[55]....
        /*0138*/ 	.word	0xffffffff


	//   ....[56]....
        /*013c*/ 	.word	0xffffffff


	//   ....[57]....
        /*0140*/ 	.word	0xffffffff


	//   ....[58]....
        /*0144*/ 	.word	0xffffffff


	//   ....[59]....
        /*0148*/ 	.word	0xffffffff


	//----- nvinfo : EIATTR_COOP_GROUP_INSTR_OFFSETS
	.align		4
.L_236:
        /*014c*/ 	.byte	0x04, 0x28
        /*014e*/ 	.short	(.L_238 - .L_237)


	//   ....[0]....
.L_237:
        /*0150*/ 	.word	0x00000b70


	//   ....[1]....
        /*0154*/ 	.word	0x00000ba0


	//   ....[2]....
        /*0158*/ 	.word	0x00000bc0


	//   ....[3]....
        /*015c*/ 	.word	0x00000bd0


	//   ....[4]....
        /*0160*/ 	.word	0x00000d60


	//   ....[5]....
        /*0164*/ 	.word	0x00000d90


	//   ....[6]....
        /*0168*/ 	.word	0x00000dc0


	//   ....[7]....
        /*016c*/ 	.word	0x00000de0


	//   ....[8]....
        /*0170*/ 	.word	0x00000f60


	//   ....[9]....
        /*0174*/ 	.word	0x00000f90


	//   ....[10]....
        /*0178*/ 	.word	0x00000fc0


	//   ....[11]....
        /*017c*/ 	.word	0x00000fe0


	//   ....[12]....
        /*0180*/ 	.word	0x00001160


	//   ....[13]....
        /*0184*/ 	.word	0x00001190


	//   ....[14]....
        /*0188*/ 	.word	0x000011c0


	//   ....[15]....
        /*018c*/ 	.word	0x000011e0


	//   ....[16]....
        /*0190*/ 	.word	0x00001360


	//   ....[17]....
        /*0194*/ 	.word	0x000013a0


	//   ....[18]....
        /*0198*/ 	.word	0x000013d0


	//   ....[19]....
        /*019c*/ 	.word	0x000013e0


	//   ....[20]....
        /*01a0*/ 	.word	0x00002140


	//   ....[21]....
        /*01a4*/ 	.word	0x00002150


	//   ....[22]....
        /*01a8*/ 	.word	0x00002160


	//   ....[23]....
        /*01ac*/ 	.word	0x00002180


	//   ....[24]....
        /*01b0*/ 	.word	0x00002300


	//   ....[25]....
        /*01b4*/ 	.word	0x00002340


	//   ....[26]....
        /*01b8*/ 	.word	0x00002370


	//   ....[27]....
        /*01bc*/ 	.word	0x00002390


	//   ....[28]....
        /*01c0*/ 	.word	0x00002510


	//   ....[29]....
        /*01c4*/ 	.word	0x00002550


	//   ....[30]....
        /*01c8*/ 	.word	0x00002580


	//   ....[31]....
        /*01cc*/ 	.word	0x000025a0


	//   ....[32]....
        /*01d0*/ 	.word	0x00002720


	//   ....[33]....
        /*01d4*/ 	.word	0x00002760


	//   ....[34]....
        /*01d8*/ 	.word	0x00002790


	//   ....[35]....
        /*01dc*/ 	.word	0x000027b0


	//   ....[36]....
        /*01e0*/ 	.word	0x00002930


	//   ....[37]....
        /*01e4*/ 	.word	0x00002970


	//   ....[38]....
        /*01e8*/ 	.word	0x000029b0


	//   ....[39]....
        /*01ec*/ 	.word	0x000029c0


	//   ....[40]....
        /*01f0*/ 	.word	0x00004d80


	//   ....[41]....
        /*01f4*/ 	.word	0x00004db0


	//   ....[42]....
        /*01f8*/ 	.word	0x00004dd0


	//   ....[43]....
        /*01fc*/ 	.word	0x00004de0


	//   ....[44]....
        /*0200*/ 	.word	0x00004f70


	//   ....[45]....
        /*0204*/ 	.word	0x00004fa0


	//   ....[46]....
        /*0208*/ 	.word	0x00004fd0


	//   ....[47]....
        /*020c*/ 	.word	0x00004ff0


	//   ....[48]....
        /*0210*/ 	.word	0x00005170


	//   ....[49]....
        /*0214*/ 	.word	0x000051a0


	//   ....[50]....
        /*0218*/ 	.word	0x000051d0


	//   ....[51]....
        /*021c*/ 	.word	0x000051f0


	//   ....[52]....
        /*0220*/ 	.word	0x00005370


	//   ....[53]....
        /*0224*/ 	.word	0x000053a0


	//   ....[54]....
        /*0228*/ 	.word	0x000053d0


	//   ....[55]....
        /*022c*/ 	.word	0x000053f0


	//   ....[56]....
        /*0230*/ 	.word	0x00005570


	//   ....[57]....
        /*0234*/ 	.word	0x000055a0


	//   ....[58]....
        /*0238*/ 	.word	0x000055d0


	//   ....[59]....
        /*023c*/ 	.word	0x000055f0


	//----- nvinfo : EIATTR_VRC_CTA_INIT_COUNT
	.align		4
.L_238:
        /*0240*/ 	.byte	0x02, 0x4a
	.zero		1
	.zero		1


	//----- nvinfo : EIATTR_EXIT_INSTR_OFFSETS
	.align		4
        /*0244*/ 	.byte	0x04, 0x1c
        /*0246*/ 	.short	(.L_240 - .L_239)


	//   ....[0]....
.L_239:
        /*0248*/ 	.word	0x00000030


	//   ....[1]....
        /*024c*/ 	.word	0x00006290


	//   ....[2]....
        /*0250*/ 	.word	0x000062d0


	//----- nvinfo : EIATTR_MAX_THREADS
	.align		4
.L_240:
        /*0254*/ 	.byte	0x04, 0x05
        /*0256*/ 	.short	(.L_242 - .L_241)
.L_241:
        /*0258*/ 	.word	0x00000100
        /*025c*/ 	.word	0x00000001
        /*0260*/ 	.word	0x00000001


	//----- nvinfo : EIATTR_CRS_STACK_SIZE
	.align		4
.L_242:
        /*0264*/ 	.byte	0x04, 0x1e
        /*0266*/ 	.short	(.L_244 - .L_243)
.L_243:
        /*0268*/ 	.word	0x00000000


	//----- nvinfo : EIATTR_CBANK_PARAM_SIZE
	.align		4
.L_244:
        /*026c*/ 	.byte	0x03, 0x19
        /*026e*/ 	.short	0x0015


	//----- nvinfo : EIATTR_PARAM_CBANK
	.align		4
        /*0270*/ 	.byte	0x04, 0x0a
        /*0272*/ 	.short	(.L_246 - .L_245)
	.align		4
.L_245:
        /*0274*/ 	.word	index@(.nv.constant0._ZN6thrust24THRUST_300001_SM_1000_NS8cuda_cub4core6detail13_kernel_agentINS1_8__reduce11ReduceAgentIPN4cuda3std3__45tupleIJdlEEESC_SB_iNS1_9__extrema9arg_max_fIdl10ComparatorEEEEJSC_SC_iSG_EEEvDpT0_)
        /*0278*/ 	.short	0x0380
        /*027a*/ 	.short	0x0015


	//----- nvinfo : EIATTR_SW_WAR
	.align		4
.L_246:
        /*027c*/ 	.byte	0x04, 0x36
        /*027e*/ 	.short	(.L_248 - .L_247)
.L_247:
        /*0280*/ 	.word	0x00000008
.L_248:


//--------------------- .nv.info._ZN6thrust24THRUST_300001_SM_1000_NS8cuda_cub4core6detail13_kernel_agentINS1_8__reduce10DrainAgentIiEEJN3cub18CUB_300001_SM_10009GridQueueIjEEiEEEvDpT0_ --------------------------
	.section	.nv.info._ZN6thrust24THRUST_300001_SM_1000_NS8cuda_cub4core6detail13_kernel_agentINS1_8__reduce10DrainAgentIiEEJN3cub18CUB_300001_SM_10009GridQueueIjEEiEEEvDpT0_,"",@"SHT_CUDA_INFO"
	.sectionflags	@""
	.align	4


	//----- nvinfo : EIATTR_CUDA_API_VERSION
	.align		4
        /*0000*/ 	.byte	0x04, 0x37
        /*0002*/ 	.short	(.L_250 - .L_249)
.L_249:
        /*0004*/ 	.word	0x00000082


	//----- nvinfo : EIATTR_KPARAM_INFO
	.align		4
.L_250:
        /*0008*/ 	.byte	0x04, 0x17
        /*000a*/ 	.short	(.L_252 - .L_251)
.L_251:
        /*000c*/ 	.word	0x00000000
        /*0010*/ 	.short	0x0001
        /*0012*/ 	.short	0x0008
        /*0014*/ 	.byte	0x00, 0xf0, 0x11, 0x00


	//----- nvinfo : EIATTR_KPARAM_INFO
	.align		4
.L_252:
        /*0018*/ 	.byte	0x04, 0x17
        /*001a*/ 	.short	(.L_254 - .L_253)
.L_253:
        /*001c*/ 	.word	0x00000000
        /*0020*/ 	.short	0x0000
        /*0022*/ 	.short	0x0000
        /*0024*/ 	.byte	0x00, 0xf0, 0x21, 0x00


	//----- nvinfo : EIATTR_SPARSE_MMA_MASK
	.align		4
.L_254:
        /*0028*/ 	.byte	0x03, 0x50
        /*002a*/ 	.short	0x0000


	//----- nvinfo : EIATTR_MAXREG_COUNT
	.align		4
        /*002c*/ 	.byte	0x03, 0x1b
        /*002e*/ 	.short	0x00ff


	//----- nvinfo : EIATTR_MERCURY_ISA_VERSION
	.align		4
        /*0030*/ 	.byte	0x03, 0x5f
        /*0032*/ 	.short	0x0101


	//----- nvinfo : EIATTR_VRC_CTA_INIT_COUNT
	.align		4
        /*0034*/ 	.byte	0x02, 0x4a
	.zero		1
	.zero		1


	//----- nvinfo : EIATTR_EXIT_INSTR_OFFSETS
	.align		4
        /*0038*/ 	.byte	0x04, 0x1c
        /*003a*/ 	.short	(.L_256 - .L_255)


	//   ....[0]....
.L_255:
        /*003c*/ 	.word	0x00000060


	//----- nvinfo : EIATTR_MAX_THREADS
	.align		4
.L_256:
        /*0040*/ 	.byte	0x04, 0x05
        /*0042*/ 	.short	(.L_258 - .L_257)
.L_257:
        /*0044*/ 	.word	0x00000001
        /*0048*/ 	.word	0x00000001
        /*004c*/ 	.word	0x00000001


	//----- nvinfo : EIATTR_CBANK_PARAM_SIZE
	.align		4
.L_258:
        /*0050*/ 	.byte	0x03, 0x19
        /*0052*/ 	.short	0x000c


	//----- nvinfo : EIATTR_PARAM_CBANK
	.align		4
        /*0054*/ 	.byte	0x04, 0x0a
        /*0056*/ 	.short	(.L_260 - .L_259)
	.align		4
.L_259:
        /*0058*/ 	.word	index@(.nv.constant0._ZN6thrust24THRUST_300001_SM_1000_NS8cuda_cub4core6detail13_kernel_agentINS1_8__reduce10DrainAgentIiEEJN3cub18CUB_300001_SM_10009GridQueueIjEEiEEEvDpT0_)
        /*005c*/ 	.short	0x0380
        /*005e*/ 	.short	0x000c


	//----- nvinfo : EIATTR_SW_WAR
	.align		4
.L_260:
        /*0060*/ 	.byte	0x04, 0x36
        /*0062*/ 	.short	(.L_262 - .L_261)
.L_261:
        /*0064*/ 	.word	0x00000008
.L_262:


//--------------------- .nv.info._ZN6thrust24THRUST_300001_SM_1000_NS8cuda_cub4core6detail13_kernel_agentINS1_8__reduce11ReduceAgentINS0_12zip_iteratorIN4cuda3std3__45tupleIJNS0_10device_ptrIdEENS0_17counting_iteratorIlNS0_11use_defaultESF_SF_EEEEEEEPNSB_IJdlEEESJ_iNS1_9__extrema9arg_max_fIdl10ComparatorEEEEJSI_SK_iN3cub18CUB_300001_SM_100013GridEvenShareIiEENSR_9GridQueueIjEESO_EEEvDpT0_ --------------------------
	.section	.nv.info._ZN6thrust24THRUST_300001_SM_1000_NS8cuda_cub4core6detail13_kernel_agentINS1_8__reduce11ReduceAgentINS0_12zip_iteratorIN4cuda3std3__45tupleIJNS0_10device_ptrIdEENS0_17counting_iteratorIlNS0_11use_defaultESF_SF_EEEEEEEPNSB_IJdlEEESJ_iNS1_9__extrema9arg_max_fIdl10ComparatorEEEEJSI_SK_iN3cub18CUB_300001_SM_100013GridEvenShareIiEENSR_9GridQueueIjEESO_EEEvDpT0_,"",@"SHT_CUDA_INFO"
	.sectionflags	@""
	.align	4


	//----- nvinfo : EIATTR_CUDA_API_VERSION
	.align		4
        /*0000*/ 	.byte	0x04, 0x37
        /*0002*/ 	.short	(.L_264 - .L_263)
.L_263:
        /*0004*/ 	.word	0x00000082


	//----- nvinfo : EIATTR_KPARAM_INFO
	.align		4
.L_264:
        /*0008*/ 	.byte	0x04, 0x17
        /*000a*/ 	.short	(.L_266 - .L_265)
.L_265:
        /*000c*/ 	.word	0x00000000
        /*0010*/ 	.short	0x0005
        /*0012*/ 	.short	0x0050
        /*0014*/ 	.byte	0x00, 0xf0, 0x05, 0x00


	//----- nvinfo : EIATTR_KPARAM_INFO
	.align		4
.L_266:
        /*0018*/ 	.byte	0x04, 0x17
        /*001a*/ 	.short	(.L_268 - .L_267)
.L_267:
        /*001c*/ 	.word	0x00000000
        /*0020*/ 	.short	0x0004
        /*0022*/ 	.short	0x0048
        /*0024*/ 	.byte	0x00, 0xf0, 0x21, 0x00


	//----- nvinfo : EIATTR_KPARAM_INFO
	.align		4
.L_268:
        /*0028*/ 	.byte	0x04, 0x17
        /*002a*/ 	.short	(.L_270 - .L_269)
.L_269:
        /*002c*/ 	.word	0x00000000
        /*0030*/ 	.short	0x0003
        /*0032*/ 	.short	0x001c
        /*0034*/ 	.byte	0x00, 0xf0, 0xa1, 0x00


	//----- nvinfo : EIATTR_KPARAM_INFO
	.align		4
.L_270:
        /*0038*/ 	.byte	0x04, 0x17
        /*003a*/ 	.short	(.L_272 - .L_271)
.L_271:
        /*003c*/ 	.word	0x00000000
        /*0040*/ 	.short	0x0002
        /*0042*/ 	.short	0x0018
        /*0044*/ 	.byte	0x00, 0xf0, 0x11, 0x00


	//----- nvinfo : EIATTR_KPARAM_INFO
	.align		4
.L_272:
        /*0048*/ 	.byte	0x04, 0x17
        /*004a*/ 	.short	(.L_274 - .L_273)
.L_273:
        /*004c*/ 	.word	0x00000000
        /*0050*/ 	.short	0x0001
        /*0052*/ 	.short	0x0010
        /*0054*/ 	.byte	0x00, 0xf5, 0x21, 0x00


	//----- nvinfo : EIATTR_KPARAM_INFO
	.align		4
.L_274:
        /*0058*/ 	.byte	0x04, 0x17
        /*005a*/ 	.short	(.L_276 - .L_275)
.L_275:
        /*005c*/ 	.word	0x00000000
        /*0060*/ 	.short	0x0000
        /*0062*/ 	.short	0x0000
        /*0064*/ 	.byte	0x00, 0xf0, 0x41, 0x00


	//----- nvinfo : EIATTR_SPARSE_MMA_MASK
	.align		4
.L_276:
        /*0068*/ 	.byte	0x03, 0x50
        /*006a*/ 	.short	0x0000


	//----- nvinfo : EIATTR_MAXREG_COUNT
	.align		4
        /*006c*/ 	.byte	0x03, 0x1b
        /*006e*/ 	.short	0x00ff


	//----- nvinfo : EIATTR_NUM_BARRIERS
	.align		4
        /*0070*/ 	.byte	0x02, 0x4c
        /*0072*/ 	.byte	0x01
	.zero		1


	//----- nvinfo : EIATTR_MERCURY_ISA_VERSION
	.align		4
        /*0074*/ 	.byte	0x03, 0x5f
        /*0076*/ 	.short	0x0101


	//----- nvinfo : EIATTR_COOP_GROUP_MASK_REGIDS
	.align		4
        /*0078*/ 	.byte	0x04, 0x29
        /*007a*/ 	.short	(.L_278 - .L_277)


	//   ....[0]....
.L_277:
        /*007c*/ 	.word	0xffffffff


	//   ....[1]....
        /*0080*/ 	.word	0xffffffff


	//   ....[2]....
        /*0084*/ 	.word	0xffffffff


	//   ....[3]....
        /*0088*/ 	.word	0xffffffff


	//   ....[4]....
        /*008c*/ 	.word	0xffffffff


	//   ....[5]....
        /*0090*/ 	.word	0xffffffff


	//   ....[6]....
        /*0094*/ 	.word	0xffffffff


	//   ....[7]....
        /*0098*/ 	.word	0xffffffff


	//   ....[8]....
        /*009c*/ 	.word	0xffffffff


	//   ....[9]....
        /*00a0*/ 	.word	0xffffffff


	//   ....[10]....
        /*00a4*/ 	.word	0xffffffff


	//   ....[11]....
        /*00a8*/ 	.word	0xffffffff


	//   ....[12]....
        /*00ac*/ 	.word	0xffffffff


	//   ....[13]....
        /*00b0*/ 	.word	0xffffffff


	//   ....[14]....
        /*00b4*/ 	.word	0xffffffff


	//   ....[15]....
        /*00b8*/ 	.word	0xffffffff


	//   ....[16]....
        /*00bc*/ 	.word	0xffffffff


	//   ....[17]....
        /*00c0*/ 	.word	0xffffffff


	//   ....[18]....
        /*00c4*/ 	.word	0xffffffff


	//   ....[19]....
        /*00c8*/ 	.word	0xffffffff


	//   ....[20]....
        /*00cc*/ 	.word	0xffffffff


	//   ....[21]....
        /*00d0*/ 	.word	0xffffffff


	//   ....[22]....
        /*00d4*/ 	.word	0xffffffff


	//   ....[23]....
        /*00d8*/ 	.word	0xffffffff


	//   ....[24]....
        /*00dc*/ 	.word	0xffffffff


	//   ....[25]....
        /*00e0*/ 	.word	0xffffffff


	//   ....[26]....
        /*00e4*/ 	.word	0xffffffff


	//   ....[27]....
        /*00e8*/ 	.word	0xffffffff


	//   ....[28]....
        /*00ec*/ 	.word	0xffffffff


	//   ....[29]....
        /*00f0*/ 	.word	0xffffffff


	//   ....[30]....
        /*00f4*/ 	.word	0xffffffff


	//   ....[31]....
        /*00f8*/ 	.word	0xffffffff


	//   ....[32]....
        /*00fc*/ 	.word	0xffffffff


	//   ....[33]....
        /*0100*/ 	.word	0xffffffff


	//   ....[34]....
        /*0104*/ 	.word	0xffffffff


	//   ....[35]....
        /*0108*/ 	.word	0xffffffff


	//   ....[36]....
        /*010c*/ 	.word	0xffffffff


	//   ....[37]....
        /*0110*/ 	.word	0xffffffff


	//   ....[38]....
        /*0114*/ 	.word	0xffffffff


	//   ....[39]....
        /*0118*/ 	.word	0xffffffff


	//   ....[40]....
        /*011c*/ 	.word	0xffffffff


	//   ....[41]....
        /*0120*/ 	.word	0xffffffff


	//   ....[42]....
        /*0124*/ 	.word	0xffffffff


	//   ....[43]....
        /*0128*/ 	.word	0xffffffff


	//   ....[44]....
        /*012c*/ 	.word	0xffffffff


	//   ....[45]....
        /*0130*/ 	.word	0xffffffff


	//   ....[46]....
        /*0134*/ 	.word	0xffffffff


	//   ....[47]....
        /*0138*/ 	.word	0xffffffff


	//   ....[48]....
        /*013c*/ 	.word	0xffffffff


	//   ....[49]....
        /*0140*/ 	.word	0xffffffff


	//   ....[50]....
        /*0144*/ 	.word	0xffffffff


	//   ....[51]....
        /*0148*/ 	.word	0xffffffff


	//   ....[52]....
        /*014c*/ 	.word	0xffffffff


	//   ....[53]....
        /*0150*/ 	.word	0xffffffff


	//   ....[54]....
        /*0154*/ 	.word	0xffffffff


	//   ....[55]....
        /*0158*/ 	.word	0xffffffff


	//   ....[56]....
        /*015c*/ 	.word	0xffffffff


	//   ....[57]....
        /*0160*/ 	.word	0xffffffff


	//   ....[58]....
        /*0164*/ 	.word	0xffffffff


	//   ....[59]....
        /*0168*/ 	.word	0xffffffff


	//----- nvinfo : EIATTR_COOP_GROUP_INSTR_OFFSETS
	.align		4
.L_278:
        /*016c*/ 	.byte	0x04, 0x28
        /*016e*/ 	.short	(.L_280 - .L_279)


	//   ....[0]....
.L_279:
        /*0170*/ 	.word	0x00000cd0


	//   ....[1]....
        /*0174*/ 	.word	0x00000d00


	//   ....[2]....
        /*0178*/ 	.word	0x00000d20


	//   ....[3]....
        /*017c*/ 	.word	0x00000d30


	//   ....[4]....
        /*0180*/ 	.word	0x00000ec0


	//   ....[5]....
        /*0184*/ 	.word	0x00000ef0


	//   ....[6]....
        /*0188*/ 	.word	0x00000f20


	//   ....[7]....
        /*018c*/ 	.word	0x00000f40


	//   ....[8]....
        /*0190*/ 	.word	0x000010c0


	//   ....[9]....
        /*0194*/ 	.word	0x00001100


	//   ....[10]....
        /*0198*/ 	.word	0x00001130


	//   ....[11]....
        /*019c*/ 	.word	0x00001140


	//   ....[12]....
        /*01a0*/ 	.word	0x000012c0


	//   ....[13]....
        /*01a4*/ 	.word	0x000012f0


	//   ....[14]....
        /*01a8*/ 	.word	0x00001320


	//   ....[15]....
        /*01ac*/ 	.word	0x00001340


	//   ....[16]....
        /*01b0*/ 	.word	0x000014c0


	//   ....[17]....
        /*01b4*/ 	.word	0x000014f0


	//   ....[18]....
        /*01b8*/ 	.word	0x00001520


	//   ....[19]....
        /*01bc*/ 	.word	0x00001540


	//   ....[20]....
        /*01c0*/ 	.word	0x000022b0


	//   ....[21]....
        /*01c4*/ 	.word	0x000022c0


	//   ....[22]....
        /*01c8*/ 	.word	0x000022d0


	//   ....[23]....
        /*01cc*/ 	.word	0x000022f0


	//   ....[24]....
        /*01d0*/ 	.word	0x00002470


	//   ....[25]....
        /*01d4*/ 	.word	0x000024b0


	//   ....[26]....
        /*01d8*/ 	.word	0x000024e0


	//   ....[27]....
        /*01dc*/ 	.word	0x00002500


	//   ....[28]....
        /*01e0*/ 	.word	0x00002680


	//   ....[29]....
        /*01e4*/ 	.word	0x000026c0


	//   ....[30]....
        /*01e8*/ 	.word	0x000026f0


	//   ....[31]....
        /*01ec*/ 	.word	0x00002710


	//   ....[32]....
        /*01f0*/ 	.word	0x00002890


	//   ....[33]....
        /*01f4*/ 	.word	0x000028d0


	//   ....[34]....
        /*01f8*/ 	.word	0x00002900


	//   ....[35]....
        /*01fc*/ 	.word	0x00002920


	//   ....[36]....
        /*0200*/ 	.word	0x00002aa0


	//   ....[37]....
        /*0204*/ 	.word	0x00002ae0


	//   ....[38]....
        /*0208*/ 	.word	0x00002b10


	//   ....[39]....
        /*020c*/ 	.word	0x00002b30


	//   ....[40]....
        /*0210*/ 	.word	0x000051f0


	//   ....[41]....
        /*0214*/ 	.word	0x00005220


	//   ....[42]....
        /*0218*/ 	.word	0x00005240


	//   ....[43]....
        /*021c*/ 	.word	0x00005250


	//   ....[44]....
        /*0220*/ 	.word	0x000053e0


	//   ....[45]....
        /*0224*/ 	.word	0x00005410


	//   ....[46]....
        /*0228*/ 	.word	0x00005440


	//   ....[47]....
        /*022c*/ 	.word	0x00005460


	//   ....[48]....
        /*0230*/ 	.word	0x000055e0


	//   ....[49]....
        /*0234*/ 	.word	0x00005610


	//   ....[50]....
        /*0238*/ 	.word	0x00005640


	//   ....[51]....
        /*023c*/ 	.word	0x00005660


	//   ....[52]....
        /*0240*/ 	.word	0x000057e0


	//   ....[53]....
        /*0244*/ 	.word	0x00005810


	//   ....[54]....
        /*0248*/ 	.word	0x00005840


	//   ....[55]....
        /*024c*/ 	.word	0x00005860


	//   ....[56]....
        /*0250*/ 	.word	0x000059e0


	//   ....[57]....
        /*0254*/ 	.word	0x00005a10


	//   ....[58]....
        /*0258*/ 	.word	0x00005a40


	//   ....[59]....
        /*025c*/ 	.word	0x00005a60


	//----- nvinfo : EIATTR_VRC_CTA_INIT_COUNT
	.align		4
.L_280:
        /*0260*/ 	.byte	0x02, 0x4a
	.zero		1
	.zero		1


	//----- nvinfo : EIATTR_EXIT_INSTR_OFFSETS
	.align		4
        /*0264*/ 	.byte	0x04, 0x1c
        /*0266*/ 	.short	(.L_282 - .L_281)


	//   ....[0]....
.L_281:
        /*0268*/ 	.word	0x00006710


	//   ....[1]....
        /*026c*/ 	.word	0x00006770


	//----- nvinfo : EIATTR_MAX_THREADS
	.align		4
.L_282:
        /*0270*/ 	.byte	0x04, 0x05
        /*0272*/ 	.short	(.L_284 - .L_283)
.L_283:
        /*0274*/ 	.word	0x00000100
        /*0278*/ 	.word	0x00000001
        /*027c*/ 	.word	0x00000001


	//----- nvinfo : EIATTR_CRS_STACK_SIZE
	.align		4
.L_284:
        /*0280*/ 	.byte	0x04, 0x1e
        /*0282*/ 	.short	(.L_286 - .L_285)
.L_285:
        /*0284*/ 	.word	0x00000000


	//----- nvinfo : EIATTR_CBANK_PARAM_SIZE
	.align		4
.L_286:
        /*0288*/ 	.byte	0x03, 0x19
        /*028a*/ 	.short	0x0051


	//----- nvinfo : EIATTR_PARAM_CBANK
	.align		4
        /*028c*/ 	.byte	0x04, 0x0a
        /*028e*/ 	.short	(.L_288 - .L_287)
	.align		4
.L_287:
        /*0290*/ 	.word	index@(.nv.constant0._ZN6thrust24THRUST_300001_SM_1000_NS8cuda_cub4core6detail13_kernel_agentINS1_8__reduce11ReduceAgentINS0_12zip_iteratorIN4cuda3std3__45tupleIJNS0_10device_ptrIdEENS0_17counting_iteratorIlNS0_11use_defaultESF_SF_EEEEEEEPNSB_IJdlEEESJ_iNS1_9__extrema9arg_max_fIdl10ComparatorEEEEJSI_SK_iN3cub18CUB_300001_SM_100013GridEvenShareIiEENSR_9GridQueueIjEESO_EEEvDpT0_)
        /*0294*/ 	.short	0x0380
        /*0296*/ 	.short	0x0051


	//----- nvinfo : EIATTR_SW_WAR
	.align		4
.L_288:
        /*0298*/ 	.byte	0x04, 0x36
        /*029a*/ 	.short	(.L_290 - .L_289)
.L_289:
        /*029c*/ 	.word	0x00000008
.L_290:


//--------------------- .nv.info._ZN6thrust24THRUST_300001_SM_1000_NS8cuda_cub4core6detail13_kernel_agentINS1_8__reduce11ReduceAgentINS0_12zip_iteratorIN4cuda3std3__45tupleIJNS0_10device_ptrIdEENS0_17counting_iteratorIlNS0_11use_defaultESF_SF_EEEEEEEPNSB_IJdlEEESJ_iNS1_9__extrema9arg_max_fIdl10ComparatorEEEEJSI_SK_iSO_EEEvDpT0_ --------------------------
	.section	.nv.info._ZN6thrust24THRUST_300001_SM_1000_NS8cuda_cub4core6detail13_kernel_agentINS1_8__reduce11ReduceAgentINS0_12zip_iteratorIN4cuda3std3__45tupleIJNS0_10device_ptrIdEENS0_17counting_iteratorIlNS0_11use_defaultESF_SF_EEEEEEEPNSB_IJdlEEESJ_iNS1_9__extrema9arg_max_fIdl10ComparatorEEEEJSI_SK_iSO_EEEvDpT0_,"",@"SHT_CUDA_INFO"
	.sectionflags	@""
	.align	4


	//----- nvinfo : EIATTR_CUDA_API_VERSION
	.align		4
        /*0000*/ 	.byte	0x04, 0x37
        /*0002*/ 	.short	(.L_292 - .L_291)
.L_291:
        /*0004*/ 	.word	0x00000082


	//----- nvinfo : EIATTR_KPARAM_INFO
	.align		4
.L_292:
        /*0008*/ 	.byte	0x04, 0x17
        /*000a*/ 	.short	(.L_294 - .L_293)
.L_293:
        /*000c*/ 	.word	0x00000000
        /*0010*/ 	.short	0x0003
        /*0012*/ 	.short	0x001c
        /*0014*/ 	.byte	0x00, 0xf0, 0x05, 0x00


	//----- nvinfo : EIATTR_KPARAM_INFO
	.align		4
.L_294:
        /*0018*/ 	.byte	0x04, 0x17
        /*001a*/ 	.short	(.L_296 - .L_295)
.L_295:
        /*001c*/ 	.word	0x00000000
        /*0020*/ 	.short	0x0002
        /*0022*/ 	.short	0x0018
        /*0024*/ 	.byte	0x00, 0xf0, 0x11, 0x00


	//----- nvinfo : EIATTR_KPARAM_INFO
	.align		4
.L_296:
        /*0028*/ 	.byte	0x04, 0x17
        /*002a*/ 	.short	(.L_298 - .L_297)
.L_297:
        /*002c*/ 	.word	0x00000000
        /*0030*/ 	.short	0x0001
        /*0032*/ 	.short	0x0010
        /*0034*/ 	.byte	0x00, 0xf5, 0x21, 0x00


	//----- nvinfo : EIATTR_KPARAM_INFO
	.align		4
.L_298:
        /*0038*/ 	.byte	0x04, 0x17
        /*003a*/ 	.short	(.L_300 - .L_299)
.L_299:
        /*003c*/ 	.word	0x00000000
        /*0040*/ 	.short	0x0000
        /*0042*/ 	.short	0x0000
        /*0044*/ 	.byte	0x00, 0xf0, 0x41, 0x00


	//----- nvinfo : EIATTR_SPARSE_MMA_MASK
	.align		4
.L_300:
        /*0048*/ 	.byte	0x03, 0x50
        /*004a*/ 	.short	0x0000


	//----- nvinfo : EIATTR_MAXREG_COUNT
	.align		4
        /*004c*/ 	.byte	0x03, 0x1b
        /*004e*/ 	.short	0x00ff


	//----- nvinfo : EIATTR_NUM_BARRIERS
	.align		4
        /*0050*/ 	.byte	0x02, 0x4c
        /*0052*/ 	.byte	0x01
	.zero		1


	//----- nvinfo : EIATTR_MERCURY_ISA_VERSION
	.align		4
        /*0054*/ 	.byte	0x03, 0x5f
        /*0056*/ 	.short	0x0101


	//----- nvinfo : EIATTR_COOP_GROUP_MASK_REGIDS
	.align		4
        /*0058*/ 	.byte	0x04, 0x29
        /*005a*/ 	.short	(.L_302 - .L_301)


	//   ....[0]....
.L_301:
        /*005c*/ 	.word	0xffffffff


	//   ....[1]....
        /*0060*/ 	.word	0xffffffff


	//   ....[2]....
        /*0064*/ 	.word	0xffffffff


	//   ....[3]....
        /*0068*/ 	.word	0xffffffff


	//   ....[4]....
        /*006c*/ 	.word	0xffffffff


	//   ....[5]....
        /*0070*/ 	.word	0xffffffff


	//   ....[6]....
        /*0074*/ 	.word	0xffffffff


	//   ....[7]....
        /*0078*/ 	.word	0xffffffff


	//   ....[8]....
        /*007c*/ 	.word	0xffffffff


	//   ....[9]....
        /*0080*/ 	.word	0xffffffff


	//   ....[10]....
        /*0084*/ 	.word	0xffffffff


	//   ....[11]....
        /*0088*/ 	.word	0xffffffff


	//   ....[12]....
        /*008c*/ 	.word	0xffffffff


	//   ....[13]....
        /*0090*/ 	.word	0xffffffff


	//   ....[14]....
        /*0094*/ 	.word	0xffffffff


	//   ....[15]....
        /*0098*/ 	.word	0xffffffff


	//   ....[16]....
        /*009c*/ 	.word	0xffffffff


	//   ....[17]....
        /*00a0*/ 	.word	0xffffffff


	//   ....[18]....
        /*00a4*/ 	.word	0xffffffff


	//   ....[19]....
        /*00a8*/ 	.word	0xffffffff


	//   ....[20]....
        /*00ac*/ 	.word	0xffffffff


	//   ....[21]....
        /*00b0*/ 	.word	0xffffffff


	//   ....[22]....
        /*00b4*/ 	.word	0xffffffff


	//   ....[23]....
        /*00b8*/ 	.word	0xffffffff


	//   ....[24]....
        /*00bc*/ 	.word	0xffffffff


	//   ....[25]....
        /*00c0*/ 	.word	0xffffffff


	//   ....[26]....
        /*00c4*/ 	.word	0xffffffff


	//   ....[27]....
        /*00c8*/ 	.word	0xffffffff


	//   ....[28]....
        /*00cc*/ 	.word	0xffffffff


	//   ....[29]....
        /*00d0*/ 	.word	0xffffffff


	//   ....[30]....
        /*00d4*/ 	.word	0xffffffff


	//   ....[31]....
        /*00d8*/ 	.word	0xffffffff


	//   ....[32]....
        /*00dc*/ 	.word	0xffffffff


	//   ....[33]....
        /*00e0*/ 	.word	0xffffffff


	//   ....[34]....
        /*00e4*/ 	.word	0xffffffff


	//   ....[35]....
        /*00e8*/ 	.word	0xffffffff


	//   ....[36]....
        /*00ec*/ 	.word	0xffffffff


	//   ....[37]....
        /*00f0*/ 	.word	0xffffffff


	//   ....[38]....
        /*00f4*/ 	.word	0xffffffff


	//   ....[39]....
        /*00f8*/ 	.word	0xffffffff


	//   ....[40]....
        /*00fc*/ 	.word	0xffffffff


	//   ....[41]....
        /*0100*/ 	.word	0xffffffff


	//   ....[42]....
        /*0104*/ 	.word	0xffffffff


	//   ....[43]....
        /*0108*/ 	.word	0xffffffff


	//   ....[44]....
        /*010c*/ 	.word	0xffffffff


	//   ....[45]....
        /*0110*/ 	.word	0xffffffff


	//   ....[46]....
        /*0114*/ 	.word	0xffffffff


	//   ....[47]....
        /*0118*/ 	.word	0xffffffff


	//   ....[48]....
        /*011c*/ 	.word	0xffffffff


	//   ....[49]....
        /*0120*/ 	.word	0xffffffff


	//   ....[50]....
        /*0124*/ 	.word	0xffffffff


	//   ....[51]....
        /*0128*/ 	.word	0xffffffff


	//   ....[52]....
        /*012c*/ 	.word	0xffffffff


	//   ....[53]....
        /*0130*/ 	.word	0xffffffff


	//   ....[54]....
        /*0134*/ 	.word	0xffffffff


	//   ....[55]....
        /*0138*/ 	.word	0xffffffff


	//   ....[56]....
        /*013c*/ 	.word	0xffffffff


	//   ....[57]....
        /*0140*/ 	.word	0xffffffff


	//   ....[58]....
        /*0144*/ 	.word	0xffffffff


	//   ....[59]....
        /*0148*/ 	.word	0xffffffff


	//----- nvinfo : EIATTR_COOP_GROUP_INSTR_OFFSETS
	.align		4
.L_302:
        /*014c*/ 	.byte	0x04, 0x28
        /*014e*/ 	.short	(.L_304 - .L_303)


	//   ....[0]....
.L_303:
        /*0150*/ 	.word	0x00000c90


	//   ....[1]....
        /*0154*/ 	.word	0x00000cc0


	//   ....[2]....
        /*0158*/ 	.word	0x00000ce0


	//   ....[3]....
        /*015c*/ 	.word	0x00000cf0


	//   ....[4]....
        /*0160*/ 	.word	0x00000e80


	//   ....[5]....
        /*0164*/ 	.word	0x00000eb0


	//   ....[6]....
        /*0168*/ 	.word	0x00000ee0


	//   ....[7]....
        /*016c*/ 	.word	0x00000f00


	//   ....[8]....
        /*0170*/ 	.word	0x00001080


	//   ....[9]....
        /*0174*/ 	.word	0x000010b0


	//   ....[10]....
        /*0178*/ 	.word	0x000010e0


	//   ....[11]....
        /*017c*/ 	.word	0x00001100


	//   ....[12]....
        /*0180*/ 	.word	0x00001280


	//   ....[13]....
        /*0184*/ 	.word	0x000012b0


	//   ....[14]....
        /*0188*/ 	.word	0x000012e0


	//   ....[15]....
        /*018c*/ 	.word	0x00001300


	//   ....[16]....
        /*0190*/ 	.word	0x00001480


	//   ....[17]....
        /*0194*/ 	.word	0x000014b0


	//   ....[18]....
        /*0198*/ 	.word	0x000014e0


	//   ....[19]....
        /*019c*/ 	.word	0x00001500


	//   ....[20]....
        /*01a0*/ 	.word	0x00002260


	//   ....[21]....
        /*01a4*/ 	.word	0x00002270


	//   ....[22]....
        /*01a8*/ 	.word	0x00002280


	//   ....[23]....
        /*01ac*/ 	.word	0x000022a0


	//   ....[24]....
        /*01b0*/ 	.word	0x00002420


	//   ....[25]....
        /*01b4*/ 	.word	0x00002460


	//   ....[26]....
        /*01b8*/ 	.word	0x00002490


	//   ....[27]....
        /*01bc*/ 	.word	0x000024b0


	//   ....[28]....
        /*01c0*/ 	.word	0x00002630


	//   ....[29]....
        /*01c4*/ 	.word	0x00002670


	//   ....[30]....
        /*01c8*/ 	.word	0x000026a0


	//   ....[31]....
        /*01cc*/ 	.word	0x000026c0


	//   ....[32]....
        /*01d0*/ 	.word	0x00002840


	//   ....[33]....
        /*01d4*/ 	.word	0x00002880


	//   ....[34]....
        /*01d8*/ 	.word	0x000028b0


	//   ....[35]....
        /*01dc*/ 	.word	0x000028d0


	//   ....[36]....
        /*01e0*/ 	.word	0x00002a50


	//   ....[37]....
        /*01e4*/ 	.word	0x00002a90


	//   ....[38]....
        /*01e8*/ 	.word	0x00002ac0


	//   ....[39]....
        /*01ec*/ 	.word	0x00002ae0


	//   ....[40]....
        /*01f0*/ 	.word	0x00004f90


	//   ....[41]....
        /*01f4*/ 	.word	0x00004fc0


	//   ....[42]....
        /*01f8*/ 	.word	0x00004fe0


	//   ....[43]....
        /*01fc*/ 	.word	0x00004ff0


	//   ....[44]....
        /*0200*/ 	.word	0x00005180


	//   ....[45]....
        /*0204*/ 	.word	0x000051b0


	//   ....[46]....
        /*0208*/ 	.word	0x000051e0


	//   ....[47]....
        /*020c*/ 	.word	0x00005200


	//   ....[48]....
        /*0210*/ 	.word	0x00005380


	//   ....[49]....
        /*0214*/ 	.word	0x000053b0


	//   ....[50]....
        /*0218*/ 	.word	0x000053e0


	//   ....[51]....
        /*021c*/ 	.word	0x00005400


	//   ....[52]....
        /*0220*/ 	.word	0x00005580


	//   ....[53]....
        /*0224*/ 	.word	0x000055c0


	//   ....[54]....
        /*0228*/ 	.word	0x000055f0


	//   ....[55]....
        /*022c*/ 	.word	0x00005600


	//   ....[56]....
        /*0230*/ 	.word	0x00005780


	//   ....[57]....
        /*0234*/ 	.word	0x000057b0


	//   ....[58]....
        /*0238*/ 	.word	0x000057e0


	//   ....[59]....
        /*023c*/ 	.word	0x00005800


	//----- nvinfo : EIATTR_VRC_CTA_INIT_COUNT
	.align		4
.L_304:
        /*0240*/ 	.byte	0x02, 0x4a
	.zero		1
	.zero		1


	//----- nvinfo : EIATTR_EXIT_INSTR_OFFSETS
	.align		4
        /*0244*/ 	.byte	0x04, 0x1c
        /*0246*/ 	.short	(.L_306 - .L_305)


	//   ....[0]....
.L_305:
        /*0248*/ 	.word	0x00000030


	//   ....[1]....
        /*024c*/ 	.word	0x000064a0


	//   ....[2]....
        /*0250*/ 	.word	0x000064e0


	//----- nvinfo : EIATTR_MAX_THREADS
	.align		4
.L_306:
        /*0254*/ 	.byte	0x04, 0x05
        /*0256*/ 	.short	(.L_308 - .L_307)
.L_307:
        /*0258*/ 	.word	0x00000100
        /*025c*/ 	.word	0x00000001
        /*0260*/ 	.word	0x00000001


	//----- nvinfo : EIATTR_CRS_STACK_SIZE
	.align		4
.L_308:
        /*0264*/ 	.byte	0x04, 0x1e
        /*0266*/ 	.short	(.L_310 - .L_309)
.L_309:
        /*0268*/ 	.word	0x00000000


	//----- nvinfo : EIATTR_CBANK_PARAM_SIZE
	.align		4
.L_310:
        /*026c*/ 	.byte	0x03, 0x19
        /*026e*/ 	.short	0x001d


	//----- nvinfo : EIATTR_PARAM_CBANK
	.align		4
        /*0270*/ 	.byte	0x04, 0x0a
        /*0272*/ 	.short	(.L_312 - .L_311)
	.align		4
.L_311:
        /*0274*/ 	.word	index@(.nv.constant0._ZN6thrust24THRUST_300001_SM_1000_NS8cuda_cub4core6detail13_kernel_agentINS1_8__reduce11ReduceAgentINS0_12zip_iteratorIN4cuda3std3__45tupleIJNS0_10device_ptrIdEENS0_17counting_iteratorIlNS0_11use_defaultESF_SF_EEEEEEEPNSB_IJdlEEESJ_iNS1_9__extrema9arg_max_fIdl10ComparatorEEEEJSI_SK_iSO_EEEvDpT0_)
        /*0278*/ 	.short	0x0380
        /*027a*/ 	.short	0x001d


	//----- nvinfo : EIATTR_SW_WAR
	.align		4
.L_312:
        /*027c*/ 	.byte	0x04, 0x36
        /*027e*/ 	.short	(.L_314 - .L_313)
.L_313:
        /*0280*/ 	.word	0x00000008
.L_314:


//--------------------- .nv.info._Z12zeroingUppElPdS_ii --------------------------
	.section	.nv.info._Z12zeroingUppElPdS_ii,"",@"SHT_CUDA_INFO"
	.sectionflags	@""
	.align	4


	//----- nvinfo : EIATTR_CUDA_API_VERSION
	.align		4
        /*0000*/ 	.byte	0x04, 0x37
        /*0002*/ 	.short	(.L_316 - .L_315)
.L_315:
        /*0004*/ 	.word	0x00000082


	//----- nvinfo : EIATTR_KPARAM_INFO
	.align		4
.L_316:
        /*0008*/ 	.byte	0x04, 0x17
        /*000a*/ 	.short	(.L_318 - .L_317)
.L_317:
        /*000c*/ 	.word	0x00000000
        /*0010*/ 	.short	0x0003
        /*0012*/ 	.short	0x0014
        /*0014*/ 	.byte	0x00, 0xf0, 0x11, 0x00


	//----- nvinfo : EIATTR_KPARAM_INFO
	.align		4
.L_318:
        /*0018*/ 	.byte	0x04, 0x17
        /*001a*/ 	.short	(.L_320 - .L_319)
.L_319:
        /*001c*/ 	.word	0x00000000
        /*0020*/ 	.short	0x0002
        /*0022*/ 	.short	0x0010
        /*0024*/ 	.byte	0x00, 0xf0, 0x11, 0x00


	//----- nvinfo : EIATTR_KPARAM_INFO
	.align		4
.L_320:
        /*0028*/ 	.byte	0x04, 0x17
        /*002a*/ 	.short	(.L_322 - .L_321)
.L_321:
        /*002c*/ 	.word	0x00000000
        /*0030*/ 	.short	0x0001
        /*0032*/ 	.short	0x0008
        /*0034*/ 	.byte	0x00, 0xf5, 0x21, 0x00


	//----- nvinfo : EIATTR_KPARAM_INFO
	.align		4
.L_322:
        /*0038*/ 	.byte	0x04, 0x17
        /*003a*/ 	.short	(.L_324 - .L_323)
.L_323:
        /*003c*/ 	.word	0x00000000
        /*0040*/ 	.short	0x0000
        /*0042*/ 	.short	0x0000
        /*0044*/ 	.byte	0x00, 0xf5, 0x21, 0x00


	//----- nvinfo : EIATTR_SPARSE_MMA_MASK
	.align		4
.L_324:
        /*0048*/ 	.byte	0x03, 0x50
        /*004a*/ 	.short	0x0000


	//----- nvinfo : EIATTR_MAXREG_COUNT
	.align		4
        /*004c*/ 	.byte	0x03, 0x1b
        /*004e*/ 	.short	0x00ff


	//----- nvinfo : EIATTR_MERCURY_ISA_VERSION
	.align		4
        /*0050*/ 	.byte	0x03, 0x5f
        /*0052*/ 	.short	0x0101


	//----- nvinfo : EIATTR_VRC_CTA_INIT_COUNT
	.align		4
        /*0054*/ 	.byte	0x02, 0x4a
	.zero		1
	.zero		1


	//----- nvinfo : EIATTR_EXIT_INSTR_OFFSETS
	.align		4
        /*0058*/ 	.byte	0x04, 0x1c
        /*005a*/ 	.short	(.L_326 - .L_325)


	//   ....[0]....
.L_325:
        /*005c*/ 	.word	0x000000f0


	//   ....[1]....
        /*0060*/ 	.word	0x00000a30


	//----- nvinfo : EIATTR_CRS_STACK_SIZE
	.align		4
.L_326:
        /*0064*/ 	.byte	0x04, 0x1e
        /*0066*/ 	.short	(.L_328 - .L_327)
.L_327:
        /*0068*/ 	.word	0x00000000


	//----- nvinfo : EIATTR_CBANK_PARAM_SIZE
	.align		4
.L_328:
        /*006c*/ 	.byte	0x03, 0x19
        /*006e*/ 	.short	0x0018


	//----- nvinfo : EIATTR_PARAM_CBANK
	.align		4
        /*0070*/ 	.byte	0x04, 0x0a
        /*0072*/ 	.short	(.L_330 - .L_329)
	.align		4
.L_329:
        /*0074*/ 	.word	index@(.nv.constant0._Z12zeroingUppElPdS_ii)
        /*0078*/ 	.short	0x0380
        /*007a*/ 	.short	0x0018


	//----- nvinfo : EIATTR_SW_WAR
	.align		4
.L_330:
        /*007c*/ 	.byte	0x04, 0x36
        /*007e*/ 	.short	(.L_332 - .L_331)
.L_331:
        /*0080*/ 	.word	0x00000008
.L_332:


//--------------------- .nv.info._Z13zeroingDownElPdS_ii --------------------------
	.section	.nv.info._Z13zeroingDownElPdS_ii,"",@"SHT_CUDA_INFO"
	.sectionflags	@""
	.align	4


	//----- nvinfo : EIATTR_CUDA_API_VERSION
	.align		4
        /*0000*/ 	.byte	0x04, 0x37
        /*0002*/ 	.short	(.L_334 - .L_333)
.L_333:
        /*0004*/ 	.word	0x00000082


	//----- nvinfo : EIATTR_KPARAM_INFO
	.align		4
.L_334:
        /*0008*/ 	.byte	0x04, 0x17
        /*000a*/ 	.short	(.L_336 - .L_335)
.L_335:
        /*000c*/ 	.word	0x00000000
        /*0010*/ 	.short	0x0003
        /*0012*/ 	.short	0x0014
        /*0014*/ 	.byte	0x00, 0xf0, 0x11, 0x00


	//----- nvinfo : EIATTR_KPARAM_INFO
	.align		4
.L_336:
        /*0018*/ 	.byte	0x04, 0x17
        /*001a*/ 	.short	(.L_338 - .L_337)
.L_337:
        /*001c*/ 	.word	0x00000000
        /*0020*/ 	.short	0x0002
        /*0022*/ 	.short	0x0010
        /*0024*/ 	.byte	0x00, 0xf0, 0x11, 0x00


	//----- nvinfo : EIATTR_KPARAM_INFO
	.align		4
.L_338:
        /*0028*/ 	.byte	0x04, 0x17
        /*002a*/ 	.short	(.L_340 - .L_339)
.L_339:
        /*002c*/ 	.word	0x00000000
        /*0030*/ 	.short	0x0001
        /*0032*/ 	.short	0x0008
        /*0034*/ 	.byte	0x00, 0xf5, 0x21, 0x00


	//----- nvinfo : EIATTR_KPARAM_INFO
	.align		4
.L_340:
        /*0038*/ 	.byte	0x04, 0x17
        /*003a*/ 	.short	(.L_342 - .L_341)
.L_341:
        /*003c*/ 	.word	0x00000000
        /*0040*/ 	.short	0x0000
        /*0042*/ 	.short	0x0000
        /*0044*/ 	.byte	0x00, 0xf5, 0x21, 0x00


	//----- nvinfo : EIATTR_SPARSE_MMA_MASK
	.align		4
.L_342:
        /*0048*/ 	.byte	0x03, 0x50
        /*004a*/ 	.short	0x0000


	//----- nvinfo : EIATTR_MAXREG_COUNT
	.align		4
        /*004c*/ 	.byte	0x03, 0x1b
        /*004e*/ 	.short	0x00ff


	//----- nvinfo : EIATTR_MERCURY_ISA_VERSION
	.align		4
        /*0050*/ 	.byte	0x03, 0x5f
        /*0052*/ 	.short	0x0101


	//----- nvinfo : EIATTR_VRC_CTA_INIT_COUNT
	.align		4
        /*0054*/ 	.byte	0x02, 0x4a
	.zero		1
	.zero		1


	//----- nvinfo : EIATTR_EXIT_INSTR_OFFSETS
	.align		4
        /*0058*/ 	.byte	0x04, 0x1c
        /*005a*/ 	.short	(.L_344 - .L_343)


	//   ....[0]....
.L_343:
        /*005c*/ 	.word	0x000000b0


	//   ....[1]....
        /*0060*/ 	.word	0x00001140


	//----- nvinfo : EIATTR_CRS_STACK_SIZE
	.align		4
.L_344:
        /*0064*/ 	.byte	0x04, 0x1e
        /*0066*/ 	.short	(.L_346 - .L_345)
.L_345:
        /*0068*/ 	.word	0x00000000


	//----- nvinfo : EIATTR_CBANK_PARAM_SIZE
	.align		4
.L_346:
        /*006c*/ 	.byte	0x03, 0x19
        /*006e*/ 	.short	0x0018


	//----- nvinfo : EIATTR_PARAM_CBANK
	.align		4
        /*0070*/ 	.byte	0x04, 0x0a
        /*0072*/ 	.short	(.L_348 - .L_347)
	.align		4
.L_347:
        /*0074*/ 	.word	index@(.nv.constant0._Z13zeroingDownElPdS_ii)
        /*0078*/ 	.short	0x0380
        /*007a*/ 	.short	0x0018


	//----- nvinfo : EIATTR_SW_WAR
	.align		4
.L_348:
        /*007c*/ 	.byte	0x04, 0x36
        /*007e*/ 	.short	(.L_350 - .L_349)
.L_349:
        /*0080*/ 	.word	0x00000008
.L_350:


//--------------------- .nv.info._Z11divideUnityPdS_i --------------------------
	.section	.nv.info._Z11divideUnityPdS_i,"",@"SHT_CUDA_INFO"
	.sectionflags	@""
	.align	4


	//----- nvinfo : EIATTR_CUDA_API_VERSION
	.align		4
        /*0000*/ 	.byte	0x04, 0x37
        /*0002*/ 	.short	(.L_352 - .L_351)
.L_351:
        /*0004*/ 	.word	0x00000082


	//----- nvinfo : EIATTR_KPARAM_INFO
	.align		4
.L_352:
        /*0008*/ 	.byte	0x04, 0x17
        /*000a*/ 	.short	(.L_354 - .L_353)
.L_353:
        /*000c*/ 	.word	0x00000000
        /*0010*/ 	.short	0x0002
        /*0012*/ 	.short	0x0010
        /*0014*/ 	.byte	0x00, 0xf0, 0x11, 0x00


	//----- nvinfo : EIATTR_KPARAM_INFO
	.align		4
.L_354:
        /*0018*/ 	.byte	0x04, 0x17
        /*001a*/ 	.short	(.L_356 - .L_355)
.L_355:
        /*001c*/ 	.word	0x00000000
        /*0020*/ 	.short	0x0001
        /*0022*/ 	.short	0x0008
        /*0024*/ 	.byte	0x00, 0xf5, 0x21, 0x00


	//----- nvinfo : EIATTR_KPARAM_INFO
	.align		4
.L_356:
        /*0028*/ 	.byte	0x04, 0x17
        /*002a*/ 	.short	(.L_358 - .L_357)
.L_357:
        /*002c*/ 	.word	0x00000000
        /*0030*/ 	.short	0x0000
        /*0032*/ 	.short	0x0000
        /*0034*/ 	.byte	0x00, 0xf5, 0x21, 0x00


	//----- nvinfo : EIATTR_SPARSE_MMA_MASK
	.align		4
.L_358:
        /*0038*/ 	.byte	0x03, 0x50
        /*003a*/ 	.short	0x0000


	//----- nvinfo : EIATTR_MAXREG_COUNT
	.align		4
        /*003c*/ 	.byte	0x03, 0x1b
        /*003e*/ 	.short	0x00ff


	//----- nvinfo : EIATTR_MERCURY_ISA_VERSION
	.align		4
        /*0040*/ 	.byte	0x03, 0x5f
        /*0042*/ 	.short	0x0101


	//----- nvinfo : EIATTR_VRC_CTA_INIT_COUNT
	.align		4
        /*0044*/ 	.byte	0x02, 0x4a
	.zero		1
	.zero		1


	//----- nvinfo : EIATTR_EXIT_INSTR_OFFSETS
	.align		4
        /*0048*/ 	.byte	0x04, 0x1c
        /*004a*/ 	.short	(.L_360 - .L_359)


	//   ....[0]....
.L_359:
        /*004c*/ 	.word	0x000000d0


	//   ....[1]....
        /*0050*/ 	.word	0x00001180


	//----- nvinfo : EIATTR_CRS_STACK_SIZE
	.align		4
.L_360:
        /*0054*/ 	.byte	0x04, 0x1e
        /*0056*/ 	.short	(.L_362 - .L_361)
.L_361:
        /*0058*/ 	.word	0x00000000


	//----- nvinfo : EIATTR_CBANK_PARAM_SIZE
	.align		4
.L_362:
        /*005c*/ 	.byte	0x03, 0x19
        /*005e*/ 	.short	0x0014


	//----- nvinfo : EIATTR_PARAM_CBANK
	.align		4
        /*0060*/ 	.byte	0x04, 0x0a
        /*0062*/ 	.short	(.L_364 - .L_363)
	.align		4
.L_363:
        /*0064*/ 	.word	index@(.nv.constant0._Z11divideUnityPdS_i)
        /*0068*/ 	.short	0x0380
        /*006a*/ 	.short	0x0014


	//----- nvinfo : EIATTR_SW_WAR
	.align		4
.L_364:
        /*006c*/ 	.byte	0x04, 0x36
        /*006e*/ 	.short	(.L_366 - .L_365)
.L_365:
        /*0070*/ 	.word	0x00000008
.L_366:


//--------------------- .nv.info._Z9swapLinesPdS_iii --------------------------
	.section	.nv.info._Z9swapLinesPdS_iii,"",@"SHT_CUDA_INFO"
	.sectionflags	@""
	.align	4


	//----- nvinfo : EIATTR_CUDA_API_VERSION
	.align		4
        /*0000*/ 	.byte	0x04, 0x37
        /*0002*/ 	.short	(.L_368 - .L_367)
.L_367:
        /*0004*/ 	.word	0x00000082


	//----- nvinfo : EIATTR_KPARAM_INFO
	.align		4
.L_368:
        /*0008*/ 	.byte	0x04, 0x17
        /*000a*/ 	.short	(.L_370 - .L_369)
.L_369:
        /*000c*/ 	.word	0x00000000
        /*0010*/ 	.short	0x0004
        /*0012*/ 	.short	0x0018
        /*0014*/ 	.byte	0x00, 0xf0, 0x11, 0x00


	//----- nvinfo : EIATTR_KPARAM_INFO
	.align		4
.L_370:
        /*0018*/ 	.byte	0x04, 0x17
        /*001a*/ 	.short	(.L_372 - .L_371)
.L_371:
        /*001c*/ 	.word	0x00000000
        /*0020*/ 	.short	0x0003
        /*0022*/ 	.short	0x0014
        /*0024*/ 	.byte	0x00, 0xf0, 0x11, 0x00


	//----- nvinfo : EIATTR_KPARAM_INFO
	.align		4
.L_372:
        /*0028*/ 	.byte	0x04, 0x17
        /*002a*/ 	.short	(.L_374 - .L_373)
.L_373:
        /*002c*/ 	.word	0x00000000
        /*0030*/ 	.short	0x0002
        /*0032*/ 	.short	0x0010
        /*0034*/ 	.byte	0x00, 0xf0, 0x11, 0x00


	//----- nvinfo : EIATTR_KPARAM_INFO
	.align		4
.L_374:
        /*0038*/ 	.byte	0x04, 0x17
        /*003a*/ 	.short	(.L_376 - .L_375)
.L_375:
        /*003c*/ 	.word	0x00000000
        /*0040*/ 	.short	0x0001
        /*0042*/ 	.short	0x0008
        /*0044*/ 	.byte	0x00, 0xf5, 0x21, 0x00


	//----- nvinfo : EIATTR_KPARAM_INFO
	.align		4
.L_376:
        /*0048*/ 	.byte	0x04, 0x17
        /*004a*/ 	.short	(.L_378 - .L_377)
.L_377:
        /*004c*/ 	.word	0x00000000
        /*0050*/ 	.short	0x0000
        /*0052*/ 	.short	0x0000
        /*0054*/ 	.byte	0x00, 0xf5, 0x21, 0x00


	//----- nvinfo : EIATTR_SPARSE_MMA_MASK
	.align		4
.L_378:
        /*0058*/ 	.byte	0x03, 0x50
        /*005a*/ 	.short	0x0000


	//----- nvinfo : EIATTR_MAXREG_COUNT
	.align		4
        /*005c*/ 	.byte	0x03, 0x1b
        /*005e*/ 	.short	0x00ff


	//----- nvinfo : EIATTR_MERCURY_ISA_VERSION
	.align		4
        /*0060*/ 	.byte	0x03, 0x5f
        /*0062*/ 	.short	0x0101


	//----- nvinfo : EIATTR_VRC_CTA_INIT_COUNT
	.align		4
        /*0064*/ 	.byte	0x02, 0x4a
	.zero		1
	.zero		1


	//----- nvinfo : EIATTR_EXIT_INSTR_OFFSETS
	.align		4
        /*0068*/ 	.byte	0x04, 0x1c
        /*006a*/ 	.short	(.L_380 - .L_379)


	//   ....[0]....
.L_379:
        /*006c*/ 	.word	0x00000090


	//   ....[1]....
        /*0070*/ 	.word	0x00000440


	//   ....[2]....
        /*0074*/ 	.word	0x00000870


	//----- nvinfo : EIATTR_CRS_STACK_SIZE
	.align		4
.L_380:
        /*0078*/ 	.byte	0x04, 0x1e
        /*007a*/ 	.short	(.L_382 - .L_381)
.L_381:
        /*007c*/ 	.word	0x00000000


	//----- nvinfo : EIATTR_CBANK_PARAM_SIZE
	.align		4
.L_382:
        /*0080*/ 	.byte	0x03, 0x19
        /*0082*/ 	.short	0x001c


	//----- nvinfo : EIATTR_PARAM_CBANK
	.align		4
        /*0084*/ 	.byte	0x04, 0x0a
        /*0086*/ 	.short	(.L_384 - .L_383)
	.align		4
.L_383:
        /*0088*/ 	.word	index@(.nv.constant0._Z9swapLinesPdS_iii)
        /*008c*/ 	.short	0x0380
        /*008e*/ 	.short	0x001c


	//----- nvinfo : EIATTR_SW_WAR
	.align		4
.L_384:
        /*0090*/ 	.byte	0x04, 0x36
        /*0092*/ 	.short	(.L_386 - .L_385)
.L_385:
        /*0094*/ 	.word	0x00000008
.L_386:


//--------------------- .nv.callgraph             --------------------------
	.section	.nv.callgraph,"",@"SHT_CUDA_CALLGRAPH"
	.align	4
	.sectionentsize	8
	.align		4
        /*0000*/ 	.word	0x00000000
	.align		4
        /*0004*/ 	.word	0xffffffff
	.align		4
        /*0008*/ 	.word	0x00000000
	.align		4
        /*000c*/ 	.word	0xfffffffe
	.align		4
        /*0010*/ 	.word	0x00000000
	.align		4
        /*0014*/ 	.word	0xfffffffd
	.align		4
        /*0018*/ 	.word	0x00000000
	.align		4
        /*001c*/ 	.word	0xfffffffc


//--------------------- .nv.constant4             --------------------------
	.section	.nv.constant4,"a",@progbits
	.align	8
	.align		8
.nv.constant4:
        /*0000*/ 	.dword	_ZN34_INTERNAL_5477531c_4_k_cu_8cf943914cuda3std3__45__cpo5beginE
	.align		8
        /*0008*/ 	.dword	_ZN34_INTERNAL_5477531c_4_k_cu_8cf943914cuda3std3__45__cpo3endE
	.align		8
        /*0010*/ 	.dword	_ZN34_INTERNAL_5477531c_4_k_cu_8cf943914cuda3std3__45__cpo6cbeginE
	.align		8
        /*0018*/ 	.dword	_ZN34_INTERNAL_5477531c_4_k_cu_8cf943914cuda3std3__45__cpo4cendE
	.align		8
        /*0020*/ 	.dword	_ZN34_INTERNAL_5477531c_4_k_cu_8cf943914cuda3std3__45__cpo6rbeginE
	.align		8
        /*0028*/ 	.dword	_ZN34_INTERNAL_5477531c_4_k_cu_8cf943914cuda3std3__45__cpo4rendE
	.align		8
        /*0030*/ 	.dword	_ZN34_INTERNAL_5477531c_4_k_cu_8cf943914cuda3std3__45__cpo7crbeginE
	.align		8
        /*0038*/ 	.dword	_ZN34_INTERNAL_5477531c_4_k_cu_8cf943914cuda3std3__45__cpo5crendE
	.align		8
        /*0040*/ 	.dword	_ZN34_INTERNAL_5477531c_4_k_cu_8cf943914cuda3std3__436_GLOBAL__N__5477531c_4_k_cu_8cf943916ignoreE
	.align		8
        /*0048*/ 	.dword	_ZN34_INTERNAL_5477531c_4_k_cu_8cf943914cuda3std3__419piecewise_constructE
	.align		8
        /*0050*/ 	.dword	_ZN34_INTERNAL_5477531c_4_k_cu_8cf943914cuda3std3__48in_placeE
	.align		8
        /*0058*/ 	.dword	_ZN34_INTERNAL_5477531c_4_k_cu_8cf943914cuda3std3__420unreachable_sentinelE
	.align		8
        /*0060*/ 	.dword	_ZN34_INTERNAL_5477531c_4_k_cu_8cf943914cuda3std3__47nulloptE
	.align		8
        /*0068*/ 	.dword	_ZN34_INTERNAL_5477531c_4_k_cu_8cf943914cuda3std3__48unexpectE
	.align		8
        /*0070*/ 	.dword	_ZN34_INTERNAL_5477531c_4_k_cu_8cf943914cuda3std6ranges3__45__cpo4swapE
	.align		8
        /*0078*/ 	.dword	_ZN34_INTERNAL_5477531c_4_k_cu_8cf943914cuda3std6ranges3__45__cpo9iter_moveE
	.align		8
        /*0080*/ 	.dword	_ZN34_INTERNAL_5477531c_4_k_cu_8cf943914cuda3std6ranges3__45__cpo5beginE
	.align		8
        /*0088*/ 	.dword	_ZN34_INTERNAL_5477531c_4_k_cu_8cf943914cuda3std6ranges3__45__cpo3endE
	.align		8
        /*0090*/ 	.dword	_ZN34_INTERNAL_5477531c_4_k_cu_8cf943914cuda3std6ranges3__45__cpo6cbeginE
	.align		8
        /*0098*/ 	.dword	_ZN34_INTERNAL_5477531c_4_k_cu_8cf943914cuda3std6ranges3__45__cpo4cendE
	.align		8
        /*00a0*/ 	.dword	_ZN34_INTERNAL_5477531c_4_k_cu_8cf943914cuda3std6ranges3__45__cpo7advanceE
	.align		8
        /*00a8*/ 	.dword	_ZN34_INTERNAL_5477531c_4_k_cu_8cf943914cuda3std6ranges3__45__cpo9iter_swapE
	.align		8
        /*00b0*/ 	.dword	_ZN34_INTERNAL_5477531c_4_k_cu_8cf943914cuda3std6ranges3__45__cpo4nextE
	.align		8
        /*00b8*/ 	.dword	_ZN34_INTERNAL_5477531c_4_k_cu_8cf943914cuda3std6ranges3__45__cpo4prevE
	.align		8
        /*00c0*/ 	.dword	_ZN34_INTERNAL_5477531c_4_k_cu_8cf943914cuda3std6ranges3__45__cpo4dataE
	.align		8
        /*00c8*/ 	.dword	_ZN34_INTERNAL_5477531c_4_k_cu_8cf943914cuda3std6ranges3__45__cpo5cdataE
	.align		8
        /*00d0*/ 	.dword	_ZN34_INTERNAL_5477531c_4_k_cu_8cf943914cuda3std6ranges3__45__cpo4sizeE
	.align		8
        /*00d8*/ 	.dword	_ZN34_INTERNAL_5477531c_4_k_cu_8cf943914cuda3std6ranges3__45__cpo5ssizeE
	.align		8
        /*00e0*/ 	.dword	_ZN34_INTERNAL_5477531c_4_k_cu_8cf943914cuda3std6ranges3__45__cpo8distanceE
	.align		8
        /*00e8*/ 	.dword	_ZN34_INTERNAL_5477531c_4_k_cu_8cf943916thrust24THRUST_300001_SM_1000_NS8cuda_cub3parE
	.align		8
        /*00f0*/ 	.dword	_ZN34_INTERNAL_5477531c_4_k_cu_8cf943916thrust24THRUST_300001_SM_1000_NS8cuda_cub10par_nosyncE
	.align		8
        /*00f8*/ 	.dword	_ZN34_INTERNAL_5477531c_4_k_cu_8cf943916thrust24THRUST_300001_SM_1000_NS6system6detail10sequential3seqE
	.align		8
        /*0100*/ 	.dword	_ZN34_INTERNAL_5477531c_4_k_cu_8cf943916thrust24THRUST_300001_SM_1000_NS6system3cpp3parE
	.align		8
        /*0108*/ 	.dword	_ZN34_INTERNAL_5477531c_4_k_cu_8cf943916thrust24THRUST_300001_SM_1000_NS12placeholders2_1E
	.align		8
        /*0110*/ 	.dword	_ZN34_INTERNAL_5477531c_4_k_cu_8cf943916thrust24THRUST_300001_SM_1000_NS12placeholders2_2E
	.align		8
        /*0118*/ 	.dword	_ZN34_INTERNAL_5477531c_4_k_cu_8cf943916thrust24THRUST_300001_SM_1000_NS12placeholders2_3E
	.align		8
        /*0120*/ 	.dword	_ZN34_INTERNAL_5477531c_4_k_cu_8cf943916thrust24THRUST_300001_SM_1000_NS12placeholders2_4E
	.align		8
        /*0128*/ 	.dword	_ZN34_INTERNAL_5477531c_4_k_cu_8cf943916thrust24THRUST_300001_SM_1000_NS12placeholders2_5E
	.align		8
        /*0130*/ 	.dword	_ZN34_INTERNAL_5477531c_4_k_cu_8cf943916thrust24THRUST_300001_SM_1000_NS12placeholders2_6E
	.align		8
        /*0138*/ 	.dword	_ZN34_INTERNAL_5477531c_4_k_cu_8cf943916thrust24THRUST_300001_SM_1000_NS12placeholders2_7E
	.align		8
        /*0140*/ 	.dword	_ZN34_INTERNAL_5477531c_4_k_cu_8cf943916thrust24THRUST_300001_SM_1000_NS12placeholders2_8E
	.align		8
        /*0148*/ 	.dword	_ZN34_INTERNAL_5477531c_4_k_cu_8cf943916thrust24THRUST_300001_SM_1000_NS12placeholders2_9E
	.align		8
        /*0150*/ 	.dword	_ZN34_INTERNAL_5477531c_4_k_cu_8cf943916thrust24THRUST_300001_SM_1000_NS12placeholders3_10E
	.align		8
        /*0158*/ 	.dword	_ZN34_INTERNAL_5477531c_4_k_cu_8cf943916thrust24THRUST_300001_SM_1000_NS3seqE
	.align		8
        /*0160*/ 	.dword	_ZN34_INTERNAL_5477531c_4_k_cu_8cf943916thrust24THRUST_300001_SM_1000_NS6deviceE


//--------------------- .text._ZN3cub18CUB_300001_SM_10006detail11EmptyKernelIvEEvv --------------------------
	.section	.text._ZN3cub18CUB_300001_SM_10006detail11EmptyKernelIvEEvv,"ax",@progbits
	.align	128
        .global         _ZN3cub18CUB_300001_SM_10006detail11EmptyKernelIvEEvv
        .type           _ZN3cub18CUB_300001_SM_10006detail11EmptyKernelIvEEvv,@function
        .size           _ZN3cub18CUB_300001_SM_10006detail11EmptyKernelIvEEvv,(.L_x_765 - _ZN3cub18CUB_300001_SM_10006detail11EmptyKernelIvEEvv)
        .other          _ZN3cub18CUB_300001_SM_10006detail11EmptyKernelIvEEvv,@"STO_CUDA_ENTRY STV_DEFAULT"
_ZN3cub18CUB_300001_SM_10006detail11EmptyKernelIvEEvv:
.text._ZN3cub18CUB_300001_SM_10006detail11EmptyKernelIvEEvv:
[----:B------:R-:W-:Y:S01]  /*0000*/  LDC R1, c[0x0][0x37c] ;  /* 0x0000df00ff017b82 */ /* 0x000fe20000000800 */
[----:B------:R-:W-:Y:S05]  /*0010*/  EXIT ;  /* 0x000000000000794d */ /* 0x000fea0003800000 */
.L_x_0:
[----:B------:R-:W-:-:S00]  /*0020*/  BRA `(.L_x_0) ;  /* 0xfffffffc00fc7947 */ /* 0x000fc0000383ffff */
[----:B------:R-:W-:-:S00]  /*0030*/  NOP ;  /* 0x0000000000007918 */ /* 0x000fc00000000000 */
        /* <DEDUP_REMOVED lines=12> */
.L_x_765:


//--------------------- .text._ZN6thrust24THRUST_300001_SM_1000_NS8cuda_cub4core6detail13_kernel_agentINS1_8__reduce11ReduceAgentIPN4cuda3std3__45tupleIJdlEEESC_SB_lNS1_9__extrema9arg_max_fIdl10ComparatorEEEEJSC_SC_iSG_EEEvDpT0_ --------------------------
	.section	.text._ZN6thrust24THRUST_300001_SM_1000_NS8cuda_cub4core6detail13_kernel_agentINS1_8__reduce11ReduceAgentIPN4cuda3std3__45tupleIJdlEEESC_SB_lNS1_9__extrema9arg_max_fIdl10ComparatorEEEEJSC_SC_iSG_EEEvDpT0_,"ax",@progbits
	.align	128
        .global         _ZN6thrust24THRUST_300001_SM_1000_NS8cuda_cub4core6detail13_kernel_agentINS1_8__reduce11ReduceAgentIPN4cuda3std3__45tupleIJdlEEESC_SB_lNS1_9__extrema9arg_max_fIdl10ComparatorEEEEJSC_SC_iSG_EEEvDpT0_
        .type           _ZN6thrust24THRUST_300001_SM_1000_NS8cuda_cub4core6detail13_kernel_agentINS1_8__reduce11ReduceAgentIPN4cuda3std3__45tupleIJdlEEESC_SB_lNS1_9__extrema9arg_max_fIdl10ComparatorEEEEJSC_SC_iSG_EEEvDpT0_,@function
        .size           _ZN6thrust24THRUST_300001_SM_1000_NS8cuda_cub4core6detail13_kernel_agentINS1_8__reduce11ReduceAgentIPN4cuda3std3__45tupleIJdlEEESC_SB_lNS1_9__extrema9arg_max_fIdl10ComparatorEEEEJSC_SC_iSG_EEEvDpT0_,(.L_x_766 - _ZN6thrust24THRUST_300001_SM_1000_NS8cuda_cub4core6detail13_kernel_agentINS1_8__reduce11ReduceAgentIPN4cuda3std3__45tupleIJdlEEESC_SB_lNS1_9__extrema9arg_max_fIdl10ComparatorEEEEJSC_SC_iSG_EEEvDpT0_)
        .other          _ZN6thrust24THRUST_300001_SM_1000_NS8cuda_cub4core6detail13_kernel_agentINS1_8__reduce11ReduceAgentIPN4cuda3std3__45tupleIJdlEEESC_SB_lNS1_9__extrema9arg_max_fIdl10ComparatorEEEEJSC_SC_iSG_EEEvDpT0_,@"STO_CUDA_ENTRY STV_DEFAULT"
_ZN6thrust24THRUST_300001_SM_1000_NS8cuda_cub4core6detail13_kernel_agentINS1_8__reduce11ReduceAgentIPN4cuda3std3__45tupleIJdlEEESC_SB_lNS1_9__extrema9arg_max_fIdl10ComparatorEEEEJSC_SC_iSG_EEEvDpT0_:
.text._ZN6thrust24THRUST_300001_SM_1000_NS8cuda_cub4core6detail13_kernel_agentINS1_8__reduce11ReduceAgentIPN4cuda3std3__45tupleIJdlEEESC_SB_lNS1_9__extrema9arg_max_fIdl10ComparatorEEEEJSC_SC_iSG_EEEvDpT0_:
[----:B------:R-:W-:Y:S01]  /*0000*/  LDC R1, c[0x0][0x37c] ;  /* 0x0000df00ff017b82 */ /* 0x000fe20000000800 */
[----:B------:R-:W0:Y:S02]  /*0010*/  LDCU UR8, c[0x0][0x390] ;  /* 0x00007200ff0877ac */ /* 0x000e240008000800 */
[----:B0-----:R-:W-:-:S13]  /*0020*/  ISETP.NE.AND P0, PT, RZ, UR8, PT ;  /* 0x00000008ff007c0c */ /* 0x001fda000bf05270 */
[----:B------:R-:W-:Y:S05]  /*0030*/  @!P0 EXIT ;  /* 0x000000000000894d */ /* 0x000fea0003800000 */
[----:B------:R-:W-:Y:S01]  /*0040*/  UISETP.GT.AND UP0, UPT, UR8, 0x4ff, UPT ;  /* 0x000004ff0800788c */ /* 0x000fe2000bf04270 */
[----:B------:R-:W-:Y:S01]  /*0050*/  BSSY.RECONVERGENT B0, `(.L_x_1) ;  /* 0x00006c1000007945 */ /* 0x000fe20003800200 */
[----:B------:R-:W0:Y:S07]  /*0060*/  LDCU.64 UR10, c[0x0][0x358] ;  /* 0x00006b00ff0a77ac */ /* 0x000e2e0008000a00 */
[----:B------:R-:W-:Y:S05]  /*0070*/  BRA.U UP0, `(.L_x_2) ;  /* 0x0000003900807547 */ /* 0x000fea000b800000 */
[----:B------:R-:W1:Y:S01]  /*0080*/  S2R R0, SR_TID.X ;  /* 0x0000000000007919 */ /* 0x000e620000002100 */
[----:B------:R-:W2:Y:S01]  /*0090*/  LDCU UR4, c[0x0][0x390] ;  /* 0x00007200ff0477ac */ /* 0x000ea20008000800 */
[----:B------:R-:W-:Y:S01]  /*00a0*/  BSSY.RECONVERGENT B1, `(.L_x_3) ;  /* 0x000000b000017945 */ /* 0x000fe20003800200 */
[----:B------:R-:W-:Y:S02]  /*00b0*/  CS2R R14, SRZ ;  /* 0x00000000000e7805 */ /* 0x000fe4000001ff00 */
[----:B------:R-:W-:Y:S02]  /*00c0*/  CS2R R12, SRZ ;  /* 0x00000000000c7805 */ /* 0x000fe4000001ff00 */
[----:B-1----:R-:W-:Y:S01]  /*00d0*/  ISETP.GE.AND P0, PT, R0, UR8, PT ;  /* 0x0000000800007c0c */ /* 0x002fe2000bf06270 */
[----:B------:R-:W-:-:S12]  /*00e0*/  IMAD.MOV.U32 R19, RZ, RZ, R0 ;  /* 0x000000ffff137224 */ /* 0x000fd800078e0000 */
[----:B--2---:R-:W-:Y:S05]  /*00f0*/  @P0 BRA `(.L_x_4) ;  /* 0x0000000000140947 */ /* 0x004fea0003800000 */
[----:B------:R-:W1:Y:S02]  /*0100*/  LDC.64 R2, c[0x0][0x380] ;  /* 0x0000e000ff027b82 */ /* 0x000e640000000a00 */
[----:B-1----:R-:W-:-:S05]  /*0110*/  IMAD.WIDE.U32 R2, R0, 0x10, R2 ;  /* 0x0000001000027825 */ /* 0x002fca00078e0002 */
[----:B0-----:R1:W5:Y:S04]  /*0120*/  LDG.E.64.CONSTANT R14, desc[UR10][R2.64] ;  /* 0x0000000a020e7981 */ /* 0x001368000c1e9b00 */
[----:B------:R1:W5:Y:S01]  /*0130*/  LDG.E.64.CONSTANT R12, desc[UR10][R2.64+0x8] ;  /* 0x0000080a020c7981 */ /* 0x000362000c1e9b00 */
[----:B------:R-:W-:-:S07]  /*0140*/  VIADD R19, R0, 0x100 ;  /* 0x0000010000137836 */ /* 0x000fce0000000000 */
.L_x_4:
[----:B0-----:R-:W-:Y:S05]  /*0150*/  BSYNC.RECONVERGENT B1 ;  /* 0x0000000000017941 */ /* 0x001fea0003800200 */
.L_x_3:
[----:B------:R-:W-:Y:S01]  /*0160*/  ISETP.GE.AND P0, PT, R19, UR8, PT ;  /* 0x0000000813007c0c */ /* 0x000fe2000bf06270 */
[----:B------:R-:W-:-:S12]  /*0170*/  BSSY.RECONVERGENT B1, `(.L_x_5) ;  /* 0x0000099000017945 */ /* 0x000fd80003800200 */
[----:B------:R-:W-:Y:S05]  /*0180*/  @P0 BRA `(.L_x_6) ;  /* 0x00000008005c0947 */ /* 0x000fea0003800000 */
[----:B------:R-:W-:Y:S01]  /*0190*/  LOP3.LUT R4, RZ, R19, RZ, 0x33, !PT ;  /* 0x00000013ff047212 */ /* 0x000fe200078e33ff */
[----:B------:R-:W-:Y:S04]  /*01a0*/  BSSY.RECONVERGENT B2, `(.L_x_7) ;  /* 0x000002e000027945 */ /* 0x000fe80003800200 */
[----:B------:R-:W-:-:S05]  /*01b0*/  VIADD R4, R4, UR8 ;  /* 0x0000000804047c36 */ /* 0x000fca0008000000 */
[----:B-1----:R-:W-:-:S04]  /*01c0*/  LOP3.LUT R2, R4, 0x300, RZ, 0xc0, !PT ;  /* 0x0000030004027812 */ /* 0x002fc800078ec0ff */
[----:B------:R-:W-:-:S13]  /*01d0*/  ISETP.NE.AND P0, PT, R2, 0x300, PT ;  /* 0x000003000200780c */ /* 0x000fda0003f05270 */
[----:B------:R-:W-:Y:S05]  /*01e0*/  @!P0 BRA `(.L_x_8) ;  /* 0x0000000000a48947 */ /* 0x000fea0003800000 */
[----:B------:R-:W0:Y:S01]  /*01f0*/  LDC.64 R2, c[0x0][0x380] ;  /* 0x0000e000ff027b82 */ /* 0x000e220000000a00 */
[----:B------:R-:W-:-:S04]  /*0200*/  LEA.HI R5, R4, 0x1, RZ, 0x18 ;  /* 0x0000000104057811 */ /* 0x000fc800078fc0ff */
[----:B------:R-:W-:-:S05]  /*0210*/  LOP3.LUT R5, R5, 0x3, RZ, 0xc0, !PT ;  /* 0x0000000305057812 */ /* 0x000fca00078ec0ff */
[----:B------:R-:W-:Y:S02]  /*0220*/  IMAD.MOV R5, RZ, RZ, -R5 ;  /* 0x000000ffff057224 */ /* 0x000fe400078e0a05 */
[----:B0-----:R-:W-:-:S04]  /*0230*/  IMAD.WIDE.U32 R2, R19, 0x10, R2 ;  /* 0x0000001013027825 */ /* 0x001fc800078e0002 */
[----:B------:R-:W-:-:S07]  /*0240*/  IMAD.MOV.U32 R16, RZ, RZ, R2 ;  /* 0x000000ffff107224 */ /* 0x000fce00078e0002 */
.L_x_11:
[----:B------:R-:W-:-:S05]  /*0250*/  IMAD.MOV.U32 R2, RZ, RZ, R16 ;  /* 0x000000ffff027224 */ /* 0x000fca00078e0010 */
[----:B------:R-:W2:Y:S04]  /*0260*/  LDG.E.64.CONSTANT R8, desc[UR10][R2.64] ;  /* 0x0000000a02087981 */ /* 0x000ea8000c1e9b00 */
[----:B------:R-:W3:Y:S01]  /*0270*/  LDG.E.64.CONSTANT R10, desc[UR10][R2.64+0x8] ;  /* 0x0000080a020a7981 */ /* 0x000ee2000c1e9b00 */
[----:B------:R-:W-:Y:S01]  /*0280*/  VIADD R5, R5, 0x1 ;  /* 0x0000000105057836 */ /* 0x000fe20000000000 */
[----:B------:R-:W-:Y:S01]  /*0290*/  BSSY.RECONVERGENT B3, `(.L_x_9) ;  /* 0x000001b000037945 */ /* 0x000fe20003800200 */
[----:B-----5:R-:W-:Y:S01]  /*02a0*/  IMAD.MOV.U32 R21, RZ, RZ, R13 ;  /* 0x000000ffff157224 */ /* 0x020fe200078e000d */
[----:B------:R-:W-:Y:S01]  /*02b0*/  IADD3 R16, P3, PT, R2, 0x1000, RZ ;  /* 0x0000100002107810 */ /* 0x000fe20007f7e0ff */
[----:B------:R-:W-:Y:S01]  /*02c0*/  IMAD.MOV.U32 R17, RZ, RZ, R12 ;  /* 0x000000ffff117224 */ /* 0x000fe200078e000c */
[----:B------:R-:W-:Y:S01]  /*02d0*/  ISETP.NE.AND P2, PT, R5, RZ, PT ;  /* 0x000000ff0500720c */ /* 0x000fe20003f45270 */
[----:B------:R-:W-:-:S02]  /*02e0*/  IMAD.MOV.U32 R6, RZ, RZ, R14 ;  /* 0x000000ffff067224 */ /* 0x000fc400078e000e */
[----:B------:R-:W-:Y:S01]  /*02f0*/  IMAD.MOV.U32 R7, RZ, RZ, R15 ;  /* 0x000000ffff077224 */ /* 0x000fe200078e000f */
[----:B--2---:R-:W-:Y:S01]  /*0300*/  DSETP.GEU.AND P0, PT, |R14|, |R8|, PT ;  /* 0x400000080e00722a */ /* 0x004fe20003f0e200 */
[----:B------:R-:W-:Y:S02]  /*0310*/  IMAD.MOV.U32 R14, RZ, RZ, R8 ;  /* 0x000000ffff0e7224 */ /* 0x000fe400078e0008 */
[----:B---3--:R-:W-:Y:S02]  /*0320*/  IMAD.MOV.U32 R12, RZ, RZ, R10 ;  /* 0x000000ffff0c7224 */ /* 0x008fe400078e000a */
[----:B------:R-:W-:Y:S02]  /*0330*/  IMAD.MOV.U32 R13, RZ, RZ, R11 ;  /* 0x000000ffff0d7224 */ /* 0x000fe400078e000b */
[----:B------:R-:W-:-:S07]  /*0340*/  IMAD.MOV.U32 R15, RZ, RZ, R9 ;  /* 0x000000ffff0f7224 */ /* 0x000fce00078e0009 */
[----:B------:R-:W-:Y:S05]  /*0350*/  @!P0 BRA `(.L_x_10) ;  /* 0x0000000000388947 */ /* 0x000fea0003800000 */
[----:B------:R-:W-:Y:S01]  /*0360*/  DSETP.GEU.AND P0, PT, |R8|, |R6|, PT ;  /* 0x400000060800722a */ /* 0x000fe20003f0e200 */
[----:B------:R-:W-:Y:S02]  /*0370*/  IMAD.MOV.U32 R14, RZ, RZ, R6 ;  /* 0x000000ffff0e7224 */ /* 0x000fe400078e0006 */
[----:B------:R-:W-:Y:S02]  /*0380*/  IMAD.MOV.U32 R15, RZ, RZ, R7 ;  /* 0x000000ffff0f7224 */ /* 0x000fe400078e0007 */
[----:B------:R-:W-:Y:S02]  /*0390*/  IMAD.MOV.U32 R12, RZ, RZ, R17 ;  /* 0x000000ffff0c7224 */ /* 0x000fe400078e0011 */
[----:B------:R-:W-:-:S07]  /*03a0*/  IMAD.MOV.U32 R13, RZ, RZ, R21 ;  /* 0x000000ffff0d7224 */ /* 0x000fce00078e0015 */
[----:B------:R-:W-:Y:S05]  /*03b0*/  @!P0 BRA `(.L_x_10) ;  /* 0x0000000000208947 */ /* 0x000fea0003800000 */
[CC--:B------:R-:W-:Y:S02]  /*03c0*/  ISETP.GE.U32.AND P1, PT, R17.reuse, R10.reuse, PT ;  /* 0x0000000a1100720c */ /* 0x0c0fe40003f26070 */
[----:B------:R-:W-:Y:S02]  /*03d0*/  ISETP.LT.U32.AND P0, PT, R17, R10, PT ;  /* 0x0000000a1100720c */ /* 0x000fe40003f01070 */
[CC--:B------:R-:W-:Y:S02]  /*03e0*/  ISETP.GE.AND.EX P1, PT, R21.reuse, R11.reuse, PT, P1 ;  /* 0x0000000b1500720c */ /* 0x0c0fe40003f26310 */
[----:B------:R-:W-:Y:S02]  /*03f0*/  ISETP.LT.AND.EX P0, PT, R21, R11, PT, P0 ;  /* 0x0000000b1500720c */ /* 0x000fe40003f01300 */
[----:B------:R-:W-:Y:S02]  /*0400*/  FSEL R14, R6, R8, !P1 ;  /* 0x00000008060e7208 */ /* 0x000fe40004800000 */
[----:B------:R-:W-:-:S02]  /*0410*/  FSEL R15, R7, R9, !P1 ;  /* 0x00000009070f7208 */ /* 0x000fc40004800000 */
[----:B------:R-:W-:Y:S02]  /*0420*/  SEL R12, R17, R10, P0 ;  /* 0x0000000a110c7207 */ /* 0x000fe40000000000 */
[----:B------:R-:W-:-:S07]  /*0430*/  SEL R13, R21, R11, P0 ;  /* 0x0000000b150d7207 */ /* 0x000fce0000000000 */
.L_x_10:
[----:B------:R-:W-:Y:S05]  /*0440*/  BSYNC.RECONVERGENT B3 ;  /* 0x0000000000037941 */ /* 0x000fea0003800200 */
.L_x_9:
[----:B------:R-:W-:Y:S02]  /*0450*/  IMAD.X R3, RZ, RZ, R3, P3 ;  /* 0x000000ffff037224 */ /* 0x000fe400018e0603 */
[----:B------:R-:W-:Y:S01]  /*0460*/  VIADD R19, R19, 0x100 ;  /* 0x0000010013137836 */ /* 0x000fe20000000000 */
[----:B------:R-:W-:Y:S06]  /*0470*/  @P2 BRA `(.L_x_11) ;  /* 0xfffffffc00742947 */ /* 0x000fec000383ffff */
.L_x_8:
[----:B------:R-:W-:Y:S05]  /*0480*/  BSYNC.RECONVERGENT B2 ;  /* 0x0000000000027941 */ /* 0x000fea0003800200 */
.L_x_7:
[----:B------:R-:W0:Y:S01]  /*0490*/  LDC.64 R8, c[0x0][0x380] ;  /* 0x0000e000ff087b82 */ /* 0x000e220000000a00 */
[----:B------:R-:W-:-:S13]  /*04a0*/  ISETP.GE.U32.AND P0, PT, R4, 0x300, PT ;  /* 0x000003000400780c */ /* 0x000fda0003f06070 */
[----:B------:R-:W-:Y:S05]  /*04b0*/  @!P0 BRA `(.L_x_6) ;  /* 0x0000000400908947 */ /* 0x000fea0003800000 */
.L_x_20:
[----:B0-----:R-:W-:-:S05]  /*04c0*/  IMAD.WIDE R20, R19, 0x10, R8 ;  /* 0x0000001013147825 */ /* 0x001fca00078e0208 */
[----:B------:R-:W2:Y:S04]  /*04d0*/  LDG.E.64.CONSTANT R10, desc[UR10][R20.64] ;  /* 0x0000000a140a7981 */ /* 0x000ea8000c1e9b00 */
[----:B------:R-:W3:Y:S04]  /*04e0*/  LDG.E.64.CONSTANT R16, desc[UR10][R20.64+0x8] ;  /* 0x0000080a14107981 */ /* 0x000ee8000c1e9b00 */
[----:B-----5:R0:W5:Y:S04]  /*04f0*/  LDG.E.64.CONSTANT R6, desc[UR10][R20.64+0x1000] ;  /* 0x0010000a14067981 */ /* 0x020168000c1e9b00 */
[----:B------:R0:W5:Y:S01]  /*0500*/  LDG.E.64.CONSTANT R4, desc[UR10][R20.64+0x1008] ;  /* 0x0010080a14047981 */ /* 0x000162000c1e9b00 */
[----:B------:R-:W-:Y:S01]  /*0510*/  BSSY.RECONVERGENT B2, `(.L_x_12) ;  /* 0x0000015000027945 */ /* 0x000fe20003800200 */
[----:B--2---:R-:W-:Y:S01]  /*0520*/  DSETP.GEU.AND P0, PT, |R14|, |R10|, PT ;  /* 0x4000000a0e00722a */ /* 0x004fe20003f0e200 */
[----:B------:R-:W-:-:S02]  /*0530*/  IMAD.MOV.U32 R2, RZ, RZ, R10 ;  /* 0x000000ffff027224 */ /* 0x000fc400078e000a */
[----:B------:R-:W-:Y:S02]  /*0540*/  IMAD.MOV.U32 R3, RZ, RZ, R11 ;  /* 0x000000ffff037224 */ /* 0x000fe400078e000b */
[----:B---3--:R-:W-:Y:S02]  /*0550*/  IMAD.MOV.U32 R23, RZ, RZ, R16 ;  /* 0x000000ffff177224 */ /* 0x008fe400078e0010 */
[----:B------:R-:W-:-:S07]  /*0560*/  IMAD.MOV.U32 R25, RZ, RZ, R17 ;  /* 0x000000ffff197224 */ /* 0x000fce00078e0011 */
[----:B0-----:R-:W-:Y:S05]  /*0570*/  @!P0 BRA `(.L_x_13) ;  /* 0x0000000000388947 */ /* 0x001fea0003800000 */
[----:B------:R-:W-:Y:S01]  /*0580*/  DSETP.GEU.AND P0, PT, |R10|, |R14|, PT ;  /* 0x4000000e0a00722a */ /* 0x000fe20003f0e200 */
[----:B------:R-:W-:Y:S02]  /*0590*/  IMAD.MOV.U32 R23, RZ, RZ, R12 ;  /* 0x000000ffff177224 */ /* 0x000fe400078e000c */
[----:B------:R-:W-:Y:S02]  /*05a0*/  IMAD.MOV.U32 R25, RZ, RZ, R13 ;  /* 0x000000ffff197224 */ /* 0x000fe400078e000d */
[----:B------:R-:W-:Y:S02]  /*05b0*/  IMAD.MOV.U32 R2, RZ, RZ, R14 ;  /* 0x000000ffff027224 */ /* 0x000fe400078e000e */
[----:B------:R-:W-:-:S07]  /*05c0*/  IMAD.MOV.U32 R3, RZ, RZ, R15 ;  /* 0x000000ffff037224 */ /* 0x000fce00078e000f */
[----:B------:R-:W-:Y:S05]  /*05d0*/  @!P0 BRA `(.L_x_13) ;  /* 0x0000000000208947 */ /* 0x000fea0003800000 */
[CC--:B------:R-:W-:Y:S02]  /*05e0*/  ISETP.LT.U32.AND P1, PT, R12.reuse, R16.reuse, PT ;  /* 0x000000100c00720c */ /* 0x0c0fe40003f21070 */
[CC--:B------:R-:W-:Y:S02]  /*05f0*/  ISETP.GE.U32.AND P0, PT, R12.reuse, R16.reuse, PT ;  /* 0x000000100c00720c */ /* 0x0c0fe40003f06070 */
[CC--:B------:R-:W-:Y:S02]  /*0600*/  ISETP.LT.AND.EX P1, PT, R13.reuse, R17.reuse, PT, P1 ;  /* 0x000000110d00720c */ /* 0x0c0fe40003f21310 */
[CC--:B------:R-:W-:Y:S02]  /*0610*/  ISETP.GE.AND.EX P0, PT, R13.reuse, R17.reuse, PT, P0 ;  /* 0x000000110d00720c */ /* 0x0c0fe40003f06300 */
[----:B------:R-:W-:Y:S02]  /*0620*/  SEL R23, R12, R16, P1 ;  /* 0x000000100c177207 */ /* 0x000fe40000800000 */
[----:B------:R-:W-:-:S02]  /*0630*/  SEL R25, R13, R17, P1 ;  /* 0x000000110d197207 */ /* 0x000fc40000800000 */
[----:B------:R-:W-:Y:S02]  /*0640*/  FSEL R2, R14, R10, !P0 ;  /* 0x0000000a0e027208 */ /* 0x000fe40004000000 */
[----:B------:R-:W-:-:S07]  /*0650*/  FSEL R3, R15, R11, !P0 ;  /* 0x0000000b0f037208 */ /* 0x000fce0004000000 */
.L_x_13:
[----:B------:R-:W-:Y:S05]  /*0660*/  BSYNC.RECONVERGENT B2 ;  /* 0x0000000000027941 */ /* 0x000fea0003800200 */
.L_x_12:
[----:B------:R0:W5:Y:S04]  /*0670*/  LDG.E.64.CONSTANT R14, desc[UR10][R20.64+0x2000] ;  /* 0x0020000a140e7981 */ /* 0x000168000c1e9b00 */
[----:B------:R0:W5:Y:S04]  /*0680*/  LDG.E.64.CONSTANT R12, desc[UR10][R20.64+0x2008] ;  /* 0x0020080a140c7981 */ /* 0x000168000c1e9b00 */
[----:B------:R0:W5:Y:S04]  /*0690*/  LDG.E.64.CONSTANT R10, desc[UR10][R20.64+0x3000] ;  /* 0x0030000a140a7981 */ /* 0x000168000c1e9b00 */
[----:B------:R0:W5:Y:S02]  /*06a0*/  LDG.E.64.CONSTANT R16, desc[UR10][R20.64+0x3008] ;  /* 0x0030080a14107981 */ /* 0x000164000c1e9b00 */
[----:B-----5:R-:W-:Y:S01]  /*06b0*/  DSETP.GEU.AND P0, PT, |R2|, |R6|, PT ;  /* 0x400000060200722a */ /* 0x020fe20003f0e200 */
[----:B------:R-:W-:Y:S01]  /*06c0*/  BSSY.RECONVERGENT B2, `(.L_x_14) ;  /* 0x0000014000027945 */ /* 0x000fe20003800200 */
[----:B------:R-:W-:-:S02]  /*06d0*/  IMAD.MOV.U32 R26, RZ, RZ, R6 ;  /* 0x000000ffff1a7224 */ /* 0x000fc400078e0006 */
[----:B------:R-:W-:Y:S02]  /*06e0*/  IMAD.MOV.U32 R27, RZ, RZ, R7 ;  /* 0x000000ffff1b7224 */ /* 0x000fe400078e0007 */
[----:B------:R-:W-:Y:S02]  /*06f0*/  IMAD.MOV.U32 R29, RZ, RZ, R4 ;  /* 0x000000ffff1d7224 */ /* 0x000fe400078e0004 */
[----:B------:R-:W-:-:S06]  /*0700*/  IMAD.MOV.U32 R18, RZ, RZ, R5 ;  /* 0x000000ffff127224 */ /* 0x000fcc00078e0005 */
[----:B0-----:R-:W-:Y:S05]  /*0710*/  @!P0 BRA `(.L_x_15) ;  /* 0x0000000000388947 */ /* 0x001fea0003800000 */
        /* <DEDUP_REMOVED lines=14> */
.L_x_15:
[----:B------:R-:W-:Y:S05]  /*0800*/  BSYNC.RECONVERGENT B2 ;  /* 0x0000000000027941 */ /* 0x000fea0003800200 */
.L_x_14:
[----:B------:R-:W-:Y:S01]  /*0810*/  DSETP.GEU.AND P0, PT, |R26|, |R14|, PT ;  /* 0x4000000e1a00722a */ /* 0x000fe20003f0e200 */
[----:B------:R-:W-:Y:S01]  /*0820*/  BSSY.RECONVERGENT B2, `(.L_x_16) ;  /* 0x0000014000027945 */ /* 0x000fe20003800200 */
[----:B------:R-:W-:Y:S02]  /*0830*/  IMAD.MOV.U32 R2, RZ, RZ, R14 ;  /* 0x000000ffff027224 */ /* 0x000fe400078e000e */
[----:B------:R-:W-:Y:S02]  /*0840*/  IMAD.MOV.U32 R3, RZ, RZ, R15 ;  /* 0x000000ffff037224 */ /* 0x000fe400078e000f */
[----:B------:R-:W-:Y:S02]  /*0850*/  IMAD.MOV.U32 R5, RZ, RZ, R12 ;  /* 0x000000ffff057224 */ /* 0x000fe400078e000c */
[----:B------:R-:W-:-:S06]  /*0860*/  IMAD.MOV.U32 R7, RZ, RZ, R13 ;  /* 0x000000ffff077224 */ /* 0x000fcc00078e000d */
        /* <DEDUP_REMOVED lines=15> */
.L_x_17:
[----:B------:R-:W-:Y:S05]  /*0960*/  BSYNC.RECONVERGENT B2 ;  /* 0x0000000000027941 */ /* 0x000fea0003800200 */
.L_x_16:
        /* <DEDUP_REMOVED lines=21> */
.L_x_19:
[----:B------:R-:W-:Y:S05]  /*0ac0*/  BSYNC.RECONVERGENT B2 ;  /* 0x0000000000027941 */ /* 0x000fea0003800200 */
.L_x_18:
[----:B------:R-:W-:-:S05]  /*0ad0*/  VIADD R19, R19, 0x400 ;  /* 0x0000040013137836 */ /* 0x000fca0000000000 */
[----:B------:R-:W-:-:S13]  /*0ae0*/  ISETP.GE.AND P0, PT, R19, UR4, PT ;  /* 0x0000000413007c0c */ /* 0x000fda000bf06270 */
[----:B------:R-:W-:Y:S05]  /*0af0*/  @!P0 BRA `(.L_x_20) ;  /* 0xfffffff800708947 */ /* 0x000fea000383ffff */
.L_x_6:
[----:B------:R-:W-:Y:S05]  /*0b00*/  BSYNC.RECONVERGENT B1 ;  /* 0x0000000000017941 */ /* 0x000fea0003800200 */
.L_x_5:
[----:B------:R-:W2:Y:S02]  /*0b10*/  LDCU UR6, c[0x0][0x390] ;  /* 0x00007200ff0677ac */ /* 0x000ea40008000800 */
[----:B--2---:R-:W-:-:S09]  /*0b20*/  UISETP.GE.AND UP0, UPT, UR6, 0x100, UPT ;  /* 0x000001000600788c */ /* 0x004fd2000bf06270 */
[----:B------:R-:W-:Y:S05]  /*0b30*/  BRA.U !UP0, `(.L_x_21) ;  /* 0x0000001508507547 */ /* 0x000fea000b800000 */
[----:B0-----:R-:W0:Y:S01]  /*0b40*/  S2R R9, SR_LANEID ;  /* 0x0000000000097919 */ /* 0x001e220000000000 */
[----:B------:R-:W-:Y:S01]  /*0b50*/  BSSY.RECONVERGENT B1, `(.L_x_22) ;  /* 0x000001f000017945 */ /* 0x000fe20003800200 */
[----:B-----5:R-:W-:Y:S01]  /*0b60*/  IMAD.MOV.U32 R11, RZ, RZ, R12 ;  /* 0x000000ffff0b7224 */ /* 0x020fe200078e000c */
[----:B------:R2:W3:Y:S01]  /*0b70*/  SHFL.DOWN PT, R4, R14, 0x1, 0x1f ;  /* 0x08201f000e047f89 */ /* 0x0004e200000e0000 */
[----:B------:R-:W-:Y:S02]  /*0b80*/  IMAD.MOV.U32 R16, RZ, RZ, R13 ;  /* 0x000000ffff107224 */ /* 0x000fe400078e000d */
[----:B-1----:R-:W-:Y:S01]  /*0b90*/  IMAD.MOV.U32 R2, RZ, RZ, R14 ;  /* 0x000000ffff027224 */ /* 0x002fe200078e000e */
[----:B------:R2:W1:Y:S01]  /*0ba0*/  SHFL.DOWN PT, R5, R15, 0x1, 0x1f ;  /* 0x08201f000f057f89 */ /* 0x00046200000e0000 */
[----:B------:R-:W-:-:S03]  /*0bb0*/  IMAD.MOV.U32 R3, RZ, RZ, R15 ;  /* 0x000000ffff037224 */ /* 0x000fc600078e000f */
[----:B------:R2:W4:Y:S04]  /*0bc0*/  SHFL.DOWN PT, R7, R12, 0x1, 0x1f ;  /* 0x08201f000c077f89 */ /* 0x00052800000e0000 */
[----:B------:R2:W1:Y:S01]  /*0bd0*/  SHFL.DOWN PT, R17, R13, 0x1, 0x1f ;  /* 0x08201f000d117f89 */ /* 0x00046200000e0000 */
[----:B0-----:R-:W-:-:S13]  /*0be0*/  ISETP.GT.AND P0, PT, R9, 0x1e, PT ;  /* 0x0000001e0900780c */ /* 0x001fda0003f04270 */
[----:B-1234-:R-:W-:Y:S05]  /*0bf0*/  @P0 BRA `(.L_x_23) ;  /* 0x0000000000500947 */ /* 0x01efea0003800000 */
[----:B------:R-:W-:Y:S01]  /*0c00*/  DSETP.GEU.AND P0, PT, |R14|, |R4|, PT ;  /* 0x400000040e00722a */ /* 0x000fe20003f0e200 */
[----:B------:R-:W-:Y:S02]  /*0c10*/  IMAD.MOV.U32 R11, RZ, RZ, R7 ;  /* 0x000000ffff0b7224 */ /* 0x000fe400078e0007 */
[----:B------:R-:W-:Y:S02]  /*0c20*/  IMAD.MOV.U32 R16, RZ, RZ, R17 ;  /* 0x000000ffff107224 */ /* 0x000fe400078e0011 */
        /* <DEDUP_REMOVED lines=9> */
[CC--:B------:R-:W-:Y:S02]  /*0cc0*/  ISETP.LT.U32.AND P1, PT, R12.reuse, R7.reuse, PT ;  /* 0x000000070c00720c */ /* 0x0c0fe40003f21070 */
[C---:B------:R-:W-:Y:S02]  /*0cd0*/  ISETP.GE.U32.AND P0, PT, R12.reuse, R7, PT ;  /* 0x000000070c00720c */ /* 0x040fe40003f06070 */
[CC--:B------:R-:W-:Y:S02]  /*0ce0*/  ISETP.LT.AND.EX P1, PT, R13.reuse, R17.reuse, PT, P1 ;  /* 0x000000110d00720c */ /* 0x0c0fe40003f21310 */
[C---:B------:R-:W-:Y:S02]  /*0cf0*/  ISETP.GE.AND.EX P0, PT, R13.reuse, R17, PT, P0 ;  /* 0x000000110d00720c */ /* 0x040fe40003f06300 */
[----:B------:R-:W-:Y:S02]  /*0d00*/  SEL R11, R12, R7, P1 ;  /* 0x000000070c0b7207 */ /* 0x000fe40000800000 */
[----:B------:R-:W-:-:S02]  /*0d10*/  SEL R16, R13, R17, P1 ;  /* 0x000000110d107207 */ /* 0x000fc40000800000 */
[----:B------:R-:W-:Y:S02]  /*0d20*/  FSEL R2, R14, R4, !P0 ;  /* 0x000000040e027208 */ /* 0x000fe40004000000 */
[----:B------:R-:W-:-:S07]  /*0d30*/  FSEL R3, R15, R5, !P0 ;  /* 0x000000050f037208 */ /* 0x000fce0004000000 */
.L_x_23:
[----:B------:R-:W-:Y:S05]  /*0d40*/  BSYNC.RECONVERGENT B1 ;  /* 0x0000000000017941 */ /* 0x000fea0003800200 */
.L_x_22:
[----:B------:R-:W-:Y:S01]  /*0d50*/  ISETP.GT.AND P0, PT, R9, 0x1d, PT ;  /* 0x0000001d0900780c */ /* 0x000fe20003f04270 */
[----:B------:R0:W1:Y:S01]  /*0d60*/  SHFL.DOWN PT, R6, R2, 0x2, 0x1f ;  /* 0x08401f0002067f89 */ /* 0x00006200000e0000 */
[----:B------:R-:W-:Y:S01]  /*0d70*/  BSSY.RECONVERGENT B1, `(.L_x_24) ;  /* 0x000001d000017945 */ /* 0x000fe20003800200 */
[----:B------:R-:W-:Y:S02]  /*0d80*/  IMAD.MOV.U32 R8, RZ, RZ, R11 ;  /* 0x000000ffff087224 */ /* 0x000fe400078e000b */
[----:B------:R0:W2:Y:S01]  /*0d90*/  SHFL.DOWN PT, R7, R3, 0x2, 0x1f ;  /* 0x08401f0003077f89 */ /* 0x0000a200000e0000 */
[----:B------:R-:W-:Y:S02]  /*0da0*/  IMAD.MOV.U32 R10, RZ, RZ, R16 ;  /* 0x000000ffff0a7224 */ /* 0x000fe400078e0010 */
[----:B------:R-:W-:Y:S01]  /*0db0*/  IMAD.MOV.U32 R4, RZ, RZ, R2 ;  /* 0x000000ffff047224 */ /* 0x000fe200078e0002 */
[----:B------:R0:W3:Y:S01]  /*0dc0*/  SHFL.DOWN PT, R12, R11, 0x2, 0x1f ;  /* 0x08401f000b0c7f89 */ /* 0x0000e200000e0000 */
[----:B------:R-:W-:-:S03]  /*0dd0*/  IMAD.MOV.U32 R5, RZ, RZ, R3 ;  /* 0x000000ffff057224 */ /* 0x000fc600078e0003 */
[----:B------:R0:W4:Y:S01]  /*0de0*/  SHFL.DOWN PT, R13, R16, 0x2, 0x1f ;  /* 0x08401f00100d7f89 */ /* 0x00012200000e0000 */
[----:B------:R-:W-:Y:S05]  /*0df0*/  @P0 BRA `(.L_x_25) ;  /* 0x0000000000500947 */ /* 0x000fea0003800000 */
[----:B-12---:R-:W-:Y:S01]  /*0e00*/  DSETP.GEU.AND P0, PT, |R2|, |R6|, PT ;  /* 0x400000060200722a */ /* 0x006fe20003f0e200 */
[----:B---3--:R-:W-:Y:S02]  /*0e10*/  IMAD.MOV.U32 R8, RZ, RZ, R12 ;  /* 0x000000ffff087224 */ /* 0x008fe400078e000c */
[----:B----4-:R-:W-:Y:S02]  /*0e20*/  IMAD.MOV.U32 R10, RZ, RZ, R13 ;  /* 0x000000ffff0a7224 */ /* 0x010fe400078e000d */
        /* <DEDUP_REMOVED lines=17> */
.L_x_25:
[----:B------:R-:W-:Y:S05]  /*0f40*/  BSYNC.RECONVERGENT B1 ;  /* 0x0000000000017941 */ /* 0x000fea0003800200 */
.L_x_24:
[----:B------:R-:W-:Y:S01]  /*0f50*/  ISETP.GT.AND P0, PT, R9, 0x1b, PT ;  /* 0x0000001b0900780c */ /* 0x000fe20003f04270 */
[----:B-1----:R1:W1:Y:S01]  /*0f60*/  SHFL.DOWN PT, R6, R4, 0x4, 0x1f ;  /* 0x08801f0004067f89 */ /* 0x00226200000e0000 */
[----:B------:R-:W-:Y:S01]  /*0f70*/  BSSY.RECONVERGENT B1, `(.L_x_26) ;  /* 0x000001d000017945 */ /* 0x000fe20003800200 */
[----:B0-----:R-:W-:Y:S02]  /*0f80*/  IMAD.MOV.U32 R11, RZ, RZ, R8 ;  /* 0x000000ffff0b7224 */ /* 0x001fe400078e0008 */
[----:B--2---:R0:W2:Y:S01]  /*0f90*/  SHFL.DOWN PT, R7, R5, 0x4, 0x1f ;  /* 0x08801f0005077f89 */ /* 0x0040a200000e0000 */
[----:B---3--:R-:W-:Y:S02]  /*0fa0*/  IMAD.MOV.U32 R12, RZ, RZ, R10 ;  /* 0x000000ffff0c7224 */ /* 0x008fe400078e000a */
[----:B------:R-:W-:Y:S01]  /*0fb0*/  IMAD.MOV.U32 R2, RZ, RZ, R4 ;  /* 0x000000ffff027224 */ /* 0x000fe200078e0004 */
[----:B----4-:R0:W3:Y:S01]  /*0fc0*/  SHFL.DOWN PT, R13, R8, 0x4, 0x1f ;  /* 0x08801f00080d7f89 */ /* 0x0100e200000e0000 */
        /* <DEDUP_REMOVED lines=23> */
.L_x_27:
[----:B------:R-:W-:Y:S05]  /*1140*/  BSYNC.RECONVERGENT B1 ;  /* 0x0000000000017941 */ /* 0x000fea0003800200 */
.L_x_26:
[----:B------:R-:W-:Y:S01]  /*1150*/  ISETP.GT.AND P0, PT, R9, 0x17, PT ;  /* 0x000000170900780c */ /* 0x000fe20003f04270 */
[----:B-1----:R1:W1:Y:S01]  /*1160*/  SHFL.DOWN PT, R6, R2, 0x8, 0x1f ;  /* 0x09001f0002067f89 */ /* 0x00226200000e0000 */
[----:B------:R-:W-:Y:S01]  /*1170*/  BSSY.RECONVERGENT B1, `(.L_x_28) ;  /* 0x000001d000017945 */ /* 0x000fe20003800200 */
[----:B0-----:R-:W-:Y:S02]  /*1180*/  IMAD.MOV.U32 R8, RZ, RZ, R11 ;  /* 0x000000ffff087224 */ /* 0x001fe400078e000b */
[----:B--2---:R0:W2:Y:S01]  /*1190*/  SHFL.DOWN PT, R7, R3, 0x8, 0x1f ;  /* 0x09001f0003077f89 */ /* 0x0040a200000e0000 */
[----:B------:R-:W-:Y:S02]  /*11a0*/  IMAD.MOV.U32 R10, RZ, RZ, R12 ;  /* 0x000000ffff0a7224 */ /* 0x000fe400078e000c */
[----:B------:R-:W-:Y:S01]  /*11b0*/  IMAD.MOV.U32 R4, RZ, RZ, R2 ;  /* 0x000000ffff047224 */ /* 0x000fe200078e0002 */
[----:B------:R0:W0:Y:S01]  /*11c0*/  SHFL.DOWN PT, R14, R11, 0x8, 0x1f ;  /* 0x09001f000b0e7f89 */ /* 0x00002200000e0000 */
[----:B------:R-:W-:-:S03]  /*11d0*/  IMAD.MOV.U32 R5, RZ, RZ, R3 ;  /* 0x000000ffff057224 */ /* 0x000fc600078e0003 */
[----:B---3--:R3:W0:Y:S01]  /*11e0*/  SHFL.DOWN PT, R13, R12, 0x8, 0x1f ;  /* 0x09001f000c0d7f89 */ /* 0x00862200000e0000 */
[----:B------:R-:W-:Y:S05]  /*11f0*/  @P0 BRA `(.L_x_29) ;  /* 0x0000000000500947 */ /* 0x000fea0003800000 */
[----:B-12---:R-:W-:Y:S01]  /*1200*/  DSETP.GEU.AND P0, PT, |R2|, |R6|, PT ;  /* 0x400000060200722a */ /* 0x006fe20003f0e200 */
[----:B0-----:R-:W-:Y:S02]  /*1210*/  IMAD.MOV.U32 R8, RZ, RZ, R14 ;  /* 0x000000ffff087224 */ /* 0x001fe400078e000e */
        /* <DEDUP_REMOVED lines=18> */
.L_x_29:
[----:B------:R-:W-:Y:S05]  /*1340*/  BSYNC.RECONVERGENT B1 ;  /* 0x0000000000017941 */ /* 0x000fea0003800200 */
.L_x_28:
[----:B------:R-:W-:Y:S01]  /*1350*/  ISETP.GT.AND P0, PT, R9, 0xf, PT ;  /* 0x0000000f0900780c */ /* 0x000fe20003f04270 */
[----:B-1----:R1:W1:Y:S01]  /*1360*/  SHFL.DOWN PT, R6, R4, 0x10, 0x1f ;  /* 0x0a001f0004067f89 */ /* 0x00226200000e0000 */
[----:B------:R-:W-:Y:S01]  /*1370*/  BSSY.RECONVERGENT B1, `(.L_x_30) ;  /* 0x000001d000017945 */ /* 0x000fe20003800200 */
[----:B0-----:R-:W-:Y:S02]  /*1380*/  IMAD.MOV.U32 R14, RZ, RZ, R8 ;  /* 0x000000ffff0e7224 */ /* 0x001fe400078e0008 */
[----:B--2---:R0:W2:Y:S01]  /*1390*/  SHFL.DOWN PT, R7, R5, 0x10, 0x1f ;  /* 0x0a001f0005077f89 */ /* 0x0040a200000e0000 */
[----:B----4-:R-:W-:Y:S02]  /*13a0*/  IMAD.MOV.U32 R15, RZ, RZ, R10 ;  /* 0x000000ffff0f7224 */ /* 0x010fe400078e000a */
[----:B------:R-:W-:Y:S01]  /*13b0*/  IMAD.MOV.U32 R2, RZ, RZ, R4 ;  /* 0x000000ffff027224 */ /* 0x000fe200078e0004 */
[----:B------:R0:W4:Y:S01]  /*13c0*/  SHFL.DOWN PT, R11, R8, 0x10, 0x1f ;  /* 0x0a001f00080b7f89 */ /* 0x00012200000e0000 */
[----:B------:R-:W-:-:S03]  /*13d0*/  IMAD.MOV.U32 R3, RZ, RZ, R5 ;  /* 0x000000ffff037224 */ /* 0x000fc600078e0005 */
[----:B------:R0:W0:Y:S01]  /*13e0*/  SHFL.DOWN PT, R13, R10, 0x10, 0x1f ;  /* 0x0a001f000a0d7f89 */ /* 0x00002200000e0000 */
[----:B------:R-:W-:Y:S05]  /*13f0*/  @P0 BRA `(.L_x_31) ;  /* 0x0000000000500947 */ /* 0x000fea0003800000 */
[----:B-12---:R-:W-:Y:S01]  /*1400*/  DSETP.GEU.AND P0, PT, |R4|, |R6|, PT ;  /* 0x400000060400722a */ /* 0x006fe20003f0e200 */
[----:B----4-:R-:W-:Y:S02]  /*1410*/  IMAD.MOV.U32 R14, RZ, RZ, R11 ;  /* 0x000000ffff0e7224 */ /* 0x010fe400078e000b */
[----:B0-----:R-:W-:Y:S02]  /*1420*/  IMAD.MOV.U32 R15, RZ, RZ, R13 ;  /* 0x000000ffff0f7224 */ /* 0x001fe400078e000d */
        /* <DEDUP_REMOVED lines=17> */
.L_x_31:
[----:B------:R-:W-:Y:S05]  /*1540*/  BSYNC.RECONVERGENT B1 ;  /* 0x0000000000017941 */ /* 0x000fea0003800200 */
.L_x_30:
[----:B------:R-:W-:Y:S01]  /*1550*/  ISETP.NE.AND P0, PT, R9, RZ, PT ;  /* 0x000000ff0900720c */ /* 0x000fe20003f05270 */
[----:B------:R-:W-:-:S12]  /*1560*/  BSSY.RECONVERGENT B1, `(.L_x_32) ;  /* 0x000000a000017945 */ /* 0x000fd80003800200 */
[----:B------:R-:W-:Y:S05]  /*1570*/  @P0 BRA `(.L_x_33) ;  /* 0x0000000000200947 */ /* 0x000fea0003800000 */
[----:B-1----:R-:W1:Y:S01]  /*1580*/  S2R R6, SR_CgaCtaId ;  /* 0x0000000000067919 */ /* 0x002e620000008800 */
[----:B0-----:R-:W-:Y:S02]  /*1590*/  MOV R5, 0x400 ;  /* 0x0000040000057802 */ /* 0x001fe40000000f00 */
[----:B------:R-:W-:-:S04]  /*15a0*/  SHF.R.U32.HI R4, RZ, 0x1, R0 ;  /* 0x00000001ff047819 */ /* 0x000fc80000011600 */
[----:B------:R-:W-:Y:S02]  /*15b0*/  LOP3.LUT R4, R4, 0x1f0, RZ, 0xc0, !PT ;  /* 0x000001f004047812 */ /* 0x000fe400078ec0ff */
[----:B-1----:R-:W-:-:S05]  /*15c0*/  LEA R5, R6, R5, 0x18 ;  /* 0x0000000506057211 */ /* 0x002fca00078ec0ff */
[----:B------:R-:W-:-:S05]  /*15d0*/  IMAD.IADD R5, R4, 0x1, R5 ;  /* 0x0000000104057824 */ /* 0x000fca00078e0205 */
[----:B------:R0:W-:Y:S04]  /*15e0*/  STS.64 [R5+0x10], R14 ;  /* 0x0000100e05007388 */ /* 0x0001e80000000a00 */
[----:B------:R0:W-:Y:S02]  /*15f0*/  STS.64 [R5+0x8], R2 ;  /* 0x0000080205007388 */ /* 0x0001e40000000a00 */
.L_x_33:
[----:B------:R-:W-:Y:S05]  /*1600*/  BSYNC.RECONVERGENT B1 ;  /* 0x0000000000017941 */ /* 0x000fea0003800200 */
.L_x_32:
[----:B------:R-:W-:Y:S01]  /*1610*/  BAR.SYNC.DEFER_BLOCKING 0x0 ;  /* 0x0000000000007b1d */ /* 0x000fe20000010000 */
[----:B------:R-:W-:-:S13]  /*1620*/  ISETP.NE.AND P1, PT, R0, RZ, PT ;  /* 0x000000ff0000720c */ /* 0x000fda0003f25270 */
[----:B------:R-:W-:Y:S05]  /*1630*/  @P1 BRA `(.L_x_34) ;  /* 0x0000005400881947 */ /* 0x000fea0003800000 */
[----:B0-----:R-:W0:Y:S01]  /*1640*/  S2R R5, SR_CgaCtaId ;  /* 0x0000000000057919 */ /* 0x001e220000008800 */
[----:B------:R-:W-:Y:S01]  /*1650*/  MOV R0, 0x400 ;  /* 0x0000040000007802 */ /* 0x000fe20000000f00 */
[----:B------:R-:W-:Y:S03]  /*1660*/  BSSY.RECONVERGENT B1, `(.L_x_35) ;  /* 0x000001a000017945 */ /* 0x000fe60003800200 */
[----:B0-----:R-:W-:-:S05]  /*1670*/  LEA R0, R5, R0, 0x18 ;  /* 0x0000000005007211 */ /* 0x001fca00078ec0ff */
[----:B------:R-:W0:Y:S04]  /*1680*/  LDS.64 R16, [R0+0x18] ;  /* 0x0000180000107984 */ /* 0x000e280000000a00 */
[----:B-12---:R-:W1:Y:S04]  /*1690*/  LDS.128 R4, [R0+0x20] ;  /* 0x0000200000047984 */ /* 0x006e680000000c00 */
[----:B---3--:R2:W3:Y:S04]  /*16a0*/  LDS.64 R12, [R0+0x80] ;  /* 0x00008000000c7984 */ /* 0x0084e80000000a00 */
[----:B----4-:R2:W4:Y:S01]  /*16b0*/  LDS.128 R8, [R0+0x30] ;  /* 0x0000300000087984 */ /* 0x0105220000000c00 */
[----:B0-----:R-:W-:Y:S01]  /*16c0*/  DSETP.GEU.AND P0, PT, |R2|, |R16|, PT ;  /* 0x400000100200722a */ /* 0x001fe20003f0e200 */
[----:B------:R-:W-:-:S02]  /*16d0*/  IMAD.MOV.U32 R24, RZ, RZ, R16 ;  /* 0x000000ffff187224 */ /* 0x000fc400078e0010 */
[----:B------:R-:W-:Y:S02]  /*16e0*/  IMAD.MOV.U32 R25, RZ, RZ, R17 ;  /* 0x000000ffff197224 */ /* 0x000fe400078e0011 */
[----:B-1----:R-:W-:Y:S02]  /*16f0*/  IMAD.MOV.U32 R26, RZ, RZ, R4 ;  /* 0x000000ffff1a7224 */ /* 0x002fe400078e0004 */
[----:B------:R-:W-:-:S07]  /*1700*/  IMAD.MOV.U32 R27, RZ, RZ, R5 ;  /* 0x000000ffff1b7224 */ /* 0x000fce00078e0005 */
[----:B--234-:R-:W-:Y:S05]  /*1710*/  @!P0 BRA `(.L_x_36) ;  /* 0x0000000000388947 */ /* 0x01cfea0003800000 */
        /* <DEDUP_REMOVED lines=14> */
.L_x_36:
[----:B------:R-:W-:Y:S05]  /*1800*/  BSYNC.RECONVERGENT B1 ;  /* 0x0000000000017941 */ /* 0x000fea0003800200 */
.L_x_35:
[----:B------:R0:W1:Y:S01]  /*1810*/  LDS.128 R16, [R0+0x40] ;  /* 0x0000400000107984 */ /* 0x0000620000000c00 */
[----:B------:R-:W-:Y:S01]  /*1820*/  DSETP.GEU.AND P0, PT, |R24|, |R6|, PT ;  /* 0x400000061800722a */ /* 0x000fe20003f0e200 */
[----:B------:R-:W-:Y:S01]  /*1830*/  BSSY.RECONVERGENT B1, `(.L_x_37) ;  /* 0x0000015000017945 */ /* 0x000fe20003800200 */
[----:B------:R-:W-:Y:S01]  /*1840*/  IMAD.MOV.U32 R4, RZ, RZ, R6 ;  /* 0x000000ffff047224 */ /* 0x000fe200078e0006 */
[----:B------:R0:W2:Y:S01]  /*1850*/  LDS.128 R20, [R0+0x50] ;  /* 0x0000500000147984 */ /* 0x0000a20000000c00 */
        /* <DEDUP_REMOVED lines=18> */
.L_x_38:
[----:B------:R-:W-:Y:S05]  /*1980*/  BSYNC.RECONVERGENT B1 ;  /* 0x0000000000017941 */ /* 0x000fea0003800200 */
.L_x_37:
[----:B------:R-:W-:Y:S01]  /*1990*/  DSETP.GEU.AND P0, PT, |R4|, |R10|, PT ;  /* 0x4000000a0400722a */ /* 0x000fe20003f0e200 */
[----:B------:R-:W-:Y:S01]  /*19a0*/  BSSY.RECONVERGENT B1, `(.L_x_39) ;  /* 0x0000014000017945 */ /* 0x000fe20003800200 */
[----:B------:R-:W-:Y:S02]  /*19b0*/  IMAD.MOV.U32 R2, RZ, RZ, R10 ;  /* 0x000000ffff027224 */ /* 0x000fe400078e000a */
[----:B------:R-:W-:Y:S02]  /*19c0*/  IMAD.MOV.U32 R3, RZ, RZ, R11 ;  /* 0x000000ffff037224 */ /* 0x000fe400078e000b */
[----:B-1----:R-:W-:Y:S02]  /*19d0*/  IMAD.MOV.U32 R27, RZ, RZ, R16 ;  /* 0x000000ffff1b7224 */ /* 0x002fe400078e0010 */
        /* <DEDUP_REMOVED lines=16> */
.L_x_40:
[----:B------:R-:W-:Y:S05]  /*1ae0*/  BSYNC.RECONVERGENT B1 ;  /* 0x0000000000017941 */ /* 0x000fea0003800200 */
.L_x_39:
[----:B------:R0:W1:Y:S01]  /*1af0*/  LDS.128 R8, [R0+0x60] ;  /* 0x0000600000087984 */ /* 0x0000620000000c00 */
[----:B------:R-:W-:Y:S01]  /*1b00*/  DSETP.GEU.AND P0, PT, |R2|, |R18|, PT ;  /* 0x400000120200722a */ /* 0x000fe20003f0e200 */
[----:B------:R-:W-:Y:S01]  /*1b10*/  BSSY.RECONVERGENT B1, `(.L_x_41) ;  /* 0x0000015000017945 */ /* 0x000fe20003800200 */
[----:B------:R-:W-:Y:S01]  /*1b20*/  IMAD.MOV.U32 R14, RZ, RZ, R18 ;  /* 0x000000ffff0e7224 */ /* 0x000fe200078e0012 */
[----:B------:R0:W3:Y:S01]  /*1b30*/  LDS.128 R4, [R0+0x70] ;  /* 0x0000700000047984 */ /* 0x0000e20000000c00 */
[----:B------:R-:W-:Y:S02]  /*1b40*/  IMAD.MOV.U32 R15, RZ, RZ, R19 ;  /* 0x000000ffff0f7224 */ /* 0x000fe400078e0013 */
[----:B--2---:R-:W-:Y:S02]  /*1b50*/  IMAD.MOV.U32 R17, RZ, RZ, R20 ;  /* 0x000000ffff117224 */ /* 0x004fe400078e0014 */
        /* <DEDUP_REMOVED lines=16> */
.L_x_42:
[----:B------:R-:W-:Y:S05]  /*1c60*/  BSYNC.RECONVERGENT B1 ;  /* 0x0000000000017941 */ /* 0x000fea0003800200 */
.L_x_41:
        /* <DEDUP_REMOVED lines=21> */
.L_x_44:
[----:B------:R-:W-:Y:S05]  /*1dc0*/  BSYNC.RECONVERGENT B1 ;  /* 0x0000000000017941 */ /* 0x000fea0003800200 */
.L_x_43:
[----:B------:R-:W-:Y:S01]  /*1dd0*/  DSETP.GEU.AND P0, PT, |R2|, |R10|, PT ;  /* 0x4000000a0200722a */ /* 0x000fe20003f0e200 */
[----:B------:R-:W-:Y:S01]  /*1de0*/  BSSY.RECONVERGENT B1, `(.L_x_45) ;  /* 0x0000014000017945 */ /* 0x000fe20003800200 */
[----:B------:R-:W-:Y:S02]  /*1df0*/  IMAD.MOV.U32 R8, RZ, RZ, R10 ;  /* 0x000000ffff087224 */ /* 0x000fe400078e000a */
[----:B------:R-:W-:Y:S02]  /*1e00*/  IMAD.MOV.U32 R9, RZ, RZ, R11 ;  /* 0x000000ffff097224 */ /* 0x000fe400078e000b */
[----:B---3--:R-:W-:Y:S02]  /*1e10*/  IMAD.MOV.U32 R17, RZ, RZ, R4 ;  /* 0x000000ffff117224 */ /* 0x008fe400078e0004 */
        /* <DEDUP_REMOVED lines=16> */
.L_x_46:
[----:B------:R-:W-:Y:S05]  /*1f20*/  BSYNC.RECONVERGENT B1 ;  /* 0x0000000000017941 */ /* 0x000fea0003800200 */
.L_x_45:
        /* <DEDUP_REMOVED lines=19> */
[----:B------:R-:W-:Y:S01]  /*2060*/  SEL R15, R0, R13, P2 ;  /* 0x0000000d000f7207 */ /* 0x000fe20001000000 */
[----:B------:R-:W-:Y:S06]  /*2070*/  BRA `(.L_x_34) ;  /* 0x0000004800f87947 */ /* 0x000fec0003800000 */
.L_x_21:
[----:B------:R-:W2:Y:S01]  /*2080*/  S2R R4, SR_LANEID ;  /* 0x0000000000047919 */ /* 0x000ea20000000000 */
[----:B-1----:R-:W-:Y:S01]  /*2090*/  LOP3.LUT R2, R0, 0x3e0, RZ, 0xc0, !PT ;  /* 0x000003e000027812 */ /* 0x002fe200078ec0ff */
[----:B------:R-:W-:Y:S01]  /*20a0*/  BSSY.RECONVERGENT B1, `(.L_x_47) ;  /* 0x0000024000017945 */ /* 0x000fe20003800200 */
[----:B-----5:R-:W-:Y:S02]  /*20b0*/  IMAD.MOV.U32 R16, RZ, RZ, R12 ;  /* 0x000000ffff107224 */ /* 0x020fe400078e000c */
[----:B------:R-:W-:Y:S02]  /*20c0*/  IMAD.MOV.U32 R18, RZ, RZ, R13 ;  /* 0x000000ffff127224 */ /* 0x000fe400078e000d */
[----:B------:R-:W-:Y:S01]  /*20d0*/  VIADD R3, R2, 0x20 ;  /* 0x0000002002037836 */ /* 0x000fe20000000000 */
[----:B------:R-:W-:-:S04]  /*20e0*/  LOP3.LUT R2, RZ, R2, RZ, 0x33, !PT ;  /* 0x00000002ff027212 */ /* 0x000fc800078e33ff */
[----:B------:R-:W-:Y:S01]  /*20f0*/  ISETP.GT.AND P0, PT, R3, UR6, PT ;  /* 0x0000000603007c0c */ /* 0x000fe2000bf04270 */
[----:B------:R-:W-:Y:S02]  /*2100*/  VIADD R2, R2, UR6 ;  /* 0x0000000602027c36 */ /* 0x000fe40008000000 */
[----:B------:R-:W-:-:S03]  /*2110*/  IMAD.MOV.U32 R3, RZ, RZ, R15 ;  /* 0x000000ffff037224 */ /* 0x000fc600078e000f */
[----:B------:R-:W-:Y:S01]  /*2120*/  SEL R5, R2, 0x1f, P0 ;  /* 0x0000001f02057807 */ /* 0x000fe20000000000 */
[----:B------:R-:W-:-:S04]  /*2130*/  IMAD.MOV.U32 R2, RZ, RZ, R14 ;  /* 0x000000ffff027224 */ /* 0x000fc800078e000e */
[----:B------:R1:W3:Y:S04]  /*2140*/  SHFL.DOWN PT, R6, R14, 0x1, R5 ;  /* 0x082000000e067989 */ /* 0x0002e800000e0005 */
[----:B------:R1:W4:Y:S04]  /*2150*/  SHFL.DOWN PT, R7, R15, 0x1, R5 ;  /* 0x082000000f077989 */ /* 0x00032800000e0005 */
[----:B0-----:R1:W0:Y:S01]  /*2160*/  SHFL.DOWN PT, R9, R12, 0x1, R5 ;  /* 0x082000000c097989 */ /* 0x00122200000e0005 */
[----:B--2---:R-:W-:-:S03]  /*2170*/  ISETP.GE.AND P0, PT, R4, R5, PT ;  /* 0x000000050400720c */ /* 0x004fc60003f06270 */
[----:B------:R1:W2:Y:S10]  /*2180*/  SHFL.DOWN PT, R11, R13, 0x1, R5 ;  /* 0x082000000d0b7989 */ /* 0x0002b400000e0005 */
[----:B-1----:R-:W-:Y:S05]  /*2190*/  @P0 BRA `(.L_x_48) ;  /* 0x0000000000500947 */ /* 0x002fea0003800000 */
[----:B---34-:R-:W-:Y:S01]  /*21a0*/  DSETP.GEU.AND P0, PT, |R14|, |R6|, PT ;  /* 0x400000060e00722a */ /* 0x018fe20003f0e200 */
[----:B0-----:R-:W-:Y:S02]  /*21b0*/  IMAD.MOV.U32 R16, RZ, RZ, R9 ;  /* 0x000000ffff107224 */ /* 0x001fe400078e0009 */
[----:B--2---:R-:W-:Y:S02]  /*21c0*/  IMAD.MOV.U32 R18, RZ, RZ, R11 ;  /* 0x000000ffff127224 */ /* 0x004fe400078e000b */
        /* <DEDUP_REMOVED lines=17> */
.L_x_48:
[----:B------:R-:W-:Y:S05]  /*22e0*/  BSYNC.RECONVERGENT B1 ;  /* 0x0000000000017941 */ /* 0x000fea0003800200 */
.L_x_47:
[----:B---3--:R-:W-:Y:S01]  /*22f0*/  VIADD R6, R4, 0x2 ;  /* 0x0000000204067836 */ /* 0x008fe20000000000 */
[----:B------:R1:W3:Y:S01]  /*2300*/  SHFL.DOWN PT, R8, R2, 0x2, R5 ;  /* 0x0840000002087989 */ /* 0x0002e200000e0005 */
[----:B------:R-:W-:Y:S01]  /*2310*/  BSSY.RECONVERGENT B1, `(.L_x_49) ;  /* 0x000001e000017945 */ /* 0x000fe20003800200 */
[----:B------:R-:W-:Y:S02]  /*2320*/  IMAD.MOV.U32 R10, RZ, RZ, R16 ;  /* 0x000000ffff0a7224 */ /* 0x000fe400078e0010 */
[----:B------:R-:W-:Y:S01]  /*2330*/  ISETP.GT.AND P0, PT, R6, R5, PT ;  /* 0x000000050600720c */ /* 0x000fe20003f04270 */
[----:B0-----:R1:W0:Y:S01]  /*2340*/  SHFL.DOWN PT, R9, R3, 0x2, R5 ;  /* 0x0840000003097989 */ /* 0x00122200000e0005 */
[----:B------:R-:W-:Y:S02]  /*2350*/  IMAD.MOV.U32 R12, RZ, RZ, R18 ;  /* 0x000000ffff0c7224 */ /* 0x000fe400078e0012 */
[----:B------:R-:W-:Y:S01]  /*2360*/  IMAD.MOV.U32 R6, RZ, RZ, R2 ;  /* 0x000000ffff067224 */ /* 0x000fe200078e0002 */
[----:B--2---:R1:W2:Y:S01]  /*2370*/  SHFL.DOWN PT, R11, R16, 0x2, R5 ;  /* 0x08400000100b7989 */ /* 0x0042a200000e0005 */
[----:B----4-:R-:W-:-:S03]  /*2380*/  IMAD.MOV.U32 R7, RZ, RZ, R3 ;  /* 0x000000ffff077224 */ /* 0x010fc600078e0003 */
[----:B------:R1:W4:Y:S04]  /*2390*/  SHFL.DOWN PT, R13, R18, 0x2, R5 ;  /* 0x08400000120d7989 */ /* 0x00032800000e0005 */
[----:B------:R-:W-:Y:S05]  /*23a0*/  @P0 BRA `(.L_x_50) ;  /* 0x0000000000500947 */ /* 0x000fea0003800000 */
[----:B0--3--:R-:W-:Y:S01]  /*23b0*/  DSETP.GEU.AND P0, PT, |R2|, |R8|, PT ;  /* 0x400000080200722a */ /* 0x009fe20003f0e200 */
[----:B--2---:R-:W-:Y:S02]  /*23c0*/  IMAD.MOV.U32 R10, RZ, RZ, R11 ;  /* 0x000000ffff0a7224 */ /* 0x004fe400078e000b */
        /* <DEDUP_REMOVED lines=18> */
.L_x_50:
[----:B------:R-:W-:Y:S05]  /*24f0*/  BSYNC.RECONVERGENT B1 ;  /* 0x0000000000017941 */ /* 0x000fea0003800200 */
.L_x_49:
[----:B-1----:R-:W-:Y:S01]  /*2500*/  VIADD R2, R4, 0x4 ;  /* 0x0000000404027836 */ /* 0x002fe20000000000 */
[----:B---3--:R1:W3:Y:S01]  /*2510*/  SHFL.DOWN PT, R8, R6, 0x4, R5 ;  /* 0x0880000006087989 */ /* 0x0082e200000e0005 */
[----:B------:R-:W-:Y:S01]  /*2520*/  BSSY.RECONVERGENT B1, `(.L_x_51) ;  /* 0x000001e000017945 */ /* 0x000fe20003800200 */
[----:B------:R-:W-:Y:S02]  /*2530*/  IMAD.MOV.U32 R14, RZ, RZ, R10 ;  /* 0x000000ffff0e7224 */ /* 0x000fe400078e000a */
[----:B------:R-:W-:Y:S01]  /*2540*/  ISETP.GT.AND P0, PT, R2, R5, PT ;  /* 0x000000050200720c */ /* 0x000fe20003f04270 */
[----:B0-----:R1:W0:Y:S01]  /*2550*/  SHFL.DOWN PT, R9, R7, 0x4, R5 ;  /* 0x0880000007097989 */ /* 0x00122200000e0005 */
[----:B------:R-:W-:Y:S02]  /*2560*/  IMAD.MOV.U32 R16, RZ, RZ, R12 ;  /* 0x000000ffff107224 */ /* 0x000fe400078e000c */
[----:B------:R-:W-:Y:S01]  /*2570*/  IMAD.MOV.U32 R2, RZ, RZ, R6 ;  /* 0x000000ffff027224 */ /* 0x000fe200078e0006 */
[----:B--2---:R1:W2:Y:S01]  /*2580*/  SHFL.DOWN PT, R11, R10, 0x4, R5 ;  /* 0x088000000a0b7989 */ /* 0x0042a200000e0005 */
[----:B------:R-:W-:-:S03]  /*2590*/  IMAD.MOV.U32 R3, RZ, RZ, R7 ;  /* 0x000000ffff037224 */ /* 0x000fc600078e0007 */
[----:B----4-:R1:W4:Y:S04]  /*25a0*/  SHFL.DOWN PT, R13, R12, 0x4, R5 ;  /* 0x088000000c0d7989 */ /* 0x01032800000e0005 */
        /* <DEDUP_REMOVED lines=21> */
.L_x_52:
[----:B------:R-:W-:Y:S05]  /*2700*/  BSYNC.RECONVERGENT B1 ;  /* 0x0000000000017941 */ /* 0x000fea0003800200 */
.L_x_51:
        /* <DEDUP_REMOVED lines=32> */
.L_x_54:
[----:B------:R-:W-:Y:S05]  /*2910*/  BSYNC.RECONVERGENT B1 ;  /* 0x0000000000017941 */ /* 0x000fea0003800200 */
.L_x_53:
        /* <DEDUP_REMOVED lines=32> */
.L_x_56:
[----:B------:R-:W-:Y:S05]  /*2b20*/  BSYNC.RECONVERGENT B1 ;  /* 0x0000000000017941 */ /* 0x000fea0003800200 */
.L_x_55:
[----:B------:R-:W-:Y:S01]  /*2b30*/  ISETP.NE.AND P0, PT, R4, RZ, PT ;  /* 0x000000ff0400720c */ /* 0x000fe20003f05270 */
[----:B------:R-:W-:-:S12]  /*2b40*/  BSSY.RECONVERGENT B1, `(.L_x_57) ;  /* 0x000000a000017945 */ /* 0x000fd80003800200 */
[----:B------:R-:W-:Y:S05]  /*2b50*/  @P0 BRA `(.L_x_58) ;  /* 0x0000000000200947 */ /* 0x000fea0003800000 */
[----:B-1----:R-:W1:Y:S01]  /*2b60*/  S2R R6, SR_CgaCtaId ;  /* 0x0000000000067919 */ /* 0x002e620000008800 */
[----:B------:R-:W-:Y:S02]  /*2b70*/  MOV R5, 0x400 ;  /* 0x0000040000057802 */ /* 0x000fe40000000f00 */
[----:B------:R-:W-:-:S04]  /*2b80*/  SHF.R.U32.HI R4, RZ, 0x1, R0 ;  /* 0x00000001ff047819 */ /* 0x000fc80000011600 */
[----:B------:R-:W-:Y:S02]  /*2b90*/  LOP3.LUT R4, R4, 0x1f0, RZ, 0xc0, !PT ;  /* 0x000001f004047812 */ /* 0x000fe400078ec0ff */
[----:B-1----:R-:W-:-:S05]  /*2ba0*/  LEA R5, R6, R5, 0x18 ;  /* 0x0000000506057211 */ /* 0x002fca00078ec0ff */
[----:B------:R-:W-:-:S05]  /*2bb0*/  IMAD.IADD R5, R4, 0x1, R5 ;  /* 0x0000000104057824 */ /* 0x000fca00078e0205 */
[----:B------:R1:W-:Y:S04]  /*2bc0*/  STS.64 [R5+0x10], R14 ;  /* 0x0000100e05007388 */ /* 0x0003e80000000a00 */
[----:B------:R1:W-:Y:S02]  /*2bd0*/  STS.64 [R5+0x8], R2 ;  /* 0x0000080205007388 */ /* 0x0003e40000000a00 */
.L_x_58:
[----:B------:R-:W-:Y:S05]  /*2be0*/  BSYNC.RECONVERGENT B1 ;  /* 0x0000000000017941 */ /* 0x000fea0003800200 */
.L_x_57:
[----:B------:R-:W-:Y:S01]  /*2bf0*/  BAR.SYNC.DEFER_BLOCKING 0x0 ;  /* 0x0000000000007b1d */ /* 0x000fe20000010000 */
[----:B------:R-:W-:-:S13]  /*2c00*/  ISETP.NE.AND P1, PT, R0, RZ, PT ;  /* 0x000000ff0000720c */ /* 0x000fda0003f25270 */
[----:B------:R-:W-:Y:S05]  /*2c10*/  @P1 BRA `(.L_x_34) ;  /* 0x0000004000101947 */ /* 0x000fea0003800000 */
[----:B------:R-:W-:Y:S01]  /*2c20*/  UISETP.GE.AND UP0, UPT, UR6, 0x21, UPT ;  /* 0x000000210600788c */ /* 0x000fe2000bf06270 */
[----:B--2---:R-:W-:Y:S02]  /*2c30*/  IMAD.MOV.U32 R11, RZ, RZ, R14 ;  /* 0x000000ffff0b7224 */ /* 0x004fe400078e000e */
[----:B---3--:R-:W-:Y:S02]  /*2c40*/  IMAD.MOV.U32 R8, RZ, RZ, R15 ;  /* 0x000000ffff087224 */ /* 0x008fe400078e000f */
[----:B------:R-:W-:Y:S02]  /*2c50*/  IMAD.MOV.U32 R4, RZ, RZ, R2 ;  /* 0x000000ffff047224 */ /* 0x000fe400078e0002 */
[----:B-1----:R-:W-:Y:S02]  /*2c60*/  IMAD.MOV.U32 R5, RZ, RZ, R3 ;  /* 0x000000ffff057224 */ /* 0x002fe400078e0003 */
[----:B------:R-:W-:Y:S05]  /*2c70*/  BRA.U !UP0, `(.L_x_59) ;  /* 0x00000001086c7547 */ /* 0x000fea000b800000 */
[----:B------:R-:W1:Y:S01]  /*2c80*/  S2UR UR5, SR_CgaCtaId ;  /* 0x00000000000579c3 */ /* 0x000e620000008800 */
[----:B------:R-:W-:Y:S01]  /*2c90*/  UMOV UR4, 0x400 ;  /* 0x0000040000047882 */ /* 0x000fe20000000000 */
[----:B------:R-:W-:Y:S01]  /*2ca0*/  BSSY.RECONVERGENT B1, `(.L_x_59) ;  /* 0x0000018000017945 */ /* 0x000fe20003800200 */
[----:B-1----:R-:W-:-:S09]  /*2cb0*/  ULEA UR4, UR5, UR4, 0x18 ;  /* 0x0000000405047291 */ /* 0x002fd2000f8ec0ff */
[----:B------:R-:W1:Y:S04]  /*2cc0*/  LDS.64 R6, [UR4+0x18] ;  /* 0x00001804ff067984 */ /* 0x000e680008000a00 */
[----:B----4-:R-:W2:Y:S01]  /*2cd0*/  LDS.64 R12, [UR4+0x20] ;  /* 0x00002004ff0c7984 */ /* 0x010ea20008000a00 */
[----:B-1----:R-:W-:Y:S01]  /*2ce0*/  DSETP.GEU.AND P0, PT, |R2|, |R6|, PT ;  /* 0x400000060200722a */ /* 0x002fe20003f0e200 */
[----:B------:R-:W-:Y:S02]  /*2cf0*/  IMAD.MOV.U32 R4, RZ, RZ, R6 ;  /* 0x000000ffff047224 */ /* 0x000fe400078e0006 */
[----:B------:R-:W-:Y:S02]  /*2d00*/  IMAD.MOV.U32 R5, RZ, RZ, R7 ;  /* 0x000000ffff057224 */ /* 0x000fe400078e0007 */
[----:B--2---:R-:W-:-:S02]  /*2d10*/  IMAD.MOV.U32 R11, RZ, RZ, R12 ;  /* 0x000000ffff0b7224 */ /* 0x004fc400078e000c */
        /* <DEDUP_REMOVED lines=16> */
.L_x_60:
[----:B------:R-:W-:Y:S05]  /*2e20*/  BSYNC.RECONVERGENT B1 ;  /* 0x0000000000017941 */ /* 0x000fea0003800200 */
.L_x_59:
[----:B------:R-:W-:Y:S01]  /*2e30*/  UISETP.GE.AND UP0, UPT, UR6, 0x41, UPT ;  /* 0x000000410600788c */ /* 0x000fe2000bf06270 */
[----:B0-----:R-:W-:Y:S02]  /*2e40*/  IMAD.MOV.U32 R9, RZ, RZ, R11 ;  /* 0x000000ffff097224 */ /* 0x001fe400078e000b */
[----:B------:R-:W-:Y:S02]  /*2e50*/  IMAD.MOV.U32 R0, RZ, RZ, R8 ;  /* 0x000000ffff007224 */ /* 0x000fe400078e0008 */
[----:B------:R-:W-:Y:S02]  /*2e60*/  IMAD.MOV.U32 R2, RZ, RZ, R4 ;  /* 0x000000ffff027224 */ /* 0x000fe400078e0004 */
[----:B------:R-:W-:Y:S02]  /*2e70*/  IMAD.MOV.U32 R3, RZ, RZ, R5 ;  /* 0x000000ffff037224 */ /* 0x000fe400078e0005 */
[----:B------:R-:W-:Y:S05]  /*2e80*/  BRA.U !UP0, `(.L_x_61) ;  /* 0x00000001086c7547 */ /* 0x000fea000b800000 */
[----:B------:R-:W0:Y:S01]  /*2e90*/  S2UR UR5, SR_CgaCtaId ;  /* 0x00000000000579c3 */ /* 0x000e220000008800 */
[----:B------:R-:W-:Y:S01]  /*2ea0*/  UMOV UR4, 0x400 ;  /* 0x0000040000047882 */ /* 0x000fe20000000000 */
[----:B------:R-:W-:Y:S01]  /*2eb0*/  BSSY.RECONVERGENT B1, `(.L_x_61) ;  /* 0x0000018000017945 */ /* 0x000fe20003800200 */
[----:B0-----:R-:W-:-:S09]  /*2ec0*/  ULEA UR4, UR5, UR4, 0x18 ;  /* 0x0000000405047291 */ /* 0x001fd2000f8ec0ff */
[----:B------:R-:W0:Y:S04]  /*2ed0*/  LDS.64 R6, [UR4+0x28] ;  /* 0x00002804ff067984 */ /* 0x000e280008000a00 */
[----:B----4-:R-:W1:Y:S01]  /*2ee0*/  LDS.64 R12, [UR4+0x30] ;  /* 0x00003004ff0c7984 */ /* 0x010e620008000a00 */
[----:B0-----:R-:W-:Y:S01]  /*2ef0*/  DSETP.GEU.AND P0, PT, |R4|, |R6|, PT ;  /* 0x400000060400722a */ /* 0x001fe20003f0e200 */
[----:B------:R-:W-:Y:S02]  /*2f00*/  IMAD.MOV.U32 R2, RZ, RZ, R6 ;  /* 0x000000ffff027224 */ /* 0x000fe400078e0006 */
[----:B------:R-:W-:Y:S02]  /*2f10*/  IMAD.MOV.U32 R3, RZ, RZ, R7 ;  /* 0x000000ffff037224 */ /* 0x000fe400078e0007 */
[----:B-1----:R-:W-:-:S02]  /*2f20*/  IMAD.MOV.U32 R9, RZ, RZ, R12 ;  /* 0x000000ffff097224 */ /* 0x002fc400078e000c */
        /* <DEDUP_REMOVED lines=16> */
.L_x_62:
[----:B------:R-:W-:Y:S05]  /*3030*/  BSYNC.RECONVERGENT B1 ;  /* 0x0000000000017941 */ /* 0x000fea0003800200 */
.L_x_61:
[----:B------:R-:W-:Y:S01]  /*3040*/  UISETP.GE.AND UP0, UPT, UR6, 0x61, UPT ;  /* 0x000000610600788c */ /* 0x000fe2000bf06270 */
[----:B------:R-:W-:Y:S02]  /*3050*/  IMAD.MOV.U32 R11, RZ, RZ, R9 ;  /* 0x000000ffff0b7224 */ /* 0x000fe400078e0009 */
        /* <DEDUP_REMOVED lines=30> */
.L_x_64:
[----:B------:R-:W-:Y:S05]  /*3240*/  BSYNC.RECONVERGENT B1 ;  /* 0x0000000000017941 */ /* 0x000fea0003800200 */
.L_x_63:
        /* <DEDUP_REMOVED lines=32> */
.L_x_66:
[----:B------:R-:W-:Y:S05]  /*3450*/  BSYNC.RECONVERGENT B1 ;  /* 0x0000000000017941 */ /* 0x000fea0003800200 */
.L_x_65:
        /* <DEDUP_REMOVED lines=32> */
.L_x_68:
[----:B------:R-:W-:Y:S05]  /*3660*/  BSYNC.RECONVERGENT B1 ;  /* 0x0000000000017941 */ /* 0x000fea0003800200 */
.L_x_67:
        /* <DEDUP_REMOVED lines=32> */
.L_x_70:
[----:B------:R-:W-:Y:S05]  /*3870*/  BSYNC.RECONVERGENT B1 ;  /* 0x0000000000017941 */ /* 0x000fea0003800200 */
.L_x_69:
[----:B------:R-:W-:Y:S01]  /*3880*/  UISETP.GE.AND UP0, UPT, UR6, 0xe1, UPT ;  /* 0x000000e10600788c */ /* 0x000fe2000bf06270 */
[----:B------:R-:W-:Y:S02]  /*3890*/  IMAD.MOV.U32 R14, RZ, RZ, R9 ;  /* 0x000000ffff0e7224 */ /* 0x000fe400078e0009 */
[----:B------:R-:W-:Y:S02]  /*38a0*/  IMAD.MOV.U32 R15, RZ, RZ, R0 ;  /* 0x000000ffff0f7224 */ /* 0x000fe400078e0000 */
[----:B------:R-:W-:Y:S02]  /*38b0*/  IMAD.MOV.U32 R2, RZ, RZ, R6 ;  /* 0x000000ffff027224 */ /* 0x000fe400078e0006 */
[----:B------:R-:W-:Y:S02]  /*38c0*/  IMAD.MOV.U32 R3, RZ, RZ, R7 ;  /* 0x000000ffff037224 */ /* 0x000fe400078e0007 */
[----:B------:R-:W-:Y:S05]  /*38d0*/  BRA.U !UP0, `(.L_x_34) ;  /* 0x0000003108e07547 */ /* 0x000fea000b800000 */
[----:B------:R-:W0:Y:S01]  /*38e0*/  S2UR UR5, SR_CgaCtaId ;  /* 0x00000000000579c3 */ /* 0x000e220000008800 */
[----:B------:R-:W-:Y:S02]  /*38f0*/  UMOV UR4, 0x400 ;  /* 0x0000040000047882 */ /* 0x000fe40000000000 */
[----:B0-----:R-:W-:-:S09]  /*3900*/  ULEA UR4, UR5, UR4, 0x18 ;  /* 0x0000000405047291 */ /* 0x001fd2000f8ec0ff */
[----:B------:R-:W0:Y:S04]  /*3910*/  LDS.64 R4, [UR4+0x78] ;  /* 0x00007804ff047984 */ /* 0x000e280008000a00 */
[----:B------:R-:W1:Y:S01]  /*3920*/  LDS.64 R10, [UR4+0x80] ;  /* 0x00008004ff0a7984 */ /* 0x000e620008000a00 */
        /* <DEDUP_REMOVED lines=21> */
.L_x_2:
[----:B------:R-:W1:Y:S01]  /*3a80*/  S2R R0, SR_TID.X ;  /* 0x0000000000007919 */ /* 0x000e620000002100 */
[----:B------:R-:W1:Y:S02]  /*3a90*/  LDC.64 R2, c[0x0][0x380] ;  /* 0x0000e000ff027b82 */ /* 0x000e640000000a00 */
[----:B-1----:R-:W-:-:S05]  /*3aa0*/  IMAD.WIDE.U32 R18, R0, 0x10, R2 ;  /* 0x0000001000127825 */ /* 0x002fca00078e0002 */
[----:B0-----:R-:W2:Y:S04]  /*3ab0*/  LDG.E.64.CONSTANT R20, desc[UR10][R18.64] ;  /* 0x0000000a12147981 */ /* 0x001ea8000c1e9b00 */
[----:B------:R-:W2:Y:S04]  /*3ac0*/  LDG.E.64.CONSTANT R14, desc[UR10][R18.64+0x1000] ;  /* 0x0010000a120e7981 */ /* 0x000ea8000c1e9b00 */
[----:B------:R-:W3:Y:S04]  /*3ad0*/  LDG.E.64.CONSTANT R12, desc[UR10][R18.64+0x8] ;  /* 0x0000080a120c7981 */ /* 0x000ee8000c1e9b00 */
[----:B------:R-:W3:Y:S04]  /*3ae0*/  LDG.E.64.CONSTANT R10, desc[UR10][R18.64+0x1008] ;  /* 0x0010080a120a7981 */ /* 0x000ee8000c1e9b00 */
[----:B------:R-:W4:Y:S04]  /*3af0*/  LDG.E.64.CONSTANT R8, desc[UR10][R18.64+0x2000] ;  /* 0x0020000a12087981 */ /* 0x000f28000c1e9b00 */
[----:B------:R-:W5:Y:S04]  /*3b00*/  LDG.E.64.CONSTANT R6, desc[UR10][R18.64+0x2008] ;  /* 0x0020080a12067981 */ /* 0x000f68000c1e9b00 */
[----:B------:R-:W5:Y:S04]  /*3b10*/  LDG.E.64.CONSTANT R4, desc[UR10][R18.64+0x3000] ;  /* 0x0030000a12047981 */ /* 0x000f68000c1e9b00 */
[----:B------:R-:W5:Y:S04]  /*3b20*/  LDG.E.64.CONSTANT R2, desc[UR10][R18.64+0x3008] ;  /* 0x0030080a12027981 */ /* 0x000f68000c1e9b00 */
[----:B------:R-:W5:Y:S04]  /*3b30*/  LDG.E.64.CONSTANT R16, desc[UR10][R18.64+0x4000] ;  /* 0x0040000a12107981 */ /* 0x000f68000c1e9b00 */
[----:B------:R-:W5:Y:S01]  /*3b40*/  LDG.E.64.CONSTANT R22, desc[UR10][R18.64+0x4008] ;  /* 0x0040080a12167981 */ /* 0x000f62000c1e9b00 */
[----:B------:R-:W-:Y:S01]  /*3b50*/  UISETP.GE.U32.AND UP0, UPT, UR8, 0xa00, UPT ;  /* 0x00000a000800788c */ /* 0x000fe2000bf06070 */
[----:B--2---:R-:W-:-:S14]  /*3b60*/  DSETP.GEU.AND P2, PT, |R20|, |R14|, PT ;  /* 0x4000000e1400722a */ /* 0x004fdc0003f4e200 */
[----:B---3--:R-:W-:-:S04]  /*3b70*/  @P2 ISETP.GE.U32.AND P0, PT, R12, R10, PT ;  /* 0x0000000a0c00220c */ /* 0x008fc80003f06070 */
[----:B------:R-:W-:-:S13]  /*3b80*/  @P2 ISETP.GE.AND.EX P0, PT, R13, R11, PT, P0 ;  /* 0x0000000b0d00220c */ /* 0x000fda0003f06300 */
[----:B------:R-:W-:-:S06]  /*3b90*/  @P2 DSETP.LT.OR P0, PT, |R14|, |R20|, !P0 ;  /* 0x400000140e00222a */ /* 0x000fcc0004701600 */
[----:B------:R-:W-:Y:S02]  /*3ba0*/  @P2 FSEL R20, R20, R14, P0 ;  /* 0x0000000e14142208 */ /* 0x000fe40000000000 */
[----:B------:R-:W-:Y:S02]  /*3bb0*/  @P2 FSEL R21, R21, R15, P0 ;  /* 0x0000000f15152208 */ /* 0x000fe40000000000 */
[----:B------:R-:W-:Y:S01]  /*3bc0*/  @P2 SEL R10, R12, R10, P0 ;  /* 0x0000000a0c0a2207 */ /* 0x000fe20000000000 */
[----:B------:R-:W-:Y:S01]  /*3bd0*/  @P2 IMAD.MOV.U32 R14, RZ, RZ, R20 ;  /* 0x000000ffff0e2224 */ /* 0x000fe200078e0014 */
[----:B------:R-:W-:Y:S01]  /*3be0*/  @P2 SEL R11, R13, R11, P0 ;  /* 0x0000000b0d0b2207 */ /* 0x000fe20000000000 */
[----:B------:R-:W-:-:S06]  /*3bf0*/  @P2 IMAD.MOV.U32 R15, RZ, RZ, R21 ;  /* 0x000000ffff0f2224 */ /* 0x000fcc00078e0015 */
[----:B----4-:R-:W-:-:S14]  /*3c00*/  DSETP.GEU.AND P1, PT, |R14|, |R8|, PT ;  /* 0x400000080e00722a */ /* 0x010fdc0003f2e200 */
[----:B-----5:R-:W-:-:S04]  /*3c10*/  @P1 ISETP.GE.U32.AND P0, PT, R10, R6, PT ;  /* 0x000000060a00120c */ /* 0x020fc80003f06070 */
        /* <DEDUP_REMOVED lines=8> */
[----:B------:R-:W-:-:S14]  /*3ca0*/  DSETP.GEU.AND P2, PT, |R8|, |R4|, PT ;  /* 0x400000040800722a */ /* 0x000fdc0003f4e200 */
[----:B------:R-:W-:-:S04]  /*3cb0*/  @P2 ISETP.GE.U32.AND P0, PT, R6, R2, PT ;  /* 0x000000020600220c */ /* 0x000fc80003f06070 */
        /* <DEDUP_REMOVED lines=15> */
[----:B------:R-:W-:Y:S01]  /*3db0*/  IMAD.MOV.U32 R2, RZ, RZ, RZ ;  /* 0x000000ffff027224 */ /* 0x000fe200078e00ff */
[----:B------:R-:W-:Y:S01]  /*3dc0*/  @P1 SEL R23, R3, R23, P0 ;  /* 0x0000001703171207 */ /* 0x000fe20000000000 */
[----:B------:R-:W-:Y:S02]  /*3dd0*/  IMAD.MOV.U32 R3, RZ, RZ, 0x500 ;  /* 0x00000500ff037424 */ /* 0x000fe400078e00ff */
[----:B------:R-:W-:Y:S02]  /*3de0*/  @P1 IMAD.MOV.U32 R16, RZ, RZ, R4 ;  /* 0x000000ffff101224 */ /* 0x000fe400078e0004 */
[----:B------:R-:W-:Y:S01]  /*3df0*/  @P1 IMAD.MOV.U32 R17, RZ, RZ, R5 ;  /* 0x000000ffff111224 */ /* 0x000fe200078e0005 */
[----:B------:R-:W-:Y:S06]  /*3e00*/  BRA.U !UP0, `(.L_x_71) ;  /* 0x0000000d08987547 */ /* 0x000fec000b800000 */
[----:B------:R-:W-:Y:S01]  /*3e10*/  UIADD3 UR9, UP0, UPT, UR8, -0xa00, URZ ;  /* 0xfffff60008097890 */ /* 0x000fe2000ff1e0ff */
[----:B------:R-:W-:Y:S02]  /*3e20*/  IMAD.MOV.U32 R3, RZ, RZ, 0x500 ;  /* 0x00000500ff037424 */ /* 0x000fe400078e00ff */
[----:B------:R-:W-:Y:S01]  /*3e30*/  IMAD.MOV.U32 R2, RZ, RZ, RZ ;  /* 0x000000ffff027224 */ /* 0x000fe200078e00ff */
[----:B------:R-:W-:Y:S02]  /*3e40*/  ULEA.HI.X.SX32 UR8, UR8, 0xffffffff, 0x1, UP0 ;  /* 0xffffffff08087891 */ /* 0x000fe400080f0eff */
[----:B------:R-:W-:Y:S02]  /*3e50*/  UIMAD.WIDE.U32 UR12, UR9, -0x33333333, URZ ;  /* 0xcccccccd090c78a5 */ /* 0x000fe4000f8e00ff */
[----:B------:R-:W-:Y:S02]  /*3e60*/  UIMAD.WIDE.U32 UR4, UR8, -0x33333333, URZ ;  /* 0xcccccccd080478a5 */ /* 0x000fe4000f8e00ff */
[----:B------:R-:W-:-:S02]  /*3e70*/  UISETP.GE.U32.AND UP1, UPT, UR9, 0x500, UPT ;  /* 0x000005000900788c */ /* 0x000fc4000bf26070 */
[----:B------:R-:W-:Y:S02]  /*3e80*/  UIMAD.WIDE.U32 UR4, UP0, UR9, -0x33333334, UR4 ;  /* 0xcccccccc090478a5 */ /* 0x000fe4000f800004 */
[----:B------:R-:W-:Y:S02]  /*3e90*/  UISETP.GE.U32.AND.EX UP1, UPT, UR8, URZ, UPT, UP1 ;  /* 0x000000ff0800728c */ /* 0x000fe4000bf26110 */
[----:B------:R-:W-:Y:S02]  /*3ea0*/  UIADD3.X UR7, UPT, UPT, URZ, URZ, URZ, UP0, !UPT ;  /* 0x000000ffff077290 */ /* 0x000fe400087fe4ff */
[----:B------:R-:W-:Y:S01]  /*3eb0*/  UIADD3 URZ, UP0, UPT, UR13, UR4, URZ ;  /* 0x000000040dff7290 */ /* 0x000fe2000ff1e0ff */
[----:B------:R-:W-:-:S03]  /*3ec0*/  UMOV UR6, UR5 ;  /* 0x0000000500067c82 */ /* 0x000fc60008000000 */
[----:B------:R-:W-:-:S04]  /*3ed0*/  UIMAD.WIDE.U32.X UR4, UR8, -0x33333334, UR6, UP0 ;  /* 0xcccccccc080478a5 */ /* 0x000fc800080e0406 */
[----:B------:R-:W-:-:S04]  /*3ee0*/  USHF.R.U64 UR6, UR4, 0xa, UR5 ;  /* 0x0000000a04067899 */ /* 0x000fc80008001205 */
[----:B------:R-:W-:-:S04]  /*3ef0*/  ULOP3.LUT UR7, UR6, 0x1, URZ, 0xc0, !UPT ;  /* 0x0000000106077892 */ /* 0x000fc8000f8ec0ff */
[----:B------:R-:W-:-:S04]  /*3f00*/  UISETP.NE.U32.AND UP0, UPT, UR7, 0x1, UPT ;  /* 0x000000010700788c */ /* 0x000fc8000bf05070 */
[----:B------:R-:W-:Y:S01]  /*3f10*/  UISETP.NE.U32.AND.EX UP0, UPT, URZ, URZ, UPT, UP0 ;  /* 0x000000ffff00728c */ /* 0x000fe2000bf05100 */
[----:B------:R-:W-:Y:S10]  /*3f20*/  BRA.U !UP1, `(.L_x_72) ;  /* 0x00000009093c7547 */ /* 0x000ff4000b800000 */
[----:B------:R-:W0:Y:S01]  /*3f30*/  LDCU.64 UR8, c[0x0][0x380] ;  /* 0x00007000ff0877ac */ /* 0x000e220008000a00 */
[----:B------:R-:W-:Y:S02]  /*3f40*/  IMAD.MOV.U32 R3, RZ, RZ, 0x500 ;  /* 0x00000500ff037424 */ /* 0x000fe400078e00ff */
[----:B------:R-:W-:Y:S01]  /*3f50*/  IMAD.MOV.U32 R2, RZ, RZ, RZ ;  /* 0x000000ffff027224 */ /* 0x000fe200078e00ff */
[----:B------:R-:W-:-:S04]  /*3f60*/  UIADD3 UR4, UP1, UPT, UR6, 0x1, URZ ;  /* 0x0000000106047890 */ /* 0x000fc8000ff3e0ff */
[----:B------:R-:W-:Y:S02]  /*3f70*/  ULEA.HI.X UR5, UR5, URZ, URZ, 0x16, UP1 ;  /* 0x000000ff05057291 */ /* 0x000fe400088fb4ff */
[----:B------:R-:W-:Y:S02]  /*3f80*/  ULOP3.LUT UR4, UR4, 0xfffffffe, URZ, 0xc0, !UPT ;  /* 0xfffffffe04047892 */ /* 0x000fe4000f8ec0ff */
[----:B------:R-:W-:Y:S01]  /*3f90*/  ULOP3.LUT UR5, UR5, 0x7fffff, URZ, 0xc0, !UPT ;  /* 0x007fffff05057892 */ /* 0x000fe2000f8ec0ff */
[----:B0-----:R-:W-:-:S04]  /*3fa0*/  LEA R6, P0, R0, UR8, 0x4 ;  /* 0x0000000800067c11 */ /* 0x001fc8000f8020ff */
[----:B------:R-:W-:Y:S02]  /*3fb0*/  IADD3 R6, P1, PT, R6, 0xe008, RZ ;  /* 0x0000e00806067810 */ /* 0x000fe40007f3e0ff */
[----:B------:R-:W-:-:S05]  /*3fc0*/  LEA.HI.X R5, R0, UR9, RZ, 0x4, P0 ;  /* 0x0000000900057c11 */ /* 0x000fca00080f24ff */
[----:B------:R-:W-:-:S07]  /*3fd0*/  IMAD.X R5, RZ, RZ, R5, P1 ;  /* 0x000000ffff057224 */ /* 0x000fce00008e0605 */
.L_x_73:
[----:B------:R-:W-:-:S05]  /*3fe0*/  IMAD.MOV.U32 R4, RZ, RZ, R6 ;  /* 0x000000ffff047224 */ /* 0x000fca00078e0006 */
[----:B------:R-:W2:Y:S04]  /*3ff0*/  LDG.E.64.CONSTANT R12, desc[UR10][R4.64+-0x9008] ;  /* 0xff6ff80a040c7981 */ /* 0x000ea8000c1e9b00 */
[----:B------:R-:W3:Y:S04]  /*4000*/  LDG.E.64.CONSTANT R8, desc[UR10][R4.64+-0x9000] ;  /* 0xff70000a04087981 */ /* 0x000ee8000c1e9b00 */
[----:B------:R-:W4:Y:S04]  /*4010*/  LDG.E.64.CONSTANT R10, desc[UR10][R4.64+-0x8008] ;  /* 0xff7ff80a040a7981 */ /* 0x000f28000c1e9b00 */
[----:B------:R-:W5:Y:S04]  /*4020*/  LDG.E.64.CONSTANT R6, desc[UR10][R4.64+-0x8000] ;  /* 0xff80000a04067981 */ /* 0x000f68000c1e9b00 */
[----:B------:R-:W5:Y:S04]  /*4030*/  LDG.E.64.CONSTANT R26, desc[UR10][R4.64+-0x7008] ;  /* 0xff8ff80a041a7981 */ /* 0x000f68000c1e9b00 */
[----:B------:R-:W5:Y:S04]  /*4040*/  LDG.E.64.CONSTANT R24, desc[UR10][R4.64+-0x7000] ;  /* 0xff90000a04187981 */ /* 0x000f68000c1e9b00 */
[----:B------:R-:W5:Y:S04]  /*4050*/  LDG.E.64.CONSTANT R20, desc[UR10][R4.64+-0x6008] ;  /* 0xff9ff80a04147981 */ /* 0x000f68000c1e9b00 */
[----:B------:R-:W5:Y:S01]  /*4060*/  LDG.E.64.CONSTANT R18, desc[UR10][R4.64+-0x6000] ;  /* 0xffa0000a04127981 */ /* 0x000f62000c1e9b00 */
[----:B--2---:R-:W-:-:S14]  /*4070*/  DSETP.GEU.AND P2, PT, |R16|, |R12|, PT ;  /* 0x4000000c1000722a */ /* 0x004fdc0003f4e200 */
[----:B---3--:R-:W-:-:S04]  /*4080*/  @P2 ISETP.GE.U32.AND P0, PT, R22, R8, PT ;  /* 0x000000081600220c */ /* 0x008fc80003f06070 */
[----:B------:R-:W-:-:S13]  /*4090*/  @P2 ISETP.GE.AND.EX P0, PT, R23, R9, PT, P0 ;  /* 0x000000091700220c */ /* 0x000fda0003f06300 */
[----:B------:R-:W-:-:S06]  /*40a0*/  @P2 DSETP.LT.OR P0, PT, |R12|, |R16|, !P0 ;  /* 0x400000100c00222a */ /* 0x000fcc0004701600 */
[----:B------:R-:W-:Y:S02]  /*40b0*/  @P2 FSEL R17, R17, R13, P0 ;  /* 0x0000000d11112208 */ /* 0x000fe40000000000 */
[----:B------:R-:W-:-:S03]  /*40c0*/  @P2 FSEL R14, R16, R12, P0 ;  /* 0x0000000c100e2208 */ /* 0x000fc60000000000 */
[----:B------:R-:W-:Y:S02]  /*40d0*/  @P2 IMAD.MOV.U32 R13, RZ, RZ, R17 ;  /* 0x000000ffff0d2224 */ /* 0x000fe400078e0011 */
[----:B------:R-:W2:Y:S01]  /*40e0*/  LDG.E.64.CONSTANT R16, desc[UR10][R4.64+-0x5008] ;  /* 0xffaff80a04107981 */ /* 0x000ea2000c1e9b00 */
[----:B------:R-:W-:-:S03]  /*40f0*/  @P2 IMAD.MOV.U32 R12, RZ, RZ, R14 ;  /* 0x000000ffff0c2224 */ /* 0x000fc600078e000e */
[----:B------:R-:W3:Y:S03]  /*4100*/  LDG.E.64.CONSTANT R14, desc[UR10][R4.64+-0x5000] ;  /* 0xffb0000a040e7981 */ /* 0x000ee6000c1e9b00 */
[----:B----4-:R-:W-:Y:S01]  /*4110*/  DSETP.GEU.AND P1, PT, |R12|, |R10|, PT ;  /* 0x4000000a0c00722a */ /* 0x010fe20003f2e200 */
[----:B------:R-:W-:Y:S02]  /*4120*/  @P2 SEL R8, R22, R8, P0 ;  /* 0x0000000816082207 */ /* 0x000fe40000000000 */
[----:B------:R-:W-:Y:S02]  /*4130*/  @P2 SEL R9, R23, R9, P0 ;  /* 0x0000000917092207 */ /* 0x000fe40000000000 */
[----:B------:R-:W4:Y:S09]  /*4140*/  LDG.E.64.CONSTANT R22, desc[UR10][R4.64+-0x4008] ;  /* 0xffbff80a04167981 */ /* 0x000f32000c1e9b00 */
[----:B-----5:R-:W-:-:S04]  /*4150*/  @P1 ISETP.GE.U32.AND P0, PT, R8, R6, PT ;  /* 0x000000060800120c */ /* 0x020fc80003f06070 */
[----:B------:R-:W-:-:S13]  /*4160*/  @P1 ISETP.GE.AND.EX P0, PT, R9, R7, PT, P0 ;  /* 0x000000070900120c */ /* 0x000fda0003f06300 */
[----:B------:R-:W-:-:S06]  /*4170*/  @P1 DSETP.LT.OR P0, PT, |R10|, |R12|, !P0 ;  /* 0x4000000c0a00122a */ /* 0x000fcc0004701600 */
[----:B------:R-:W-:Y:S02]  /*4180*/  @P1 FSEL R12, R12, R10, P0 ;  /* 0x0000000a0c0c1208 */ /* 0x000fe40000000000 */
[----:B------:R-:W-:-:S03]  /*4190*/  @P1 FSEL R13, R13, R11, P0 ;  /* 0x0000000b0d0d1208 */ /* 0x000fc60000000000 */
[----:B------:R-:W-:Y:S02]  /*41a0*/  @P1 IMAD.MOV.U32 R10, RZ, RZ, R12 ;  /* 0x000000ffff0a1224 */ /* 0x000fe400078e000c */
[----:B------:R-:W-:Y:S02]  /*41b0*/  @P1 IMAD.MOV.U32 R11, RZ, RZ, R13 ;  /* 0x000000ffff0b1224 */ /* 0x000fe400078e000d */
[----:B------:R-:W5:Y:S04]  /*41c0*/  LDG.E.64.CONSTANT R12, desc[UR10][R4.64+-0x4000] ;  /* 0xffc0000a040c7981 */ /* 0x000f68000c1e9b00 */
[----:B------:R-:W-:Y:S01]  /*41d0*/  DSETP.GEU.AND P2, PT, |R10|, |R26|, PT ;  /* 0x4000001a0a00722a */ /* 0x000fe20003f4e200 */
[----:B------:R-:W-:Y:S02]  /*41e0*/  @P1 SEL R6, R8, R6, P0 ;  /* 0x0000000608061207 */ /* 0x000fe40000000000 */
[----:B------:R-:W-:-:S11]  /*41f0*/  @P1 SEL R7, R9, R7, P0 ;  /* 0x0000000709071207 */ /* 0x000fd60000000000 */
[----:B------:R-:W-:-:S04]  /*4200*/  @P2 ISETP.GE.U32.AND P0, PT, R6, R24, PT ;  /* 0x000000180600220c */ /* 0x000fc80003f06070 */
[----:B------:R-:W-:-:S13]  /*4210*/  @P2 ISETP.GE.AND.EX P0, PT, R7, R25, PT, P0 ;  /* 0x000000190700220c */ /* 0x000fda0003f06300 */
[----:B------:R-:W-:-:S06]  /*4220*/  @P2 DSETP.LT.OR P0, PT, |R26|, |R10|, !P0 ;  /* 0x4000000a1a00222a */ /* 0x000fcc0004701600 */
[----:B------:R-:W-:Y:S02]  /*4230*/  @P2 FSEL R8, R10, R26, P0 ;  /* 0x0000001a0a082208 */ /* 0x000fe40000000000 */
[----:B------:R-:W-:-:S03]  /*4240*/  @P2 FSEL R11, R11, R27, P0 ;  /* 0x0000001b0b0b2208 */ /* 0x000fc60000000000 */
[----:B------:R-:W-:Y:S02]  /*4250*/  @P2 IMAD.MOV.U32 R26, RZ, RZ, R8 ;  /* 0x000000ffff1a2224 */ /* 0x000fe400078e0008 */
[----:B------:R-:W-:Y:S01]  /*4260*/  @P2 IMAD.MOV.U32 R27, RZ, RZ, R11 ;  /* 0x000000ffff1b2224 */ /* 0x000fe200078e000b */
[----:B------:R-:W5:Y:S04]  /*4270*/  LDG.E.64.CONSTANT R8, desc[UR10][R4.64+-0x3000] ;  /* 0xffd0000a04087981 */ /* 0x000f68000c1e9b00 */
[----:B------:R-:W5:Y:S01]  /*4280*/  LDG.E.64.CONSTANT R10, desc[UR10][R4.64+-0x3008] ;  /* 0xffcff80a040a7981 */ /* 0x000f62000c1e9b00 */
        /* <DEDUP_REMOVED lines=10> */
[----:B------:R-:W5:Y:S01]  /*4330*/  LDG.E.64.CONSTANT R6, desc[UR10][R4.64+-0x2008] ;  /* 0xffdff80a04067981 */ /* 0x000f62000c1e9b00 */
[----:B------:R-:W-:Y:S02]  /*4340*/  @P1 SEL R18, R24, R18, P0 ;  /* 0x0000001218121207 */ /* 0x000fe40000000000 */
[----:B------:R-:W-:Y:S02]  /*4350*/  @P1 SEL R19, R25, R19, P0 ;  /* 0x0000001319131207 */ /* 0x000fe40000000000 */
        /* <DEDUP_REMOVED lines=8> */
[----:B------:R-:W-:Y:S02]  /*43e0*/  @P2 IMAD.MOV.U32 R17, RZ, RZ, R21 ;  /* 0x000000ffff112224 */ /* 0x000fe400078e0015 */
[----:B------:R-:W2:Y:S04]  /*43f0*/  LDG.E.64.CONSTANT R20, desc[UR10][R4.64+-0x1008] ;  /* 0xffeff80a04147981 */ /* 0x000ea8000c1e9b00 */
[----:B----4-:R-:W-:Y:S01]  /*4400*/  DSETP.GEU.AND P1, PT, |R16|, |R22|, PT ;  /* 0x400000161000722a */ /* 0x010fe20003f2e200 */
[----:B------:R-:W-:Y:S02]  /*4410*/  @P2 SEL R14, R18, R14, P0 ;  /* 0x0000000e120e2207 */ /* 0x000fe40000000000 */
[----:B------:R-:W-:-:S02]  /*4420*/  @P2 SEL R15, R19, R15, P0 ;  /* 0x0000000f130f2207 */ /* 0x000fc40000000000 */
[----:B------:R-:W3:Y:S09]  /*4430*/  LDG.E.64.CONSTANT R18, desc[UR10][R4.64+-0x1000] ;  /* 0xfff0000a04127981 */ /* 0x000ef2000c1e9b00 */
[----:B-----5:R-:W-:-:S04]  /*4440*/  @P1 ISETP.GE.U32.AND P0, PT, R14, R12, PT ;  /* 0x0000000c0e00120c */ /* 0x020fc80003f06070 */
[----:B------:R-:W-:Y:S01]  /*4450*/  @P1 ISETP.GE.AND.EX P0, PT, R15, R13, PT, P0 ;  /* 0x0000000d0f00120c */ /* 0x000fe20003f06300 */
[----:B------:R-:W-:Y:S02]  /*4460*/  IMAD.MOV.U32 R26, RZ, RZ, R22 ;  /* 0x000000ffff1a7224 */ /* 0x000fe400078e0016 */
[----:B------:R-:W-:-:S10]  /*4470*/  IMAD.MOV.U32 R27, RZ, RZ, R23 ;  /* 0x000000ffff1b7224 */ /* 0x000fd400078e0017 */
[----:B------:R-:W-:Y:S01]  /*4480*/  @P1 DSETP.LT.OR P0, PT, |R22|, |R16|, !P0 ;  /* 0x400000101600122a */ /* 0x000fe20004701600 */
[----:B------:R-:W4:Y:S05]  /*4490*/  LDG.E.64.CONSTANT R22, desc[UR10][R4.64] ;  /* 0x0000000a04167981 */ /* 0x000f2a000c1e9b00 */
        /* <DEDUP_REMOVED lines=14> */
[----:B------:R-:W-:-:S06]  /*4580*/  @P2 IMAD.MOV.U32 R11, RZ, RZ, R27 ;  /* 0x000000ffff0b2224 */ /* 0x000fcc00078e001b */
        /* <DEDUP_REMOVED lines=10> */
[----:B------:R-:W-:Y:S02]  /*4630*/  @P1 SEL R24, R8, R24, P0 ;  /* 0x0000001808181207 */ /* 0x000fe40000000000 */
[----:B------:R-:W-:Y:S01]  /*4640*/  @P1 SEL R25, R9, R25, P0 ;  /* 0x0000001909191207 */ /* 0x000fe20000000000 */
[----:B------:R-:W-:-:S04]  /*4650*/  UIADD3 UR4, UP1, UPT, UR4, -0x2, URZ ;  /* 0xfffffffe04047890 */ /* 0x000fc8000ff3e0ff */
[----:B------:R-:W-:Y:S02]  /*4660*/  UIADD3.X UR5, UPT, UPT, UR5, -0x1, URZ, UP1, !UPT ;  /* 0xffffffff05057890 */ /* 0x000fe40008ffe4ff */
[----:B------:R-:W-:-:S04]  /*4670*/  UISETP.NE.U32.AND UP1, UPT, UR4, URZ, UPT ;  /* 0x000000ff0400728c */ /* 0x000fc8000bf25070 */
[----:B------:R-:W-:Y:S01]  /*4680*/  UISETP.NE.AND.EX UP1, UPT, UR5, URZ, UPT, UP1 ;  /* 0x000000ff0500728c */ /* 0x000fe2000bf25310 */
[----:B--2---:R-:W-:-:S14]  /*4690*/  DSETP.GEU.AND P2, PT, |R6|, |R20|, PT ;  /* 0x400000140600722a */ /* 0x004fdc0003f4e200 */
[----:B---3--:R-:W-:-:S04]  /*46a0*/  @P2 ISETP.GE.U32.AND P0, PT, R24, R18, PT ;  /* 0x000000121800220c */ /* 0x008fc80003f06070 */
[----:B------:R-:W-:-:S13]  /*46b0*/  @P2 ISETP.GE.AND.EX P0, PT, R25, R19, PT, P0 ;  /* 0x000000131900220c */ /* 0x000fda0003f06300 */
[----:B------:R-:W-:-:S06]  /*46c0*/  @P2 DSETP.LT.OR P0, PT, |R20|, |R6|, !P0 ;  /* 0x400000061400222a */ /* 0x000fcc0004701600 */
[----:B------:R-:W-:Y:S02]  /*46d0*/  @P2 FSEL R6, R6, R20, P0 ;  /* 0x0000001406062208 */ /* 0x000fe40000000000 */
[----:B------:R-:W-:-:S03]  /*46e0*/  @P2 FSEL R7, R7, R21, P0 ;  /* 0x0000001507072208 */ /* 0x000fc60000000000 */
[----:B------:R-:W-:Y:S02]  /*46f0*/  @P2 IMAD.MOV.U32 R20, RZ, RZ, R6 ;  /* 0x000000ffff142224 */ /* 0x000fe400078e0006 */
[----:B------:R-:W-:-:S06]  /*4700*/  @P2 IMAD.MOV.U32 R21, RZ, RZ, R7 ;  /* 0x000000ffff152224 */ /* 0x000fcc00078e0007 */
[----:B-----5:R-:W-:Y:S01]  /*4710*/  DSETP.GEU.AND P1, PT, |R20|, |R16|, PT ;  /* 0x400000101400722a */ /* 0x020fe20003f2e200 */
[----:B------:R-:W-:Y:S02]  /*4720*/  @P2 SEL R18, R24, R18, P0 ;  /* 0x0000001218122207 */ /* 0x000fe40000000000 */
[----:B------:R-:W-:-:S11]  /*4730*/  @P2 SEL R19, R25, R19, P0 ;  /* 0x0000001319132207 */ /* 0x000fd60000000000 */
[----:B----4-:R-:W-:-:S04]  /*4740*/  @P1 ISETP.GE.U32.AND P0, PT, R18, R22, PT ;  /* 0x000000161200120c */ /* 0x010fc80003f06070 */
[----:B------:R-:W-:Y:S02]  /*4750*/  @P1 ISETP.GE.AND.EX P0, PT, R19, R23, PT, P0 ;  /* 0x000000171300120c */ /* 0x000fe40003f06300 */
[----:B------:R-:W-:-:S05]  /*4760*/  IADD3 R6, P2, PT, R4, 0xa000, RZ ;  /* 0x0000a00004067810 */ /* 0x000fca0007f5e0ff */
[----:B------:R-:W-:-:S06]  /*4770*/  IMAD.X R5, RZ, RZ, R5, P2 ;  /* 0x000000ffff057224 */ /* 0x000fcc00010e0605 */
[----:B------:R-:W-:Y:S01]  /*4780*/  @P1 DSETP.LT.OR P0, PT, |R16|, |R20|, !P0 ;  /* 0x400000141000122a */ /* 0x000fe20004701600 */
[----:B------:R-:W-:-:S05]  /*4790*/  IADD3 R3, P2, PT, R3, 0xa00, RZ ;  /* 0x00000a0003037810 */ /* 0x000fca0007f5e0ff */
[----:B------:R-:W-:Y:S02]  /*47a0*/  @P1 FSEL R4, R20, R16, P0 ;  /* 0x0000001014041208 */ /* 0x000fe40000000000 */
[----:B------:R-:W-:Y:S01]  /*47b0*/  @P1 FSEL R21, R21, R17, P0 ;  /* 0x0000001115151208 */ /* 0x000fe20000000000 */
[----:B------:R-:W-:Y:S01]  /*47c0*/  IMAD.X R2, RZ, RZ, R2, P2 ;  /* 0x000000ffff027224 */ /* 0x000fe200010e0602 */
[----:B------:R-:W-:Y:S01]  /*47d0*/  @P1 SEL R22, R18, R22, P0 ;  /* 0x0000001612161207 */ /* 0x000fe20000000000 */
[----:B------:R-:W-:Y:S01]  /*47e0*/  @P1 IMAD.MOV.U32 R16, RZ, RZ, R4 ;  /* 0x000000ffff101224 */ /* 0x000fe200078e0004 */
[----:B------:R-:W-:Y:S01]  /*47f0*/  @P1 SEL R23, R19, R23, P0 ;  /* 0x0000001713171207 */ /* 0x000fe20000000000 */
[----:B------:R-:W-:Y:S01]  /*4800*/  @P1 IMAD.MOV.U32 R17, RZ, RZ, R21 ;  /* 0x000000ffff111224 */ /* 0x000fe200078e0015 */
[----:B------:R-:W-:Y:S06]  /*4810*/  BRA.U UP1, `(.L_x_73) ;  /* 0xfffffff501f07547 */ /* 0x000fec000b83ffff */
.L_x_72:
[----:B------:R-:W-:Y:S05]  /*4820*/  BRA.U !UP0, `(.L_x_71) ;  /* 0x0000000508107547 */ /* 0x000fea000b800000 */
[----:B------:R-:W0:Y:S02]  /*4830*/  LDC.64 R4, c[0x0][0x380] ;  /* 0x0000e000ff047b82 */ /* 0x000e240000000a00 */
[----:B0-----:R-:W-:-:S03]  /*4840*/  IMAD.WIDE.U32 R4, R0, 0x10, R4 ;  /* 0x0000001000047825 */ /* 0x001fc600078e0004 */
[----:B------:R-:W-:-:S04]  /*4850*/  LEA R24, P0, R3, R4, 0x4 ;  /* 0x0000000403187211 */ /* 0x000fc800078020ff */
[----:B------:R-:W-:-:S05]  /*4860*/  LEA.HI.X R25, R3, R5, R2, 0x4, P0 ;  /* 0x0000000503197211 */ /* 0x000fca00000f2402 */
[----:B------:R-:W2:Y:S04]  /*4870*/  LDG.E.64.CONSTANT R20, desc[UR10][R24.64] ;  /* 0x0000000a18147981 */ /* 0x000ea8000c1e9b00 */
[----:B------:R-:W3:Y:S04]  /*4880*/  LDG.E.64.CONSTANT R18, desc[UR10][R24.64+0x8] ;  /* 0x0000080a18127981 */ /* 0x000ee8000c1e9b00 */
[----:B------:R-:W4:Y:S04]  /*4890*/  LDG.E.64.CONSTANT R14, desc[UR10][R24.64+0x1000] ;  /* 0x0010000a180e7981 */ /* 0x000f28000c1e9b00 */
[----:B------:R-:W5:Y:S04]  /*48a0*/  LDG.E.64.CONSTANT R12, desc[UR10][R24.64+0x1008] ;  /* 0x0010080a180c7981 */ /* 0x000f68000c1e9b00 */
        /* <DEDUP_REMOVED lines=16> */
[----:B------:R-:W-:-:S11]  /*49b0*/  @P2 SEL R19, R23, R19, P0 ;  /* 0x0000001317132207 */ /* 0x000fd60000000000 */
[----:B-----5:R-:W-:-:S04]  /*49c0*/  @P1 ISETP.GE.U32.AND P0, PT, R18, R12, PT ;  /* 0x0000000c1200120c */ /* 0x020fc80003f06070 */
        /* <DEDUP_REMOVED lines=27> */
[----:B------:R-:W-:Y:S02]  /*4b80*/  @P1 SEL R5, R9, R5, P0 ;  /* 0x0000000509051207 */ /* 0x000fe40000000000 */
[----:B------:R-:W-:-:S05]  /*4b90*/  IADD3 R3, P1, PT, R3, 0x500, RZ ;  /* 0x0000050003037810 */ /* 0x000fca0007f3e0ff */
[----:B------:R-:W-:Y:S01]  /*4ba0*/  IMAD.X R2, RZ, RZ, R2, P1 ;  /* 0x000000ffff027224 */ /* 0x000fe200008e0602 */
[----:B--2---:R-:W-:-:S14]  /*4bb0*/  DSETP.GEU.AND P2, PT, |R6|, |R16|, PT ;  /* 0x400000100600722a */ /* 0x004fdc0003f4e200 */
[----:B------:R-:W-:-:S04]  /*4bc0*/  @P2 ISETP.GE.U32.AND P0, PT, R4, R26, PT ;  /* 0x0000001a0400220c */ /* 0x000fc80003f06070 */
[----:B------:R-:W-:-:S13]  /*4bd0*/  @P2 ISETP.GE.AND.EX P0, PT, R5, R27, PT, P0 ;  /* 0x0000001b0500220c */ /* 0x000fda0003f06300 */
[----:B------:R-:W-:-:S06]  /*4be0*/  @P2 DSETP.LT.OR P0, PT, |R16|, |R6|, !P0 ;  /* 0x400000061000222a */ /* 0x000fcc0004701600 */
[----:B------:R-:W-:Y:S02]  /*4bf0*/  @P2 FSEL R6, R6, R16, P0 ;  /* 0x0000001006062208 */ /* 0x000fe40000000000 */
[----:B------:R-:W-:Y:S02]  /*4c00*/  @P2 FSEL R7, R7, R17, P0 ;  /* 0x0000001107072208 */ /* 0x000fe40000000000 */
[----:B------:R-:W-:Y:S02]  /*4c10*/  @P2 SEL R26, R4, R26, P0 ;  /* 0x0000001a041a2207 */ /* 0x000fe40000000000 */
[----:B------:R-:W-:Y:S01]  /*4c20*/  @P2 SEL R27, R5, R27, P0 ;  /* 0x0000001b051b2207 */ /* 0x000fe20000000000 */
[----:B------:R-:W-:Y:S02]  /*4c30*/  @P2 IMAD.MOV.U32 R16, RZ, RZ, R6 ;  /* 0x000000ffff102224 */ /* 0x000fe400078e0006 */
[----:B------:R-:W-:Y:S02]  /*4c40*/  @P2 IMAD.MOV.U32 R17, RZ, RZ, R7 ;  /* 0x000000ffff112224 */ /* 0x000fe400078e0007 */
[----:B------:R-:W-:-:S02]  /*4c50*/  IMAD.MOV.U32 R22, RZ, RZ, R26 ;  /* 0x000000ffff167224 */ /* 0x000fc400078e001a */
[----:B------:R-:W-:-:S07]  /*4c60*/  IMAD.MOV.U32 R23, RZ, RZ, R27 ;  /* 0x000000ffff177224 */ /* 0x000fce00078e001b */
.L_x_71:
[----:B------:R-:W0:Y:S02]  /*4c70*/  LDCU UR4, c[0x0][0x390] ;  /* 0x00007200ff0477ac */ /* 0x000e240008000800 */
[----:B0-----:R-:W-:Y:S02]  /*4c80*/  USHF.R.S32.HI UR5, URZ, 0x1f, UR4 ;  /* 0x0000001fff057899 */ /* 0x001fe40008011404 */
[----:B------:R-:W-:-:S04]  /*4c90*/  ISETP.GE.U32.AND P0, PT, R3, UR4, PT ;  /* 0x0000000403007c0c */ /* 0x000fc8000bf06070 */
[----:B------:R-:W-:-:S13]  /*4ca0*/  ISETP.GE.AND.EX P0, PT, R2, UR5, PT, P0 ;  /* 0x0000000502007c0c */ /* 0x000fda000bf06300 */
[----:B------:R-:W-:Y:S05]  /*4cb0*/  @P0 BRA `(.L_x_74) ;  /* 0x00000008009c0947 */ /* 0x000fea0003800000 */
[----:B------:R-:W-:Y:S01]  /*4cc0*/  IADD3 R21, PT, PT, -R3, UR4, RZ ;  /* 0x0000000403157c10 */ /* 0x000fe2000fffe1ff */
[----:B------:R-:W-:Y:S03]  /*4cd0*/  BSSY.RECONVERGENT B1, `(.L_x_74) ;  /* 0x00000a5000017945 */ /* 0x000fe60003800200 */
[----:B------:R-:W-:-:S13]  /*4ce0*/  ISETP.GE.AND P0, PT, R0, R21, PT ;  /* 0x000000150000720c */ /* 0x000fda0003f06270 */
[----:B------:R-:W-:Y:S05]  /*4cf0*/  @P0 BRA `(.L_x_75) ;  /* 0x0000000800880947 */ /* 0x000fea0003800000 */
[----:B------:R-:W-:Y:S01]  /*4d00*/  LOP3.LUT R12, RZ, R0, RZ, 0x33, !PT ;  /* 0x00000000ff0c7212 */ /* 0x000fe200078e33ff */
[----:B------:R-:W-:Y:S01]  /*4d10*/  BSSY.RECONVERGENT B2, `(.L_x_76) ;  /* 0x0000032000027945 */ /* 0x000fe20003800200 */
[----:B------:R-:W-:Y:S02]  /*4d20*/  IMAD.MOV.U32 R20, RZ, RZ, R0 ;  /* 0x000000ffff147224 */ /* 0x000fe400078e0000 */
[----:B------:R-:W-:-:S04]  /*4d30*/  IADD3 R12, PT, PT, -R3, UR4, R12 ;  /* 0x00000004030c7c10 */ /* 0x000fc8000fffe10c */
[----:B------:R-:W-:-:S04]  /*4d40*/  LOP3.LUT R4, R12, 0x300, RZ, 0xc0, !PT ;  /* 0x000003000c047812 */ /* 0x000fc800078ec0ff */
[----:B------:R-:W-:-:S13]  /*4d50*/  ISETP.NE.AND P0, PT, R4, 0x300, PT ;  /* 0x000003000400780c */ /* 0x000fda0003f05270 */
[----:B------:R-:W-:Y:S05]  /*4d60*/  @!P0 BRA `(.L_x_77) ;  /* 0x0000000000b08947 */ /* 0x000fea0003800000 */
[----:B------:R-:W0:Y:S01]  /*4d70*/  LDCU.64 UR6, c[0x0][0x380] ;  /* 0x00007000ff0677ac */ /* 0x000e220008000a00 */
[----:B------:R-:W-:Y:S01]  /*4d80*/  IADD3 R5, P0, PT, R0, R3, RZ ;  /* 0x0000000300057210 */ /* 0x000fe20007f1e0ff */
[----:B------:R-:W-:Y:S01]  /*4d90*/  IMAD.MOV.U32 R20, RZ, RZ, R0 ;  /* 0x000000ffff147224 */ /* 0x000fe200078e0000 */
[----:B------:R-:W-:-:S03]  /*4da0*/  LEA.HI R4, R12, 0x1, RZ, 0x18 ;  /* 0x000000010c047811 */ /* 0x000fc600078fc0ff */
[----:B------:R-:W-:Y:S01]  /*4db0*/  IMAD.X R6, RZ, RZ, R2, P0 ;  /* 0x000000ffff067224 */ /* 0x000fe200000e0602 */
[----:B------:R-:W-:-:S05]  /*4dc0*/  LOP3.LUT R4, R4, 0x3, RZ, 0xc0, !PT ;  /* 0x0000000304047812 */ /* 0x000fca00078ec0ff */
[----:B------:R-:W-:Y:S01]  /*4dd0*/  IMAD.MOV R13, RZ, RZ, -R4 ;  /* 0x000000ffff0d7224 */ /* 0x000fe200078e0a04 */
[----:B0-----:R-:W-:-:S04]  /*4de0*/  LEA R14, P1, R5, UR6, 0x4 ;  /* 0x00000006050e7c11 */ /* 0x001fc8000f8220ff */
[----:B------:R-:W-:-:S09]  /*4df0*/  LEA.HI.X R5, R5, UR7, R6, 0x4, P1 ;  /* 0x0000000705057c11 */ /* 0x000fd200088f2406 */
.L_x_80:
[----:B------:R-:W-:-:S05]  /*4e00*/  IMAD.MOV.U32 R4, RZ, RZ, R14 ;  /* 0x000000ffff047224 */ /* 0x000fca00078e000e */
[----:B------:R-:W2:Y:S04]  /*4e10*/  LDG.E.64.CONSTANT R8, desc[UR10][R4.64] ;  /* 0x0000000a04087981 */ /* 0x000ea8000c1e9b00 */
[----:B------:R-:W3:Y:S01]  /*4e20*/  LDG.E.64.CONSTANT R6, desc[UR10][R4.64+0x8] ;  /* 0x0000080a04067981 */ /* 0x000ee2000c1e9b00 */
[----:B------:R-:W-:Y:S01]  /*4e30*/  VIADD R13, R13, 0x1 ;  /* 0x000000010d0d7836 */ /* 0x000fe20000000000 */
[----:B------:R-:W-:Y:S01]  /*4e40*/  BSSY.RECONVERGENT B3, `(.L_x_78) ;  /* 0x000001b000037945 */ /* 0x000fe20003800200 */
[----:B------:R-:W-:Y:S01]  /*4e50*/  IMAD.MOV.U32 R15, RZ, RZ, R22 ;  /* 0x000000ffff0f7224 */ /* 0x000fe200078e0016 */
        /* <DEDUP_REMOVED lines=25> */
.L_x_79:
[----:B------:R-:W-:Y:S05]  /*4ff0*/  BSYNC.RECONVERGENT B3 ;  /* 0x0000000000037941 */ /* 0x000fea0003800200 */
.L_x_78:
[----:B------:R-:W-:Y:S02]  /*5000*/  IMAD.X R5, RZ, RZ, R5, P3 ;  /* 0x000000ffff057224 */ /* 0x000fe400018e0605 */
[----:B------:R-:W-:Y:S01]  /*5010*/  VIADD R20, R20, 0x100 ;  /* 0x0000010014147836 */ /* 0x000fe20000000000 */
[----:B------:R-:W-:Y:S06]  /*5020*/  @P2 BRA `(.L_x_80) ;  /* 0xfffffffc00742947 */ /* 0x000fec000383ffff */
.L_x_77:
[----:B------:R-:W-:Y:S05]  /*5030*/  BSYNC.RECONVERGENT B2 ;  /* 0x0000000000027941 */ /* 0x000fea0003800200 */
.L_x_76:
[----:B------:R-:W-:-:S13]  /*5040*/  ISETP.GE.U32.AND P0, PT, R12, 0x300, PT ;  /* 0x000003000c00780c */ /* 0x000fda0003f06070 */
[----:B------:R-:W-:Y:S05]  /*5050*/  @!P0 BRA `(.L_x_75) ;  /* 0x0000000400b08947 */ /* 0x000fea0003800000 */
[----:B------:R-:W0:Y:S01]  /*5060*/  LDCU.64 UR6, c[0x0][0x380] ;  /* 0x00007000ff0677ac */ /* 0x000e220008000a00 */
[----:B------:R-:W-:-:S05]  /*5070*/  IADD3 R3, P0, PT, R20, R3, RZ ;  /* 0x0000000314037210 */ /* 0x000fca0007f1e0ff */
[----:B------:R-:W-:Y:S01]  /*5080*/  IMAD.X R2, RZ, RZ, R2, P0 ;  /* 0x000000ffff027224 */ /* 0x000fe200000e0602 */
[----:B0-----:R-:W-:-:S04]  /*5090*/  LEA R8, P1, R3, UR6, 0x4 ;  /* 0x0000000603087c11 */ /* 0x001fc8000f8220ff */
[----:B------:R-:W-:Y:S02]  /*50a0*/  IADD3 R8, P0, PT, R8, 0x3008, RZ ;  /* 0x0000300808087810 */ /* 0x000fe40007f1e0ff */
[----:B------:R-:W-:-:S05]  /*50b0*/  LEA.HI.X R9, R3, UR7, R2, 0x4, P1 ;  /* 0x0000000703097c11 */ /* 0x000fca00088f2402 */
[----:B------:R-:W-:-:S07]  /*50c0*/  IMAD.X R9, RZ, RZ, R9, P0 ;  /* 0x000000ffff097224 */ /* 0x000fce00000e0609 */
.L_x_89:
[----:B------:R-:W2:Y:S04]  /*50d0*/  LDG.E.64.CONSTANT R10, desc[UR10][R8.64+-0x3008] ;  /* 0xffcff80a080a7981 */ /* 0x000ea8000c1e9b00 */
[----:B------:R-:W3:Y:S04]  /*50e0*/  LDG.E.64.CONSTANT R12, desc[UR10][R8.64+-0x3000] ;  /* 0xffd0000a080c7981 */ /* 0x000ee8000c1e9b00 */
[----:B------:R0:W5:Y:S04]  /*50f0*/  LDG.E.64.CONSTANT R6, desc[UR10][R8.64+-0x2008] ;  /* 0xffdff80a08067981 */ /* 0x000168000c1e9b00 */
        /* <DEDUP_REMOVED lines=22> */
.L_x_82:
[----:B------:R-:W-:Y:S05]  /*5260*/  BSYNC.RECONVERGENT B2 ;  /* 0x0000000000027941 */ /* 0x000fea0003800200 */
.L_x_81:
        /* <DEDUP_REMOVED lines=25> */
.L_x_84:
[----:B------:R-:W-:Y:S05]  /*5400*/  BSYNC.RECONVERGENT B2 ;  /* 0x0000000000027941 */ /* 0x000fea0003800200 */
.L_x_83:
        /* <DEDUP_REMOVED lines=21> */
.L_x_86:
[----:B------:R-:W-:Y:S05]  /*5560*/  BSYNC.RECONVERGENT B2 ;  /* 0x0000000000027941 */ /* 0x000fea0003800200 */
.L_x_85:
        /* <DEDUP_REMOVED lines=21> */
.L_x_88:
[----:B------:R-:W-:Y:S05]  /*56c0*/  BSYNC.RECONVERGENT B2 ;  /* 0x0000000000027941 */ /* 0x000fea0003800200 */
.L_x_87:
[----:B------:R-:W-:Y:S01]  /*56d0*/  VIADD R20, R20, 0x400 ;  /* 0x0000040014147836 */ /* 0x000fe20000000000 */
[----:B------:R-:W-:-:S04]  /*56e0*/  IADD3 R8, P1, PT, R8, 0x4000, RZ ;  /* 0x0000400008087810 */ /* 0x000fc80007f3e0ff */
[----:B------:R-:W-:Y:S01]  /*56f0*/  ISETP.GE.AND P0, PT, R20, R21, PT ;  /* 0x000000151400720c */ /* 0x000fe20003f06270 */
[----:B------:R-:W-:-:S12]  /*5700*/  IMAD.X R9, RZ, RZ, R9, P1 ;  /* 0x000000ffff097224 */ /* 0x000fd800008e0609 */
[----:B------:R-:W-:Y:S05]  /*5710*/  @!P0 BRA `(.L_x_89) ;  /* 0xfffffff8006c8947 */ /* 0x000fea000383ffff */
.L_x_75:
[----:B------:R-:W-:Y:S05]  /*5720*/  BSYNC.RECONVERGENT B1 ;  /* 0x0000000000017941 */ /* 0x000fea0003800200 */
.L_x_74:
[----:B------:R-:W0:Y:S01]  /*5730*/  S2R R8, SR_LANEID ;  /* 0x0000000000087919 */ /* 0x000e220000000000 */
[----:B------:R-:W-:Y:S01]  /*5740*/  BSSY.RECONVERGENT B1, `(.L_x_90) ;  /* 0x000001f000017945 */ /* 0x000fe20003800200 */
[----:B------:R-:W-:Y:S01]  /*5750*/  IMAD.MOV.U32 R11, RZ, RZ, R22 ;  /* 0x000000ffff0b7224 */ /* 0x000fe200078e0016 */
[----:B------:R1:W2:Y:S01]  /*5760*/  SHFL.DOWN PT, R4, R16, 0x1, 0x1f ;  /* 0x08201f0010047f89 */ /* 0x0002a200000e0000 */
[----:B------:R-:W-:Y:S02]  /*5770*/  IMAD.MOV.U32 R12, RZ, RZ, R23 ;  /* 0x000000ffff0c7224 */ /* 0x000fe400078e0017 */
[----:B------:R-:W-:Y:S01]  /*5780*/  IMAD.MOV.U32 R2, RZ, RZ, R16 ;  /* 0x000000ffff027224 */ /* 0x000fe200078e0010 */
[----:B------:R1:W3:Y:S01]  /*5790*/  SHFL.DOWN PT, R5, R17, 0x1, 0x1f ;  /* 0x08201f0011057f89 */ /* 0x0002e200000e0000 */
        /* <DEDUP_REMOVED lines=25> */
.L_x_91:
[----:B------:R-:W-:Y:S05]  /*5930*/  BSYNC.RECONVERGENT B1 ;  /* 0x0000000000017941 */ /* 0x000fea0003800200 */
.L_x_90:
        /* <DEDUP_REMOVED lines=31> */
.L_x_93:
[----:B------:R-:W-:Y:S05]  /*5b30*/  BSYNC.RECONVERGENT B1 ;  /* 0x0000000000017941 */ /* 0x000fea0003800200 */
.L_x_92:
[----:B------:R-:W-:Y:S01]  /*5b40*/  ISETP.GT.AND P0, PT, R8, 0x1b, PT ;  /* 0x0000001b0800780c */ /* 0x000fe20003f04270 */
[----:B-1----:R1:W1:Y:S01]  /*5b50*/  SHFL.DOWN PT, R6, R4, 0x4, 0x1f ;  /* 0x08801f0004067f89 */ /* 0x00226200000e0000 */
[----:B------:R-:W-:Y:S01]  /*5b60*/  BSSY.RECONVERGENT B1, `(.L_x_94) ;  /* 0x000001d000017945 */ /* 0x000fe20003800200 */
[----:B0-----:R-:W-:Y:S02]  /*5b70*/  IMAD.MOV.U32 R11, RZ, RZ, R9 ;  /* 0x000000ffff0b7224 */ /* 0x001fe400078e0009 */
[----:B--2---:R0:W2:Y:S01]  /*5b80*/  SHFL.DOWN PT, R7, R5, 0x4, 0x1f ;  /* 0x08801f0005077f89 */ /* 0x0040a200000e0000 */
[----:B------:R-:W-:Y:S02]  /*5b90*/  IMAD.MOV.U32 R12, RZ, RZ, R10 ;  /* 0x000000ffff0c7224 */ /* 0x000fe400078e000a */
[----:B------:R-:W-:Y:S01]  /*5ba0*/  IMAD.MOV.U32 R2, RZ, RZ, R4 ;  /* 0x000000ffff027224 */ /* 0x000fe200078e0004 */
[----:B---3--:R0:W3:Y:S01]  /*5bb0*/  SHFL.DOWN PT, R14, R9, 0x4, 0x1f ;  /* 0x08801f00090e7f89 */ /* 0x0080e200000e0000 */
[----:B------:R-:W-:-:S03]  /*5bc0*/  IMAD.MOV.U32 R3, RZ, RZ, R5 ;  /* 0x000000ffff037224 */ /* 0x000fc600078e0005 */
[----:B----4-:R0:W4:Y:S01]  /*5bd0*/  SHFL.DOWN PT, R13, R10, 0x4, 0x1f ;  /* 0x08801f000a0d7f89 */ /* 0x01012200000e0000 */
        /* <DEDUP_REMOVED lines=21> */
.L_x_95:
[----:B------:R-:W-:Y:S05]  /*5d30*/  BSYNC.RECONVERGENT B1 ;  /* 0x0000000000017941 */ /* 0x000fea0003800200 */
.L_x_94:
        /* <DEDUP_REMOVED lines=31> */
.L_x_97:
[----:B------:R-:W-:Y:S05]  /*5f30*/  BSYNC.RECONVERGENT B1 ;  /* 0x0000000000017941 */ /* 0x000fea0003800200 */
.L_x_96:
[----:B------:R-:W-:Y:S01]  /*5f40*/  ISETP.GT.AND P0, PT, R8, 0xf, PT ;  /* 0x0000000f0800780c */ /* 0x000fe20003f04270 */
[----:B-1----:R1:W1:Y:S01]  /*5f50*/  SHFL.DOWN PT, R6, R4, 0x10, 0x1f ;  /* 0x0a001f0004067f89 */ /* 0x00226200000e0000 */
[----:B------:R-:W-:Y:S01]  /*5f60*/  BSSY.RECONVERGENT B1, `(.L_x_98) ;  /* 0x000001d000017945 */ /* 0x000fe20003800200 */
[----:B---3--:R-:W-:Y:S02]  /*5f70*/  IMAD.MOV.U32 R14, RZ, RZ, R9 ;  /* 0x000000ffff0e7224 */ /* 0x008fe400078e0009 */
[----:B--2---:R2:W3:Y:S01]  /*5f80*/  SHFL.DOWN PT, R7, R5, 0x10, 0x1f ;  /* 0x0a001f0005077f89 */ /* 0x0044e200000e0000 */
[----:B------:R-:W-:Y:S02]  /*5f90*/  IMAD.MOV.U32 R15, RZ, RZ, R10 ;  /* 0x000000ffff0f7224 */ /* 0x000fe400078e000a */
[----:B------:R-:W-:Y:S01]  /*5fa0*/  IMAD.MOV.U32 R2, RZ, RZ, R4 ;  /* 0x000000ffff027224 */ /* 0x000fe200078e0004 */
[----:B0-----:R2:W0:Y:S01]  /*5fb0*/  SHFL.DOWN PT, R12, R9, 0x10, 0x1f ;  /* 0x0a001f00090c7f89 */ /* 0x00142200000e0000 */
[----:B------:R-:W-:-:S03]  /*5fc0*/  IMAD.MOV.U32 R3, RZ, RZ, R5 ;  /* 0x000000ffff037224 */ /* 0x000fc600078e0005 */
[----:B------:R2:W0:Y:S01]  /*5fd0*/  SHFL.DOWN PT, R11, R10, 0x10, 0x1f ;  /* 0x0a001f000a0b7f89 */ /* 0x00042200000e0000 */
[----:B------:R-:W-:Y:S05]  /*5fe0*/  @P0 BRA `(.L_x_99) ;  /* 0x0000000000500947 */ /* 0x000fea0003800000 */
[----:B-1-3--:R-:W-:Y:S01]  /*5ff0*/  DSETP.GEU.AND P0, PT, |R4|, |R6|, PT ;  /* 0x400000060400722a */ /* 0x00afe20003f0e200 */
        /* <DEDUP_REMOVED lines=19> */
.L_x_99:
[----:B------:R-:W-:Y:S05]  /*6130*/  BSYNC.RECONVERGENT B1 ;  /* 0x0000000000017941 */ /* 0x000fea0003800200 */
.L_x_98:
[----:B------:R-:W-:Y:S01]  /*6140*/  ISETP.NE.AND P0, PT, R8, RZ, PT ;  /* 0x000000ff0800720c */ /* 0x000fe20003f05270 */
[----:B------:R-:W-:-:S12]  /*6150*/  BSSY.RECONVERGENT B1, `(.L_x_100) ;  /* 0x000000a000017945 */ /* 0x000fd80003800200 */
[----:B------:R-:W-:Y:S05]  /*6160*/  @P0 BRA `(.L_x_101) ;  /* 0x0000000000200947 */ /* 0x000fea0003800000 */
[----:B-1----:R-:W1:Y:S01]  /*6170*/  S2R R6, SR_CgaCtaId ;  /* 0x0000000000067919 */ /* 0x002e620000008800 */
[----:B--2---:R-:W-:Y:S02]  /*6180*/  MOV R5, 0x400 ;  /* 0x0000040000057802 */ /* 0x004fe40000000f00 */
[----:B------:R-:W-:-:S04]  /*6190*/  SHF.R.U32.HI R4, RZ, 0x1, R0 ;  /* 0x00000001ff047819 */ /* 0x000fc80000011600 */
[----:B------:R-:W-:Y:S02]  /*61a0*/  LOP3.LUT R4, R4, 0x1f0, RZ, 0xc0, !PT ;  /* 0x000001f004047812 */ /* 0x000fe400078ec0ff */
[----:B-1----:R-:W-:-:S05]  /*61b0*/  LEA R5, R6, R5, 0x18 ;  /* 0x0000000506057211 */ /* 0x002fca00078ec0ff */
[----:B------:R-:W-:-:S05]  /*61c0*/  IMAD.IADD R5, R4, 0x1, R5 ;  /* 0x0000000104057824 */ /* 0x000fca00078e0205 */
[----:B------:R1:W-:Y:S04]  /*61d0*/  STS.64 [R5+0x10], R14 ;  /* 0x0000100e05007388 */ /* 0x0003e80000000a00 */
[----:B------:R1:W-:Y:S02]  /*61e0*/  STS.64 [R5+0x8], R2 ;  /* 0x0000080205007388 */ /* 0x0003e40000000a00 */
.L_x_101:
[----:B------:R-:W-:Y:S05]  /*61f0*/  BSYNC.RECONVERGENT B1 ;  /* 0x0000000000017941 */ /* 0x000fea0003800200 */
.L_x_100:
[----:B------:R-:W-:Y:S01]  /*6200*/  BAR.SYNC.DEFER_BLOCKING 0x0 ;  /* 0x0000000000007b1d */ /* 0x000fe20000010000 */
[----:B------:R-:W-:-:S13]  /*6210*/  ISETP.NE.AND P1, PT, R0, RZ, PT ;  /* 0x000000ff0000720c */ /* 0x000fda0003f25270 */
[----:B------:R-:W-:Y:S05]  /*6220*/  @P1 BRA `(.L_x_34) ;  /* 0x00000008008c1947 */ /* 0x000fea0003800000 */
[----:B-12---:R-:W1:Y:S01]  /*6230*/  S2R R5, SR_CgaCtaId ;  /* 0x0000000000057919 */ /* 0x006e620000008800 */
[----:B------:R-:W-:Y:S01]  /*6240*/  MOV R0, 0x400 ;  /* 0x0000040000007802 */ /* 0x000fe20000000f00 */
[----:B------:R-:W-:Y:S03]  /*6250*/  BSSY.RECONVERGENT B1, `(.L_x_102) ;  /* 0x000001a000017945 */ /* 0x000fe60003800200 */
[----:B-1----:R-:W-:-:S05]  /*6260*/  LEA R0, R5, R0, 0x18 ;  /* 0x0000000005007211 */ /* 0x002fca00078ec0ff */
[----:B------:R-:W1:Y:S04]  /*6270*/  LDS.64 R16, [R0+0x18] ;  /* 0x0000180000107984 */ /* 0x000e680000000a00 */
[----:B---3--:R-:W2:Y:S04]  /*6280*/  LDS.128 R4, [R0+0x20] ;  /* 0x0000200000047984 */ /* 0x008ea80000000c00 */
[----:B0---4-:R0:W3:Y:S04]  /*6290*/  LDS.64 R12, [R0+0x80] ;  /* 0x00008000000c7984 */ /* 0x0110e80000000a00 */
[----:B------:R0:W4:Y:S01]  /*62a0*/  LDS.128 R8, [R0+0x30] ;  /* 0x0000300000087984 */ /* 0x0001220000000c00 */
[----:B-1----:R-:W-:Y:S01]  /*62b0*/  DSETP.GEU.AND P0, PT, |R2|, |R16|, PT ;  /* 0x400000100200722a */ /* 0x002fe20003f0e200 */
[----:B------:R-:W-:-:S02]  /*62c0*/  IMAD.MOV.U32 R24, RZ, RZ, R16 ;  /* 0x000000ffff187224 */ /* 0x000fc400078e0010 */
[----:B------:R-:W-:Y:S02]  /*62d0*/  IMAD.MOV.U32 R25, RZ, RZ, R17 ;  /* 0x000000ffff197224 */ /* 0x000fe400078e0011 */
[----:B--2---:R-:W-:Y:S02]  /*62e0*/  IMAD.MOV.U32 R27, RZ, RZ, R4 ;  /* 0x000000ffff1b7224 */ /* 0x004fe400078e0004 */
[----:B------:R-:W-:-:S07]  /*62f0*/  IMAD.MOV.U32 R29, RZ, RZ, R5 ;  /* 0x000000ffff1d7224 */ /* 0x000fce00078e0005 */
[----:B0--34-:R-:W-:Y:S05]  /*6300*/  @!P0 BRA `(.L_x_103) ;  /* 0x0000000000388947 */ /* 0x019fea0003800000 */
        /* <DEDUP_REMOVED lines=14> */
.L_x_103:
[----:B------:R-:W-:Y:S05]  /*63f0*/  BSYNC.RECONVERGENT B1 ;  /* 0x0000000000017941 */ /* 0x000fea0003800200 */
.L_x_102:
        /* <DEDUP_REMOVED lines=23> */
.L_x_105:
[----:B------:R-:W-:Y:S05]  /*6570*/  BSYNC.RECONVERGENT B1 ;  /* 0x0000000000017941 */ /* 0x000fea0003800200 */
.L_x_104:
        /* <DEDUP_REMOVED lines=21> */
.L_x_107:
[----:B------:R-:W-:Y:S05]  /*66d0*/  BSYNC.RECONVERGENT B1 ;  /* 0x0000000000017941 */ /* 0x000fea0003800200 */
.L_x_106:
        /* <DEDUP_REMOVED lines=23> */
.L_x_109:
[----:B------:R-:W-:Y:S05]  /*6850*/  BSYNC.RECONVERGENT B1 ;  /* 0x0000000000017941 */ /* 0x000fea0003800200 */
.L_x_108:
        /* <DEDUP_REMOVED lines=21> */
.L_x_111:
[----:B------:R-:W-:Y:S05]  /*69b0*/  BSYNC.RECONVERGENT B1 ;  /* 0x0000000000017941 */ /* 0x000fea0003800200 */
.L_x_110:
        /* <DEDUP_REMOVED lines=21> */
.L_x_113:
[----:B------:R-:W-:Y:S05]  /*6b10*/  BSYNC.RECONVERGENT B1 ;  /* 0x0000000000017941 */ /* 0x000fea0003800200 */
.L_x_112:
        /* <DEDUP_REMOVED lines=20> */
.L_x_34:
[----:B------:R-:W-:Y:S05]  /*6c60*/  BSYNC.RECONVERGENT B0 ;  /* 0x0000000000007941 */ /* 0x000fea0003800200 */
.L_x_1:
[----:B------:R-:W-:Y:S05]  /*6c70*/  @P1 EXIT ;  /* 0x000000000000194d */ /* 0x000fea0003800000 */
[----:B012---:R-:W0:Y:S02]  /*6c80*/  LDC.64 R4, c[0x0][0x388] ;  /* 0x0000e200ff047b82 */ /* 0x007e240000000a00 */
[----:B0-----:R-:W-:Y:S04]  /*6c90*/  STG.E.64 desc[UR10][R4.64], R2 ;  /* 0x0000000204007986 */ /* 0x001fe8000c101b0a */
[----:B------:R-:W-:Y:S01]  /*6ca0*/  STG.E.64 desc[UR10][R4.64+0x8], R14 ;  /* 0x0000080e04007986 */ /* 0x000fe2000c101b0a */
[----:B------:R-:W-:Y:S05]  /*6cb0*/  EXIT ;  /* 0x000000000000794d */ /* 0x000fea0003800000 */
.L_x_114:
        /* <DEDUP_REMOVED lines=12> */
.L_x_766:


//--------------------- .text._ZN6thrust24THRUST_300001_SM_1000_NS8cuda_cub4core6detail13_kernel_agentINS1_8__reduce10DrainAgentIlEEJN3cub18CUB_300001_SM_10009GridQueueIyEElEEEvDpT0_ --------------------------
	.section	.text._ZN6thrust24THRUST_300001_SM_1000_NS8cuda_cub4core6detail13_kernel_agentINS1_8__reduce10DrainAgentIlEEJN3cub18CUB_300001_SM_10009GridQueueIyEElEEEvDpT0_,"ax",@progbits
	.align	128
        .global         _ZN6thrust24THRUST_300001_SM_1000_NS8cuda_cub4core6detail13_kernel_agentINS1_8__reduce10DrainAgentIlEEJN3cub18CUB_300001_SM_10009GridQueueIyEElEEEvDpT0_
        .type           _ZN6thrust24THRUST_300001_SM_1000_NS8cuda_cub4core6detail13_kernel_agentINS1_8__reduce10DrainAgentIlEEJN3cub18CUB_300001_SM_10009GridQueueIyEElEEEvDpT0_,@function
        .size           _ZN6thrust24THRUST_300001_SM_1000_NS8cuda_cub4core6detail13_kernel_agentINS1_8__reduce10DrainAgentIlEEJN3cub18CUB_300001_SM_10009GridQueueIyEElEEEvDpT0_,(.L_x_767 - _ZN6thrust24THRUST_300001_SM_1000_NS8cuda_cub4core6detail13_kernel_agentINS1_8__reduce10DrainAgentIlEEJN3cub18CUB_300001_SM_10009GridQueueIyEElEEEvDpT0_)
        .other          _ZN6thrust24THRUST_300001_SM_1000_NS8cuda_cub4core6detail13_kernel_agentINS1_8__reduce10DrainAgentIlEEJN3cub18CUB_300001_SM_10009GridQueueIyEElEEEvDpT0_,@"STO_CUDA_ENTRY STV_DEFAULT"
_ZN6thrust24THRUST_300001_SM_1000_NS8cuda_cub4core6detail13_kernel_agentINS1_8__reduce10DrainAgentIlEEJN3cub18CUB_300001_SM_10009GridQueueIyEElEEEvDpT0_:
.text._ZN6thrust24THRUST_300001_SM_1000_NS8cuda_cub4core6detail13_kernel_agentINS1_8__reduce10DrainAgentIlEEJN3cub18CUB_300001_SM_10009GridQueueIyEElEEEvDpT0_:
[----:B------:R-:W-:Y:S08]  /*0000*/  LDC R1, c[0x0][0x37c] ;  /* 0x0000df00ff017b82 */ /* 0x000ff00000000800 */
[----:B------:R-:W0:Y:S01]  /*0010*/  LDC.64 R2, c[0x0][0x380] ;  /* 0x0000e000ff027b82 */ /* 0x000e220000000a00 */
[----:B------:R-:W0:Y:S07]  /*0020*/  LDCU.64 UR4, c[0x0][0x358] ;  /* 0x00006b00ff0477ac */ /* 0x000e2e0008000a00 */
[----:B------:R-:W1:Y:S01]  /*0030*/  LDC.64 R4, c[0x0][0x388] ;  /* 0x0000e200ff047b82 */ /* 0x000e620000000a00 */
[----:B0-----:R-:W-:Y:S04]  /*0040*/  STG.E.64 desc[UR4][R2.64+0x8], RZ ;  /* 0x000008ff02007986 */ /* 0x001fe8000c101b04 */
[----:B-1----:R-:W-:Y:S01]  /*0050*/  STG.E.64 desc[UR4][R2.64], R4 ;  /* 0x0000000402007986 */ /* 0x002fe2000c101b04 */
[----:B------:R-:W-:Y:S05]  /*0060*/  EXIT ;  /* 0x000000000000794d */ /* 0x000fea0003800000 */
.L_x_115:
        /* <DEDUP_REMOVED lines=9> */
.L_x_767:


//--------------------- .text._ZN6thrust24THRUST_300001_SM_1000_NS8cuda_cub4core6detail13_kernel_agentINS1_8__reduce11ReduceAgentINS0_12zip_iteratorIN4cuda3std3__45tupleIJNS0_10device_ptrIdEENS0_17counting_iteratorIlNS0_11use_defaultESF_SF_EEEEEEEPNSB_IJdlEEESJ_lNS1_9__extrema9arg_max_fIdl10ComparatorEEEEJSI_SK_lN3cub18CUB_300001_SM_100013GridEvenShareIlEENSR_9GridQueueIyEESO_EEEvDpT0_ --------------------------
	.section	.text._ZN6thrust24THRUST_300001_SM_1000_NS8cuda_cub4core6detail13_kernel_agentINS1_8__reduce11ReduceAgentINS0_12zip_iteratorIN4cuda3std3__45tupleIJNS0_10device_ptrIdEENS0_17counting_iteratorIlNS0_11use_defaultESF_SF_EEEEEEEPNSB_IJdlEEESJ_lNS1_9__extrema9arg_max_fIdl10ComparatorEEEEJSI_SK_lN3cub18CUB_300001_SM_100013GridEvenShareIlEENSR_9GridQueueIyEESO_EEEvDpT0_,"ax",@progbits
	.align	128
        .global         _ZN6thrust24THRUST_300001_SM_1000_NS8cuda_cub4core6detail13_kernel_agentINS1_8__reduce11ReduceAgentINS0_12zip_iteratorIN4cuda3std3__45tupleIJNS0_10device_ptrIdEENS0_17counting_iteratorIlNS0_11use_defaultESF_SF_EEEEEEEPNSB_IJdlEEESJ_lNS1_9__extrema9arg_max_fIdl10ComparatorEEEEJSI_SK_lN3cub18CUB_300001_SM_100013GridEvenShareIlEENSR_9GridQueueIyEESO_EEEvDpT0_
        .type           _ZN6thrust24THRUST_300001_SM_1000_NS8cuda_cub4core6detail13_kernel_agentINS1_8__reduce11ReduceAgentINS0_12zip_iteratorIN4cuda3std3__45tupleIJNS0_10device_ptrIdEENS0_17counting_iteratorIlNS0_11use_defaultESF_SF_EEEEEEEPNSB_IJdlEEESJ_lNS1_9__extrema9arg_max_fIdl10ComparatorEEEEJSI_SK_lN3cub18CUB_300001_SM_100013GridEvenShareIlEENSR_9GridQueueIyEESO_EEEvDpT0_,@function
        .size           _ZN6thrust24THRUST_300001_SM_1000_NS8cuda_cub4core6detail13_kernel_agentINS1_8__reduce11ReduceAgentINS0_12zip_iteratorIN4cuda3std3__45tupleIJNS0_10device_ptrIdEENS0_17counting_iteratorIlNS0_11use_defaultESF_SF_EEEEEEEPNSB_IJdlEEESJ_lNS1_9__extrema9arg_max_fIdl10ComparatorEEEEJSI_SK_lN3cub18CUB_300001_SM_100013GridEvenShareIlEENSR_9GridQueueIyEESO_EEEvDpT0_,(.L_x_768 - _ZN6thrust24THRUST_300001_SM_1000_NS8cuda_cub4core6detail13_kernel_agentINS1_8__reduce11ReduceAgentINS0_12zip_iteratorIN4cuda3std3__45tupleIJNS0_10device_ptrIdEENS0_17counting_iteratorIlNS0_11use_defaultESF_SF_EEEEEEEPNSB_IJdlEEESJ_lNS1_9__extrema9arg_max_fIdl10ComparatorEEEEJSI_SK_lN3cub18CUB_300001_SM_100013GridEvenShareIlEENSR_9GridQueueIyEESO_EEEvDpT0_)
        .other          _ZN6thrust24THRUST_300001_SM_1000_NS8cuda_cub4core6detail13_kernel_agentINS1_8__reduce11ReduceAgentINS0_12zip_iteratorIN4cuda3std3__45tupleIJNS0_10device_ptrIdEENS0_17counting_iteratorIlNS0_11use_defaultESF_SF_EEEEEEEPNSB_IJdlEEESJ_lNS1_9__extrema9arg_max_fIdl10ComparatorEEEEJSI_SK_lN3cub18CUB_300001_SM_100013GridEvenShareIlEENSR_9GridQueueIyEESO_EEEvDpT0_,@"STO_CUDA_ENTRY STV_DEFAULT"
_ZN6thrust24THRUST_300001_SM_1000_NS8cuda_cub4core6detail13_kernel_agentINS1_8__reduce11ReduceAgentINS0_12zip_iteratorIN4cuda3std3__45tupleIJNS0_10device_ptrIdEENS0_17counting_iteratorIlNS0_11use_defaultESF_SF_EEEEEEEPNSB_IJdlEEESJ_lNS1_9__extrema9arg_max_fIdl10ComparatorEEEEJSI_SK_lN3cub18CUB_300001_SM_100013GridEvenShareIlEENSR_9GridQueueIyEESO_EEEvDpT0_:
.text._ZN6thrust24THRUST_300001_SM_1000_NS8cuda_cub4core6detail13_kernel_agentINS1_8__reduce11ReduceAgentINS0_12zip_iteratorIN4cuda3std3__45tupleIJNS0_10device_ptrIdEENS0_17counting_iteratorIlNS0_11use_defaultESF_SF_EEEEEEEPNSB_IJdlEEESJ_lNS1_9__extrema9arg_max_fIdl10ComparatorEEEEJSI_SK_lN3cub18CUB_300001_SM_100013GridEvenShareIlEENSR_9GridQueueIyEESO_EEEvDpT0_:
[----:B------:R-:W-:Y:S01]  /*0000*/  LDC R1, c[0x0][0x37c] ;  /* 0x0000df00ff017b82 */ /* 0x000fe20000000800 */
[----:B------:R-:W0:Y:S01]  /*0010*/  S2R R0, SR_CTAID.X ;  /* 0x0000000000007919 */ /* 0x000e220000002500 */
[----:B------:R-:W1:Y:S01]  /*0020*/  LDCU.64 UR4, c[0x0][0x398] ;  /* 0x00007300ff0477ac */ /* 0x000e620008000a00 */
[----:B------:R-:W-:Y:S01]  /*0030*/  BSSY.RECONVERGENT B0, `(.L_x_116) ;  /* 0x0000689000007945 */ /* 0x000fe20003800200 */
[----:B------:R-:W2:Y:S01]  /*0040*/  LDCU UR6, c[0x0][0x370] ;  /* 0x00006e00ff0677ac */ /* 0x000ea20008000800 */
[----:B------:R-:W3:Y:S01]  /*0050*/  LDCU.64 UR10, c[0x0][0x358] ;  /* 0x00006b00ff0a77ac */ /* 0x000ee20008000a00 */
[----:B-1----:R-:W-:Y:S02]  /*0060*/  IMAD.U32 R25, RZ, RZ, UR4 ;  /* 0x00000004ff197e24 */ /* 0x002fe4000f8e00ff */
[----:B------:R-:W-:Y:S01]  /*0070*/  IMAD.U32 R16, RZ, RZ, UR5 ;  /* 0x00000005ff107e24 */ /* 0x000fe2000f8e00ff */
[----:B--2---:R-:W-:Y:S01]  /*0080*/  UIMAD UR6, UR6, 0x500, URZ ;  /* 0x00000500060678a4 */ /* 0x004fe2000f8e02ff */
[----:B0-----:R-:W-:-:S05]  /*0090*/  IMAD R8, R0, 0x500, RZ ;  /* 0x0000050000087824 */ /* 0x001fca00078e02ff */
[----:B------:R-:W-:-:S04]  /*00a0*/  IADD3 R2, P1, PT, R8, 0x500, RZ ;  /* 0x0000050008027810 */ /* 0x000fc80007f3e0ff */
[----:B------:R-:W-:Y:S01]  /*00b0*/  ISETP.GT.U32.AND P0, PT, R2, R25, PT ;  /* 0x000000190200720c */ /* 0x000fe20003f04070 */
[----:B------:R-:W-:-:S05]  /*00c0*/  IMAD.X R3, RZ, RZ, RZ, P1 ;  /* 0x000000ffff037224 */ /* 0x000fca00008e06ff */
[----:B------:R-:W-:-:S13]  /*00d0*/  ISETP.GT.AND.EX P0, PT, R3, R16, PT, P0 ;  /* 0x000000100300720c */ /* 0x000fda0003f04300 */
[----:B---3--:R-:W-:Y:S05]  /*00e0*/  @!P0 BRA `(.L_x_117) ;  /* 0x0000003800e48947 */ /* 0x008fea0003800000 */
[----:B------:R-:W0:Y:S01]  /*00f0*/  S2R R10, SR_TID.X ;  /* 0x00000000000a7919 */ /* 0x000e220000002100 */
[----:B------:R-:W-:Y:S01]  /*0100*/  IMAD.IADD R9, R25, 0x1, -R8 ;  /* 0x0000000119097824 */ /* 0x000fe200078e0a08 */
[----:B------:R-:W-:Y:S01]  /*0110*/  BSSY.RECONVERGENT B1, `(.L_x_118) ;  /* 0x000000f000017945 */ /* 0x000fe20003800200 */
[----:B------:R-:W-:Y:S02]  /*0120*/  CS2R R20, SRZ ;  /* 0x0000000000147805 */ /* 0x000fe4000001ff00 */
[----:B------:R-:W-:Y:S02]  /*0130*/  CS2R R14, SRZ ;  /* 0x00000000000e7805 */ /* 0x000fe4000001ff00 */
[----:B0-----:R-:W-:Y:S01]  /*0140*/  ISETP.GE.AND P0, PT, R10, R9, PT ;  /* 0x000000090a00720c */ /* 0x001fe20003f06270 */
[----:B------:R-:W-:-:S12]  /*0150*/  IMAD.MOV.U32 R6, RZ, RZ, R10 ;  /* 0x000000ffff067224 */ /* 0x000fd800078e000a */
[----:B------:R-:W-:Y:S05]  /*0160*/  @P0 BRA `(.L_x_119) ;  /* 0x0000000000240947 */ /* 0x000fea0003800000 */
[----:B------:R-:W0:Y:S01]  /*0170*/  LDCU.128 UR4, c[0x0][0x380] ;  /* 0x00007000ff0477ac */ /* 0x000e220008000c00 */
[----:B------:R-:W-:-:S05]  /*0180*/  IADD3 R21, P0, PT, R8, R10, RZ ;  /* 0x0000000a08157210 */ /* 0x000fca0007f1e0ff */
[----:B------:R-:W-:Y:S01]  /*0190*/  IMAD.X R20, RZ, RZ, RZ, P0 ;  /* 0x000000ffff147224 */ /* 0x000fe200000e06ff */
[----:B0-----:R-:W-:-:S04]  /*01a0*/  LEA R14, P1, R21, UR4, 0x3 ;  /* 0x00000004150e7c11 */ /* 0x001fc8000f8218ff */
[----:B------:R-:W-:-:S06]  /*01b0*/  LEA.HI.X R15, R21, UR5, R20, 0x3, P1 ;  /* 0x00000005150f7c11 */ /* 0x000fcc00088f1c14 */
[----:B------:R-:W5:Y:S01]  /*01c0*/  LDG.E.64 R14, desc[UR10][R14.64] ;  /* 0x0000000a0e0e7981 */ /* 0x000f62000c1e1b00 */
[----:B------:R-:W-:Y:S01]  /*01d0*/  IADD3 R21, P0, PT, R21, UR6, RZ ;  /* 0x0000000615157c10 */ /* 0x000fe2000ff1e0ff */
[----:B------:R-:W-:-:S03]  /*01e0*/  VIADD R6, R10, 0x100 ;  /* 0x000001000a067836 */ /* 0x000fc60000000000 */
[----:B------:R-:W-:-:S09]  /*01f0*/  IADD3.X R20, PT, PT, R20, UR7, RZ, P0, !PT ;  /* 0x0000000714147c10 */ /* 0x000fd200087fe4ff */
.L_x_119:
[----:B------:R-:W-:Y:S05]  /*0200*/  BSYNC.RECONVERGENT B1 ;  /* 0x0000000000017941 */ /* 0x000fea0003800200 */
.L_x_118:
[----:B------:R-:W-:Y:S01]  /*0210*/  ISETP.GE.AND P0, PT, R6, R9, PT ;  /* 0x000000090600720c */ /* 0x000fe20003f06270 */
[----:B------:R-:W-:-:S12]  /*0220*/  BSSY.RECONVERGENT B1, `(.L_x_120) ;  /* 0x00000af000017945 */ /* 0x000fd80003800200 */
[----:B------:R-:W-:Y:S05]  /*0230*/  @P0 BRA `(.L_x_121) ;  /* 0x0000000800b40947 */ /* 0x000fea0003800000 */
[----:B------:R-:W-:Y:S01]  /*0240*/  LOP3.LUT R2, RZ, R6, RZ, 0x33, !PT ;  /* 0x00000006ff027212 */ /* 0x000fe200078e33ff */
[----:B------:R-:W-:Y:S03]  /*0250*/  BSSY.RECONVERGENT B2, `(.L_x_122) ;  /* 0x0000034000027945 */ /* 0x000fe60003800200 */
[----:B------:R-:W-:-:S04]  /*0260*/  IADD3 R25, PT, PT, -R8, R25, R2 ;  /* 0x0000001908197210 */ /* 0x000fc80007ffe102 */
[----:B------:R-:W-:-:S04]  /*0270*/  LOP3.LUT R2, R25, 0x300, RZ, 0xc0, !PT ;  /* 0x0000030019027812 */ /* 0x000fc800078ec0ff */
[----:B------:R-:W-:-:S13]  /*0280*/  ISETP.NE.AND P0, PT, R2, 0x300, PT ;  /* 0x000003000200780c */ /* 0x000fda0003f05270 */
[----:B------:R-:W-:Y:S05]  /*0290*/  @!P0 BRA `(.L_x_123) ;  /* 0x0000000000bc8947 */ /* 0x000fea0003800000 */
[----:B------:R-:W0:Y:S01]  /*02a0*/  LDCU.128 UR4, c[0x0][0x380] ;  /* 0x00007000ff0477ac */ /* 0x000e220008000c00 */
[----:B------:R-:W-:Y:S02]  /*02b0*/  IADD3 R12, P0, PT, R8, R6, RZ ;  /* 0x00000006080c7210 */ /* 0x000fe40007f1e0ff */
[----:B------:R-:W-:-:S03]  /*02c0*/  LEA.HI R2, R25, 0x1, RZ, 0x18 ;  /* 0x0000000119027811 */ /* 0x000fc600078fc0ff */
[----:B------:R-:W-:Y:S01]  /*02d0*/  IMAD.X R3, RZ, RZ, RZ, P0 ;  /* 0x000000ffff037224 */ /* 0x000fe200000e06ff */
[----:B------:R-:W-:-:S05]  /*02e0*/  LOP3.LUT R2, R2, 0x3, RZ, 0xc0, !PT ;  /* 0x0000000302027812 */ /* 0x000fca00078ec0ff */
[----:B------:R-:W-:Y:S01]  /*02f0*/  IMAD.MOV R7, RZ, RZ, -R2 ;  /* 0x000000ffff077224 */ /* 0x000fe200078e0a02 */
[C---:B0-----:R-:W-:Y:S02]  /*0300*/  IADD3 R13, P1, PT, R12.reuse, UR6, RZ ;  /* 0x000000060c0d7c10 */ /* 0x041fe4000ff3e0ff */
[C---:B------:R-:W-:Y:S02]  /*0310*/  LEA R11, P2, R12.reuse, UR4, 0x3 ;  /* 0x000000040c0b7c11 */ /* 0x040fe4000f8418ff */
[----:B------:R-:W-:Y:S02]  /*0320*/  IADD3.X R16, PT, PT, R3, UR7, RZ, P1, !PT ;  /* 0x0000000703107c10 */ /* 0x000fe40008ffe4ff */
[----:B------:R-:W-:-:S09]  /*0330*/  LEA.HI.X R12, R12, UR5, R3, 0x3, P2 ;  /* 0x000000050c0c7c11 */ /* 0x000fd200090f1c03 */
.L_x_126:
[----:B------:R-:W-:Y:S02]  /*0340*/  IMAD.MOV.U32 R2, RZ, RZ, R11 ;  /* 0x000000ffff027224 */ /* 0x000fe400078e000b */
[----:B------:R-:W-:-:S06]  /*0350*/  IMAD.MOV.U32 R3, RZ, RZ, R12 ;  /* 0x000000ffff037224 */ /* 0x000fcc00078e000c */
[----:B------:R-:W2:Y:S01]  /*0360*/  LDG.E.64 R2, desc[UR10][R2.64] ;  /* 0x0000000a02027981 */ /* 0x000ea2000c1e1b00 */
[----:B------:R-:W-:Y:S01]  /*0370*/  VIADD R7, R7, 0x1 ;  /* 0x0000000107077836 */ /* 0x000fe20000000000 */
[----:B------:R-:W-:Y:S01]  /*0380*/  BSSY.RECONVERGENT B3, `(.L_x_124) ;  /* 0x000001b000037945 */ /* 0x000fe20003800200 */
[----:B------:R-:W-:Y:S01]  /*0390*/  IMAD.MOV.U32 R18, RZ, RZ, R21 ;  /* 0x000000ffff127224 */ /* 0x000fe200078e0015 */
[----:B------:R-:W-:Y:S01]  /*03a0*/  IADD3 R11, P3, PT, R11, 0x800, RZ ;  /* 0x000008000b0b7810 */ /* 0x000fe20007f7e0ff */
[----:B------:R-:W-:Y:S01]  /*03b0*/  IMAD.MOV.U32 R17, RZ, RZ, R20 ;  /* 0x000000ffff117224 */ /* 0x000fe200078e0014 */
[----:B------:R-:W-:Y:S01]  /*03c0*/  ISETP.NE.AND P2, PT, R7, RZ, PT ;  /* 0x000000ff0700720c */ /* 0x000fe20003f45270 */
[----:B-----5:R-:W-:Y:S02]  /*03d0*/  IMAD.MOV.U32 R4, RZ, RZ, R14 ;  /* 0x000000ffff047224 */ /* 0x020fe400078e000e */
[----:B------:R-:W-:Y:S02]  /*03e0*/  IMAD.MOV.U32 R5, RZ, RZ, R15 ;  /* 0x000000ffff057224 */ /* 0x000fe400078e000f */
[----:B------:R-:W-:-:S02]  /*03f0*/  IMAD.MOV.U32 R21, RZ, RZ, R13 ;  /* 0x000000ffff157224 */ /* 0x000fc400078e000d */
[----:B------:R-:W-:Y:S01]  /*0400*/  IMAD.MOV.U32 R20, RZ, RZ, R16 ;  /* 0x000000ffff147224 */ /* 0x000fe200078e0010 */
[----:B--2---:R-:W-:Y:S01]  /*0410*/  DSETP.GEU.AND P0, PT, |R14|, |R2|, PT ;  /* 0x400000020e00722a */ /* 0x004fe20003f0e200 */
[----:B------:R-:W-:Y:S02]  /*0420*/  IMAD.MOV.U32 R14, RZ, RZ, R2 ;  /* 0x000000ffff0e7224 */ /* 0x000fe400078e0002 */
[----:B------:R-:W-:-:S11]  /*0430*/  IMAD.MOV.U32 R15, RZ, RZ, R3 ;  /* 0x000000ffff0f7224 */ /* 0x000fd600078e0003 */
        /* <DEDUP_REMOVED lines=15> */
.L_x_125:
[----:B------:R-:W-:Y:S05]  /*0530*/  BSYNC.RECONVERGENT B3 ;  /* 0x0000000000037941 */ /* 0x000fea0003800200 */
.L_x_124:
[----:B------:R-:W-:Y:S01]  /*0540*/  IADD3 R13, P0, PT, R13, 0x100, RZ ;  /* 0x000001000d0d7810 */ /* 0x000fe20007f1e0ff */
[----:B------:R-:W-:Y:S02]  /*0550*/  VIADD R6, R6, 0x100 ;  /* 0x0000010006067836 */ /* 0x000fe40000000000 */
[----:B------:R-:W-:Y:S02]  /*0560*/  IMAD.X R12, RZ, RZ, R12, P3 ;  /* 0x000000ffff0c7224 */ /* 0x000fe400018e060c */
[----:B------:R-:W-:Y:S01]  /*0570*/  IMAD.X R16, RZ, RZ, R16, P0 ;  /* 0x000000ffff107224 */ /* 0x000fe200000e0610 */
[----:B------:R-:W-:Y:S07]  /*0580*/  @P2 BRA `(.L_x_126) ;  /* 0xfffffffc006c2947 */ /* 0x000fee000383ffff */
.L_x_123:
[----:B------:R-:W-:Y:S05]  /*0590*/  BSYNC.RECONVERGENT B2 ;  /* 0x0000000000027941 */ /* 0x000fea0003800200 */
.L_x_122:
[----:B------:R-:W-:-:S13]  /*05a0*/  ISETP.GE.U32.AND P0, PT, R25, 0x300, PT ;  /* 0x000003001900780c */ /* 0x000fda0003f06070 */
[----:B------:R-:W-:Y:S05]  /*05b0*/  @!P0 BRA `(.L_x_121) ;  /* 0x0000000400d48947 */ /* 0x000fea0003800000 */
[----:B------:R-:W0:Y:S01]  /*05c0*/  LDC.64 R4, c[0x0][0x380] ;  /* 0x0000e000ff047b82 */ /* 0x000e220000000a00 */
[----:B------:R-:W-:-:S07]  /*05d0*/  VIADD R11, R6, 0x200 ;  /* 0x00000200060b7836 */ /* 0x000fce0000000000 */
[----:B------:R-:W1:Y:S02]  /*05e0*/  LDC.64 R2, c[0x0][0x388] ;  /* 0x0000e200ff027b82 */ /* 0x000e640000000a00 */
.L_x_135:
[----:B------:R-:W-:-:S05]  /*05f0*/  VIADD R7, R11, 0xfffffe00 ;  /* 0xfffffe000b077836 */ /* 0x000fca0000000000 */
[----:B------:R-:W-:-:S04]  /*0600*/  IADD3 R13, P0, PT, R8, R7, RZ ;  /* 0x00000007080d7210 */ /* 0x000fc80007f1e0ff */
[----:B------:R-:W-:Y:S02]  /*0610*/  LEA.HI.X.SX32 R12, R7, RZ, 0x1, P0 ;  /* 0x000000ff070c7211 */ /* 0x000fe400000f0eff */
[----:B0-----:R-:W-:-:S04]  /*0620*/  LEA R16, P0, R13, R4, 0x3 ;  /* 0x000000040d107211 */ /* 0x001fc800078018ff */
[----:B------:R-:W-:-:S05]  /*0630*/  LEA.HI.X R17, R13, R5, R12, 0x3, P0 ;  /* 0x000000050d117211 */ /* 0x000fca00000f1c0c */
[----:B------:R-:W2:Y:S04]  /*0640*/  LDG.E.64 R18, desc[UR10][R16.64] ;  /* 0x0000000a10127981 */ /* 0x000ea8000c1e1b00 */
[----:B-----5:R0:W5:Y:S01]  /*0650*/  LDG.E.64 R6, desc[UR10][R16.64+0x800] ;  /* 0x0008000a10067981 */ /* 0x020162000c1e1b00 */
[----:B-1----:R-:W-:Y:S01]  /*0660*/  IADD3 R24, P1, PT, R13, R2, RZ ;  /* 0x000000020d187210 */ /* 0x002fe20007f3e0ff */
[----:B------:R-:W-:Y:S04]  /*0670*/  BSSY.RECONVERGENT B2, `(.L_x_127) ;  /* 0x0000016000027945 */ /* 0x000fe80003800200 */
[----:B------:R-:W-:-:S02]  /*0680*/  IMAD.X R25, R12, 0x1, R3, P1 ;  /* 0x000000010c197824 */ /* 0x000fc400008e0603 */
[----:B------:R-:W-:Y:S02]  /*0690*/  IMAD.MOV.U32 R23, RZ, RZ, R24 ;  /* 0x000000ffff177224 */ /* 0x000fe400078e0018 */
[----:B------:R-:W-:Y:S01]  /*06a0*/  IMAD.MOV.U32 R22, RZ, RZ, R25 ;  /* 0x000000ffff167224 */ /* 0x000fe200078e0019 */
[----:B--2---:R-:W-:Y:S01]  /*06b0*/  DSETP.GEU.AND P0, PT, |R14|, |R18|, PT ;  /* 0x400000120e00722a */ /* 0x004fe20003f0e200 */
[----:B------:R-:W-:Y:S02]  /*06c0*/  IMAD.MOV.U32 R12, RZ, RZ, R18 ;  /* 0x000000ffff0c7224 */ /* 0x000fe400078e0012 */
[----:B------:R-:W-:-:S11]  /*06d0*/  IMAD.MOV.U32 R13, RZ, RZ, R19 ;  /* 0x000000ffff0d7224 */ /* 0x000fd600078e0013 */
        /* <DEDUP_REMOVED lines=15> */
.L_x_128:
[----:B------:R-:W-:Y:S05]  /*07d0*/  BSYNC.RECONVERGENT B2 ;  /* 0x0000000000027941 */ /* 0x000fea0003800200 */
.L_x_127:
[----:B------:R0:W5:Y:S04]  /*07e0*/  LDG.E.64 R14, desc[UR10][R16.64+0x1000] ;  /* 0x0010000a100e7981 */ /* 0x000168000c1e1b00 */
[----:B------:R0:W5:Y:S02]  /*07f0*/  LDG.E.64 R18, desc[UR10][R16.64+0x1800] ;  /* 0x0018000a10127981 */ /* 0x000164000c1e1b00 */
[----:B-----5:R-:W-:Y:S01]  /*0800*/  DSETP.GEU.AND P0, PT, |R12|, |R6|, PT ;  /* 0x400000060c00722a */ /* 0x020fe20003f0e200 */
[----:B------:R-:W-:Y:S01]  /*0810*/  VIADD R21, R11, 0xffffff00 ;  /* 0xffffff000b157836 */ /* 0x000fe20000000000 */
[----:B------:R-:W-:Y:S04]  /*0820*/  BSSY.RECONVERGENT B2, `(.L_x_129) ;  /* 0x0000017000027945 */ /* 0x000fe80003800200 */
[----:B------:R-:W-:-:S02]  /*0830*/  SHF.R.S32.HI R20, RZ, 0x1f, R21 ;  /* 0x0000001fff147819 */ /* 0x000fc40000011415 */
[----:B------:R-:W-:Y:S01]  /*0840*/  IADD3 R26, P1, P2, R21, R2, R8 ;  /* 0x00000002151a7210 */ /* 0x000fe20007a3e008 */
[----:B------:R-:W-:-:S03]  /*0850*/  IMAD.MOV.U32 R21, RZ, RZ, R7 ;  /* 0x000000ffff157224 */ /* 0x000fc600078e0007 */
[----:B------:R-:W-:Y:S01]  /*0860*/  IADD3.X R27, PT, PT, R20, R3, RZ, P1, P2 ;  /* 0x00000003141b7210 */ /* 0x000fe20000fe44ff */
[----:B------:R-:W-:Y:S02]  /*0870*/  IMAD.MOV.U32 R24, RZ, RZ, R26 ;  /* 0x000000ffff187224 */ /* 0x000fe400078e001a */
[----:B------:R-:W-:Y:S02]  /*0880*/  IMAD.MOV.U32 R20, RZ, RZ, R6 ;  /* 0x000000ffff147224 */ /* 0x000fe400078e0006 */
[----:B------:R-:W-:Y:S01]  /*0890*/  IMAD.MOV.U32 R25, RZ, RZ, R27 ;  /* 0x000000ffff197224 */ /* 0x000fe200078e001b */
[----:B0-----:R-:W-:Y:S06]  /*08a0*/  @!P0 BRA `(.L_x_130) ;  /* 0x0000000000388947 */ /* 0x001fec0003800000 */
        /* <DEDUP_REMOVED lines=14> */
.L_x_130:
[----:B------:R-:W-:Y:S05]  /*0990*/  BSYNC.RECONVERGENT B2 ;  /* 0x0000000000027941 */ /* 0x000fea0003800200 */
.L_x_129:
[----:B------:R-:W-:Y:S01]  /*09a0*/  DSETP.GEU.AND P0, PT, |R20|, |R14|, PT ;  /* 0x4000000e1400722a */ /* 0x000fe20003f0e200 */
[----:B------:R-:W-:Y:S01]  /*09b0*/  SHF.R.S32.HI R6, RZ, 0x1f, R11 ;  /* 0x0000001fff067819 */ /* 0x000fe2000001140b */
[----:B------:R-:W-:Y:S01]  /*09c0*/  BSSY.RECONVERGENT B2, `(.L_x_131) ;  /* 0x0000017000027945 */ /* 0x000fe20003800200 */
[C---:B------:R-:W-:Y:S01]  /*09d0*/  IADD3 R23, P1, P2, R11.reuse, R2, R8 ;  /* 0x000000020b177210 */ /* 0x040fe20007a3e008 */
[----:B------:R-:W-:Y:S02]  /*09e0*/  VIADD R17, R11, 0x100 ;  /* 0x000001000b117836 */ /* 0x000fe40000000000 */
[----:B------:R-:W-:Y:S01]  /*09f0*/  IMAD.MOV.U32 R7, RZ, RZ, R15 ;  /* 0x000000ffff077224 */ /* 0x000fe200078e000f */
[----:B------:R-:W-:Y:S01]  /*0a00*/  IADD3.X R16, PT, PT, R6, R3, RZ, P1, P2 ;  /* 0x0000000306107210 */ /* 0x000fe20000fe44ff */
[----:B------:R-:W-:Y:S02]  /*0a10*/  IMAD.MOV.U32 R12, RZ, RZ, R23 ;  /* 0x000000ffff0c7224 */ /* 0x000fe400078e0017 */
[----:B------:R-:W-:-:S02]  /*0a20*/  IMAD.MOV.U32 R6, RZ, RZ, R14 ;  /* 0x000000ffff067224 */ /* 0x000fc400078e000e */
[----:B------:R-:W-:Y:S02]  /*0a30*/  IMAD.MOV.U32 R13, RZ, RZ, R16 ;  /* 0x000000ffff0d7224 */ /* 0x000fe400078e0010 */
        /* <DEDUP_REMOVED lines=15> */
.L_x_132:
[----:B------:R-:W-:Y:S05]  /*0b30*/  BSYNC.RECONVERGENT B2 ;  /* 0x0000000000027941 */ /* 0x000fea0003800200 */
.L_x_131:
[----:B------:R-:W-:Y:S01]  /*0b40*/  DSETP.GEU.AND P0, PT, |R6|, |R18|, PT ;  /* 0x400000120600722a */ /* 0x000fe20003f0e200 */
[----:B------:R-:W-:Y:S01]  /*0b50*/  SHF.R.S32.HI R14, RZ, 0x1f, R17 ;  /* 0x0000001fff0e7819 */ /* 0x000fe20000011411 */
[----:B------:R-:W-:Y:S01]  /*0b60*/  BSSY.RECONVERGENT B2, `(.L_x_133) ;  /* 0x0000016000027945 */ /* 0x000fe20003800200 */
[----:B------:R-:W-:Y:S01]  /*0b70*/  IADD3 R17, P1, P2, R17, R2, R8 ;  /* 0x0000000211117210 */ /* 0x000fe20007a3e008 */
[----:B------:R-:W-:-:S03]  /*0b80*/  IMAD.MOV.U32 R15, RZ, RZ, R19 ;  /* 0x000000ffff0f7224 */ /* 0x000fc600078e0013 */
[----:B------:R-:W-:Y:S01]  /*0b90*/  IADD3.X R16, PT, PT, R14, R3, RZ, P1, P2 ;  /* 0x000000030e107210 */ /* 0x000fe20000fe44ff */
[----:B------:R-:W-:Y:S02]  /*0ba0*/  IMAD.MOV.U32 R21, RZ, RZ, R17 ;  /* 0x000000ffff157224 */ /* 0x000fe400078e0011 */
[----:B------:R-:W-:Y:S02]  /*0bb0*/  IMAD.MOV.U32 R14, RZ, RZ, R18 ;  /* 0x000000ffff0e7224 */ /* 0x000fe400078e0012 */
        /* <DEDUP_REMOVED lines=16> */
.L_x_134:
[----:B------:R-:W-:Y:S05]  /*0cc0*/  BSYNC.RECONVERGENT B2 ;  /* 0x0000000000027941 */ /* 0x000fea0003800200 */
.L_x_133:
[C---:B------:R-:W-:Y:S02]  /*0cd0*/  VIADD R6, R11.reuse, 0x200 ;  /* 0x000002000b067836 */ /* 0x040fe40000000000 */
[----:B------:R-:W-:-:S03]  /*0ce0*/  VIADD R11, R11, 0x400 ;  /* 0x000004000b0b7836 */ /* 0x000fc60000000000 */
[----:B------:R-:W-:-:S13]  /*0cf0*/  ISETP.GE.AND P0, PT, R6, R9, PT ;  /* 0x000000090600720c */ /* 0x000fda0003f06270 */
[----:B------:R-:W-:Y:S05]  /*0d00*/  @!P0 BRA `(.L_x_135) ;  /* 0xfffffff800388947 */ /* 0x000fea000383ffff */
.L_x_121:
[----:B------:R-:W-:Y:S05]  /*0d10*/  BSYNC.RECONVERGENT B1 ;  /* 0x0000000000017941 */ /* 0x000fea0003800200 */
.L_x_120:
[----:B------:R-:W-:-:S13]  /*0d20*/  ISETP.GE.AND P0, PT, R9, 0x100, PT ;  /* 0x000001000900780c */ /* 0x000fda0003f06270 */
[----:B------:R-:W-:Y:S05]  /*0d30*/  @!P0 BRA `(.L_x_136) ;  /* 0x0000001400508947 */ /* 0x000fea0003800000 */
[----:B------:R-:W0:Y:S01]  /*0d40*/  S2R R11, SR_LANEID ;  /* 0x00000000000b7919 */ /* 0x000e220000000000 */
[----:B------:R-:W-:Y:S01]  /*0d50*/  BSSY.RECONVERGENT B1, `(.L_x_137) ;  /* 0x000001f000017945 */ /* 0x000fe20003800200 */
[----:B------:R-:W-:Y:S01]  /*0d60*/  IMAD.MOV.U32 R12, RZ, RZ, R21 ;  /* 0x000000ffff0c7224 */ /* 0x000fe200078e0015 */
[----:B-----5:R1:W2:Y:S01]  /*0d70*/  SHFL.DOWN PT, R4, R14, 0x1, 0x1f ;  /* 0x08201f000e047f89 */ /* 0x0202a200000e0000 */
        /* <DEDUP_REMOVED lines=9> */
[----:B------:R-:W-:Y:S01]  /*0e10*/  IMAD.MOV.U32 R12, RZ, RZ, R6 ;  /* 0x000000ffff0c7224 */ /* 0x000fe200078e0006 */
[----:B------:R-:W-:Y:S01]  /*0e20*/  MOV R13, R7 ;  /* 0x00000007000d7202 */ /* 0x000fe20000000f00 */
[----:B------:R-:W-:Y:S02]  /*0e30*/  IMAD.MOV.U32 R2, RZ, RZ, R4 ;  /* 0x000000ffff027224 */ /* 0x000fe400078e0004 */
[----:B------:R-:W-:-:S09]  /*0e40*/  IMAD.MOV.U32 R3, RZ, RZ, R5 ;  /* 0x000000ffff037224 */ /* 0x000fd200078e0005 */
        /* <DEDUP_REMOVED lines=15> */
.L_x_138:
[----:B------:R-:W-:Y:S05]  /*0f40*/  BSYNC.RECONVERGENT B1 ;  /* 0x0000000000017941 */ /* 0x000fea0003800200 */
.L_x_137:
        /* <DEDUP_REMOVED lines=31> */
.L_x_140:
[----:B------:R-:W-:Y:S05]  /*1140*/  BSYNC.RECONVERGENT B1 ;  /* 0x0000000000017941 */ /* 0x000fea0003800200 */
.L_x_139:
[----:B------:R-:W-:Y:S01]  /*1150*/  ISETP.GT.AND P0, PT, R11, 0x1b, PT ;  /* 0x0000001b0b00780c */ /* 0x000fe20003f04270 */
[----:B-1----:R1:W1:Y:S01]  /*1160*/  SHFL.DOWN PT, R6, R4, 0x4, 0x1f ;  /* 0x08801f0004067f89 */ /* 0x00226200000e0000 */
[----:B------:R-:W-:Y:S01]  /*1170*/  BSSY.RECONVERGENT B1, `(.L_x_141) ;  /* 0x000001d000017945 */ /* 0x000fe20003800200 */
[----:B----4-:R-:W-:Y:S02]  /*1180*/  IMAD.MOV.U32 R14, RZ, RZ, R8 ;  /* 0x000000ffff0e7224 */ /* 0x010fe400078e0008 */
[----:B--2---:R2:W4:Y:S01]  /*1190*/  SHFL.DOWN PT, R7, R5, 0x4, 0x1f ;  /* 0x08801f0005077f89 */ /* 0x00452200000e0000 */
[----:B---3--:R-:W-:Y:S02]  /*11a0*/  IMAD.MOV.U32 R15, RZ, RZ, R9 ;  /* 0x000000ffff0f7224 */ /* 0x008fe400078e0009 */
[----:B0-----:R-:W-:Y:S01]  /*11b0*/  IMAD.MOV.U32 R2, RZ, RZ, R4 ;  /* 0x000000ffff027224 */ /* 0x001fe200078e0004 */
[----:B------:R2:W0:Y:S01]  /*11c0*/  SHFL.DOWN PT, R13, R8, 0x4, 0x1f ;  /* 0x08801f00080d7f89 */ /* 0x00042200000e0000 */
[----:B------:R-:W-:-:S03]  /*11d0*/  IMAD.MOV.U32 R3, RZ, RZ, R5 ;  /* 0x000000ffff037224 */ /* 0x000fc600078e0005 */
[----:B------:R2:W3:Y:S01]  /*11e0*/  SHFL.DOWN PT, R12, R9, 0x4, 0x1f ;  /* 0x08801f00090c7f89 */ /* 0x0004e200000e0000 */
[----:B------:R-:W-:Y:S05]  /*11f0*/  @P0 BRA `(.L_x_142) ;  /* 0x0000000000500947 */ /* 0x000fea0003800000 */
[----:B-1--4-:R-:W-:Y:S01]  /*1200*/  DSETP.GEU.AND P0, PT, |R4|, |R6|, PT ;  /* 0x400000060400722a */ /* 0x012fe20003f0e200 */
[----:B0-----:R-:W-:Y:S02]  /*1210*/  IMAD.MOV.U32 R14, RZ, RZ, R13 ;  /* 0x000000ffff0e7224 */ /* 0x001fe400078e000d */
        /* <DEDUP_REMOVED lines=18> */
.L_x_142:
[----:B------:R-:W-:Y:S05]  /*1340*/  BSYNC.RECONVERGENT B1 ;  /* 0x0000000000017941 */ /* 0x000fea0003800200 */
.L_x_141:
[----:B------:R-:W-:Y:S01]  /*1350*/  ISETP.GT.AND P0, PT, R11, 0x17, PT ;  /* 0x000000170b00780c */ /* 0x000fe20003f04270 */
[----:B-1----:R1:W1:Y:S01]  /*1360*/  SHFL.DOWN PT, R4, R2, 0x8, 0x1f ;  /* 0x09001f0002047f89 */ /* 0x00226200000e0000 */
[----:B------:R-:W-:Y:S01]  /*1370*/  BSSY.RECONVERGENT B1, `(.L_x_143) ;  /* 0x000001d000017945 */ /* 0x000fe20003800200 */
[----:B---3--:R-:W-:Y:S02]  /*1380*/  IMAD.MOV.U32 R12, RZ, RZ, R14 ;  /* 0x000000ffff0c7224 */ /* 0x008fe400078e000e */
[----:B--2---:R2:W3:Y:S01]  /*1390*/  SHFL.DOWN PT, R5, R3, 0x8, 0x1f ;  /* 0x09001f0003057f89 */ /* 0x0044e200000e0000 */
[----:B0-----:R-:W-:Y:S02]  /*13a0*/  IMAD.MOV.U32 R13, RZ, RZ, R15 ;  /* 0x000000ffff0d7224 */ /* 0x001fe400078e000f */
[----:B------:R-:W-:Y:S01]  /*13b0*/  IMAD.MOV.U32 R8, RZ, RZ, R2 ;  /* 0x000000ffff087224 */ /* 0x000fe200078e0002 */
[----:B----4-:R2:W0:Y:S01]  /*13c0*/  SHFL.DOWN PT, R7, R14, 0x8, 0x1f ;  /* 0x09001f000e077f89 */ /* 0x01042200000e0000 */
[----:B------:R-:W-:-:S03]  /*13d0*/  IMAD.MOV.U32 R9, RZ, RZ, R3 ;  /* 0x000000ffff097224 */ /* 0x000fc600078e0003 */
[----:B------:R2:W4:Y:S01]  /*13e0*/  SHFL.DOWN PT, R6, R15, 0x8, 0x1f ;  /* 0x09001f000f067f89 */ /* 0x00052200000e0000 */
[----:B------:R-:W-:Y:S05]  /*13f0*/  @P0 BRA `(.L_x_144) ;  /* 0x0000000000500947 */ /* 0x000fea0003800000 */
[----:B-1-3--:R-:W-:Y:S01]  /*1400*/  DSETP.GEU.AND P0, PT, |R2|, |R4|, PT ;  /* 0x400000040200722a */ /* 0x00afe20003f0e200 */
[----:B0-----:R-:W-:Y:S02]  /*1410*/  IMAD.MOV.U32 R12, RZ, RZ, R7 ;  /* 0x000000ffff0c7224 */ /* 0x001fe400078e0007 */
        /* <DEDUP_REMOVED lines=18> */
.L_x_144:
[----:B------:R-:W-:Y:S05]  /*1540*/  BSYNC.RECONVERGENT B1 ;  /* 0x0000000000017941 */ /* 0x000fea0003800200 */
.L_x_143:
[----:B------:R-:W-:Y:S01]  /*1550*/  ISETP.GT.AND P0, PT, R11, 0xf, PT ;  /* 0x0000000f0b00780c */ /* 0x000fe20003f04270 */
[----:B-1----:R1:W1:Y:S01]  /*1560*/  SHFL.DOWN PT, R2, R8, 0x10, 0x1f ;  /* 0x0a001f0008027f89 */ /* 0x00226200000e0000 */
[----:B------:R-:W-:Y:S01]  /*1570*/  BSSY.RECONVERGENT B1, `(.L_x_145) ;  /* 0x000001d000017945 */ /* 0x000fe20003800200 */
[----:B------:R-:W-:Y:S02]  /*1580*/  IMAD.MOV.U32 R4, RZ, RZ, R12 ;  /* 0x000000ffff047224 */ /* 0x000fe400078e000c */
[----:B--2---:R2:W1:Y:S01]  /*1590*/  SHFL.DOWN PT, R3, R9, 0x10, 0x1f ;  /* 0x0a001f0009037f89 */ /* 0x00446200000e0000 */
[----:B---3--:R-:W-:Y:S02]  /*15a0*/  IMAD.MOV.U32 R5, RZ, RZ, R13 ;  /* 0x000000ffff057224 */ /* 0x008fe400078e000d */
[----:B----4-:R-:W-:Y:S01]  /*15b0*/  IMAD.MOV.U32 R6, RZ, RZ, R8 ;  /* 0x000000ffff067224 */ /* 0x010fe200078e0008 */
[----:B------:R2:W3:Y:S01]  /*15c0*/  SHFL.DOWN PT, R15, R12, 0x10, 0x1f ;  /* 0x0a001f000c0f7f89 */ /* 0x0004e200000e0000 */
[----:B0-----:R-:W-:-:S03]  /*15d0*/  IMAD.MOV.U32 R7, RZ, RZ, R9 ;  /* 0x000000ffff077224 */ /* 0x001fc600078e0009 */
[----:B------:R2:W0:Y:S01]  /*15e0*/  SHFL.DOWN PT, R14, R13, 0x10, 0x1f ;  /* 0x0a001f000d0e7f89 */ /* 0x00042200000e0000 */
[----:B------:R-:W-:Y:S05]  /*15f0*/  @P0 BRA `(.L_x_146) ;  /* 0x0000000000500947 */ /* 0x000fea0003800000 */
[----:B-1----:R-:W-:Y:S01]  /*1600*/  DSETP.GEU.AND P0, PT, |R8|, |R2|, PT ;  /* 0x400000020800722a */ /* 0x002fe20003f0e200 */
[----:B---3--:R-:W-:Y:S02]  /*1610*/  IMAD.MOV.U32 R4, RZ, RZ, R15 ;  /* 0x000000ffff047224 */ /* 0x008fe400078e000f */
        /* <DEDUP_REMOVED lines=18> */
.L_x_146:
[----:B------:R-:W-:Y:S05]  /*1740*/  BSYNC.RECONVERGENT B1 ;  /* 0x0000000000017941 */ /* 0x000fea0003800200 */
.L_x_145:
        /* <DEDUP_REMOVED lines=11> */
.L_x_148:
[----:B------:R-:W-:Y:S05]  /*1800*/  BSYNC.RECONVERGENT B1 ;  /* 0x0000000000017941 */ /* 0x000fea0003800200 */
.L_x_147:
[----:B------:R-:W-:Y:S01]  /*1810*/  BAR.SYNC.DEFER_BLOCKING 0x0 ;  /* 0x0000000000007b1d */ /* 0x000fe20000010000 */
[----:B------:R-:W-:-:S13]  /*1820*/  ISETP.NE.AND P1, PT, R10, RZ, PT ;  /* 0x000000ff0a00720c */ /* 0x000fda0003f25270 */
[----:B------:R-:W-:Y:S05]  /*1830*/  @P1 BRA `(.L_x_149) ;  /* 0x0000005000201947 */ /* 0x000fea0003800000 */
[----:B-1--4-:R-:W1:Y:S01]  /*1840*/  S2R R3, SR_CgaCtaId ;  /* 0x0000000000037919 */ /* 0x012e620000008800 */
[----:B------:R-:W-:Y:S01]  /*1850*/  MOV R20, 0x400 ;  /* 0x0000040000147802 */ /* 0x000fe20000000f00 */
[----:B------:R-:W-:Y:S03]  /*1860*/  BSSY.RECONVERGENT B1, `(.L_x_150) ;  /* 0x000001a000017945 */ /* 0x000fe60003800200 */
[----:B-1----:R-:W-:-:S05]  /*1870*/  LEA R20, R3, R20, 0x18 ;  /* 0x0000001403147211 */ /* 0x002fca00078ec0ff */
[----:B------:R-:W1:Y:S04]  /*1880*/  LDS.64 R16, [R20+0x18] ;  /* 0x0000180014107984 */ /* 0x000e680000000a00 */
[----:B--2---:R-:W2:Y:S04]  /*1890*/  LDS.128 R8, [R20+0x20] ;  /* 0x0000200014087984 */ /* 0x004ea80000000c00 */
[----:B------:R4:W4:Y:S04]  /*18a0*/  LDS.64 R2, [R20+0x80] ;  /* 0x0000800014027984 */ /* 0x0009280000000a00 */
[----:B0--3--:R0:W3:Y:S01]  /*18b0*/  LDS.128 R12, [R20+0x30] ;  /* 0x00003000140c7984 */ /* 0x0090e20000000c00 */
[----:B-1----:R-:W-:Y:S01]  /*18c0*/  DSETP.GEU.AND P0, PT, |R6|, |R16|, PT ;  /* 0x400000100600722a */ /* 0x002fe20003f0e200 */
[----:B------:R-:W-:-:S02]  /*18d0*/  IMAD.MOV.U32 R22, RZ, RZ, R16 ;  /* 0x000000ffff167224 */ /* 0x000fc400078e0010 */
[----:B------:R-:W-:Y:S02]  /*18e0*/  IMAD.MOV.U32 R23, RZ, RZ, R17 ;  /* 0x000000ffff177224 */ /* 0x000fe400078e0011 */
[----:B--2---:R-:W-:Y:S02]  /*18f0*/  IMAD.MOV.U32 R24, RZ, RZ, R8 ;  /* 0x000000ffff187224 */ /* 0x004fe400078e0008 */
[----:B------:R-:W-:-:S07]  /*1900*/  IMAD.MOV.U32 R25, RZ, RZ, R9 ;  /* 0x000000ffff197224 */ /* 0x000fce00078e0009 */
[----:B0--34-:R-:W-:Y:S05]  /*1910*/  @!P0 BRA `(.L_x_151) ;  /* 0x0000000000388947 */ /* 0x019fea0003800000 */
[----:B------:R-:W-:Y:S01]  /*1920*/  DSETP.GEU.AND P0, PT, |R16|, |R6|, PT ;  /* 0x400000061000722a */ /* 0x000fe20003f0e200 */
[----:B------:R-:W-:Y:S01]  /*1930*/  IMAD.MOV.U32 R22, RZ, RZ, R6 ;  /* 0x000000ffff167224 */ /* 0x000fe200078e0006 */
[----:B------:R-:W-:Y:S01]  /*1940*/  MOV R25, R5 ;  /* 0x0000000500197202 */ /* 0x000fe20000000f00 */
[----:B------:R-:W-:Y:S02]  /*1950*/  IMAD.MOV.U32 R23, RZ, RZ, R7 ;  /* 0x000000ffff177224 */ /* 0x000fe400078e0007 */
[----:B------:R-:W-:-:S09]  /*1960*/  IMAD.MOV.U32 R24, RZ, RZ, R4 ;  /* 0x000000ffff187224 */ /* 0x000fd200078e0004 */
        /* <DEDUP_REMOVED lines=9> */
.L_x_151:
[----:B------:R-:W-:Y:S05]  /*1a00*/  BSYNC.RECONVERGENT B1 ;  /* 0x0000000000017941 */ /* 0x000fea0003800200 */
.L_x_150:
        /* <DEDUP_REMOVED lines=23> */
.L_x_153:
[----:B------:R-:W-:Y:S05]  /*1b80*/  BSYNC.RECONVERGENT B1 ;  /* 0x0000000000017941 */ /* 0x000fea0003800200 */
.L_x_152:
        /* <DEDUP_REMOVED lines=21> */
.L_x_155:
[----:B------:R-:W-:Y:S05]  /*1ce0*/  BSYNC.RECONVERGENT B1 ;  /* 0x0000000000017941 */ /* 0x000fea0003800200 */
.L_x_154:
        /* <DEDUP_REMOVED lines=23> */
.L_x_157:
[----:B------:R-:W-:Y:S05]  /*1e60*/  BSYNC.RECONVERGENT B1 ;  /* 0x0000000000017941 */ /* 0x000fea0003800200 */
.L_x_156:
        /* <DEDUP_REMOVED lines=21> */
.L_x_159:
[----:B------:R-:W-:Y:S05]  /*1fc0*/  BSYNC.RECONVERGENT B1 ;  /* 0x0000000000017941 */ /* 0x000fea0003800200 */
.L_x_158:
        /* <DEDUP_REMOVED lines=21> */
.L_x_161:
[----:B------:R-:W-:Y:S05]  /*2120*/  BSYNC.RECONVERGENT B1 ;  /* 0x0000000000017941 */ /* 0x000fea0003800200 */
.L_x_160:
        /* <DEDUP_REMOVED lines=21> */
.L_x_136:
[----:B------:R-:W0:Y:S01]  /*2280*/  S2R R2, SR_LANEID ;  /* 0x0000000000027919 */ /* 0x000e220000000000 */
[----:B------:R-:W-:Y:S01]  /*2290*/  LOP3.LUT R3, R10, 0x3e0, RZ, 0xc0, !PT ;  /* 0x000003e00a037812 */ /* 0x000fe200078ec0ff */
[----:B------:R-:W-:Y:S01]  /*22a0*/  BSSY.RECONVERGENT B1, `(.L_x_162) ;  /* 0x0000024000017945 */ /* 0x000fe20003800200 */
[----:B------:R-:W-:Y:S02]  /*22b0*/  IMAD.MOV.U32 R18, RZ, RZ, R21 ;  /* 0x000000ffff127224 */ /* 0x000fe400078e0015 */
[----:B------:R-:W-:Y:S01]  /*22c0*/  LOP3.LUT R6, RZ, R3, RZ, 0x33, !PT ;  /* 0x00000003ff067212 */ /* 0x000fe200078e33ff */
[----:B------:R-:W-:Y:S02]  /*22d0*/  VIADD R4, R3, 0x20 ;  /* 0x0000002003047836 */ /* 0x000fe40000000000 */
[----:B------:R-:W-:Y:S02]  /*22e0*/  IMAD.MOV.U32 R22, RZ, RZ, R20 ;  /* 0x000000ffff167224 */ /* 0x000fe400078e0014 */
[----:B------:R-:W-:Y:S01]  /*22f0*/  IMAD.IADD R3, R9, 0x1, R6 ;  /* 0x0000000109037824 */ /* 0x000fe200078e0206 */
[----:B------:R-:W-:Y:S01]  /*2300*/  ISETP.GT.AND P0, PT, R4, R9, PT ;  /* 0x000000090400720c */ /* 0x000fe20003f04270 */
[----:B-----5:R-:W-:-:S02]  /*2310*/  IMAD.MOV.U32 R4, RZ, RZ, R14 ;  /* 0x000000ffff047224 */ /* 0x020fc400078e000e */
[----:B------:R-:W-:Y:S01]  /*2320*/  IMAD.MOV.U32 R5, RZ, RZ, R15 ;  /* 0x000000ffff057224 */ /* 0x000fe200078e000f */
[----:B------:R-:W-:-:S05]  /*2330*/  SEL R3, R3, 0x1f, P0 ;  /* 0x0000001f03037807 */ /* 0x000fca0000000000 */
[----:B------:R1:W2:Y:S04]  /*2340*/  SHFL.DOWN PT, R6, R14, 0x1, R3 ;  /* 0x082000000e067989 */ /* 0x0002a800000e0003 */
[----:B------:R1:W3:Y:S04]  /*2350*/  SHFL.DOWN PT, R7, R15, 0x1, R3 ;  /* 0x082000000f077989 */ /* 0x0002e800000e0003 */
[----:B------:R1:W4:Y:S01]  /*2360*/  SHFL.DOWN PT, R8, R21, 0x1, R3 ;  /* 0x0820000015087989 */ /* 0x00032200000e0003 */
[----:B0-----:R-:W-:-:S03]  /*2370*/  ISETP.GE.AND P0, PT, R2, R3, PT ;  /* 0x000000030200720c */ /* 0x001fc60003f06270 */
[----:B------:R1:W0:Y:S10]  /*2380*/  SHFL.DOWN PT, R11, R20, 0x1, R3 ;  /* 0x08200000140b7989 */ /* 0x00023400000e0003 */
[----:B-12---:R-:W-:Y:S05]  /*2390*/  @P0 BRA `(.L_x_163) ;  /* 0x0000000000500947 */ /* 0x006fea0003800000 */
[----:B---3--:R-:W-:Y:S01]  /*23a0*/  DSETP.GEU.AND P0, PT, |R14|, |R6|, PT ;  /* 0x400000060e00722a */ /* 0x008fe20003f0e200 */
        /* <DEDUP_REMOVED lines=19> */
.L_x_163:
[----:B------:R-:W-:Y:S05]  /*24e0*/  BSYNC.RECONVERGENT B1 ;  /* 0x0000000000017941 */ /* 0x000fea0003800200 */
.L_x_162:
[----:B------:R-:W-:Y:S01]  /*24f0*/  IADD3 R6, PT, PT, R2, 0x2, RZ ;  /* 0x0000000202067810 */ /* 0x000fe20007ffe0ff */
[----:B------:R1:W2:Y:S01]  /*2500*/  SHFL.DOWN PT, R12, R4, 0x2, R3 ;  /* 0x08400000040c7989 */ /* 0x0002a200000e0003 */
[----:B------:R-:W-:Y:S01]  /*2510*/  BSSY.RECONVERGENT B1, `(.L_x_164) ;  /* 0x000001e000017945 */ /* 0x000fe20003800200 */
[----:B----4-:R-:W-:Y:S01]  /*2520*/  IMAD.MOV.U32 R8, RZ, RZ, R18 ;  /* 0x000000ffff087224 */ /* 0x010fe200078e0012 */
[----:B------:R-:W-:Y:S01]  /*2530*/  ISETP.GT.AND P0, PT, R6, R3, PT ;  /* 0x000000030600720c */ /* 0x000fe20003f04270 */
[----:B------:R1:W4:Y:S01]  /*2540*/  SHFL.DOWN PT, R13, R5, 0x2, R3 ;  /* 0x08400000050d7989 */ /* 0x00032200000e0003 */
[----:B------:R-:W-:Y:S02]  /*2550*/  IMAD.MOV.U32 R16, RZ, RZ, R22 ;  /* 0x000000ffff107224 */ /* 0x000fe400078e0016 */
[----:B------:R-:W-:Y:S01]  /*2560*/  IMAD.MOV.U32 R6, RZ, RZ, R4 ;  /* 0x000000ffff067224 */ /* 0x000fe200078e0004 */
[----:B0-----:R1:W0:Y:S01]  /*2570*/  SHFL.DOWN PT, R11, R18, 0x2, R3 ;  /* 0x08400000120b7989 */ /* 0x00122200000e0003 */
[----:B---3--:R-:W-:-:S03]  /*2580*/  IMAD.MOV.U32 R7, RZ, RZ, R5 ;  /* 0x000000ffff077224 */ /* 0x008fc600078e0005 */
[----:B------:R1:W3:Y:S04]  /*2590*/  SHFL.DOWN PT, R15, R22, 0x2, R3 ;  /* 0x08400000160f7989 */ /* 0x0002e800000e0003 */
[----:B------:R-:W-:Y:S05]  /*25a0*/  @P0 BRA `(.L_x_165) ;  /* 0x0000000000500947 */ /* 0x000fea0003800000 */
[----:B--2-4-:R-:W-:Y:S01]  /*25b0*/  DSETP.GEU.AND P0, PT, |R4|, |R12|, PT ;  /* 0x4000000c0400722a */ /* 0x014fe20003f0e200 */
        /* <DEDUP_REMOVED lines=19> */
.L_x_165:
[----:B------:R-:W-:Y:S05]  /*26f0*/  BSYNC.RECONVERGENT B1 ;  /* 0x0000000000017941 */ /* 0x000fea0003800200 */
.L_x_164:
[----:B-1----:R-:W-:Y:S01]  /*2700*/  VIADD R4, R2, 0x4 ;  /* 0x0000000402047836 */ /* 0x002fe20000000000 */
[----:B--2---:R1:W2:Y:S01]  /*2710*/  SHFL.DOWN PT, R12, R6, 0x4, R3 ;  /* 0x08800000060c7989 */ /* 0x0042a200000e0003 */
[----:B------:R-:W-:Y:S01]  /*2720*/  BSSY.RECONVERGENT B1, `(.L_x_166) ;  /* 0x000001e000017945 */ /* 0x000fe20003800200 */
[----:B------:R-:W-:Y:S02]  /*2730*/  IMAD.MOV.U32 R14, RZ, RZ, R8 ;  /* 0x000000ffff0e7224 */ /* 0x000fe400078e0008 */
[----:B------:R-:W-:Y:S01]  /*2740*/  ISETP.GT.AND P0, PT, R4, R3, PT ;  /* 0x000000030400720c */ /* 0x000fe20003f04270 */
[----:B----4-:R1:W4:Y:S01]  /*2750*/  SHFL.DOWN PT, R13, R7, 0x4, R3 ;  /* 0x08800000070d7989 */ /* 0x01032200000e0003 */
[----:B------:R-:W-:Y:S02]  /*2760*/  IMAD.MOV.U32 R18, RZ, RZ, R16 ;  /* 0x000000ffff127224 */ /* 0x000fe400078e0010 */
[----:B------:R-:W-:Y:S01]  /*2770*/  IMAD.MOV.U32 R4, RZ, RZ, R6 ;  /* 0x000000ffff047224 */ /* 0x000fe200078e0006 */
[----:B0-----:R1:W0:Y:S01]  /*2780*/  SHFL.DOWN PT, R11, R8, 0x4, R3 ;  /* 0x08800000080b7989 */ /* 0x00122200000e0003 */
[----:B------:R-:W-:-:S03]  /*2790*/  IMAD.MOV.U32 R5, RZ, RZ, R7 ;  /* 0x000000ffff057224 */ /* 0x000fc600078e0007 */
[----:B---3--:R1:W3:Y:S04]  /*27a0*/  SHFL.DOWN PT, R15, R16, 0x4, R3 ;  /* 0x08800000100f7989 */ /* 0x0082e800000e0003 */
        /* <DEDUP_REMOVED lines=21> */
.L_x_167:
[----:B------:R-:W-:Y:S05]  /*2900*/  BSYNC.RECONVERGENT B1 ;  /* 0x0000000000017941 */ /* 0x000fea0003800200 */
.L_x_166:
[----:B-1----:R-:W-:Y:S01]  /*2910*/  VIADD R8, R2, 0x8 ;  /* 0x0000000802087836 */ /* 0x002fe20000000000 */
[----:B------:R1:W1:Y:S01]  /*2920*/  SHFL.DOWN PT, R6, R4, 0x8, R3 ;  /* 0x0900000004067989 */ /* 0x00026200000e0003 */
[----:B------:R-:W-:Y:S01]  /*2930*/  BSSY.RECONVERGENT B1, `(.L_x_168) ;  /* 0x000001e000017945 */ /* 0x000fe20003800200 */
[----:B------:R-:W-:Y:S02]  /*2940*/  IMAD.MOV.U32 R16, RZ, RZ, R18 ;  /* 0x000000ffff107224 */ /* 0x000fe400078e0012 */
[----:B------:R-:W-:Y:S01]  /*2950*/  ISETP.GT.AND P0, PT, R8, R3, PT ;  /* 0x000000030800720c */ /* 0x000fe20003f04270 */
[----:B------:R1:W1:Y:S01]  /*2960*/  SHFL.DOWN PT, R7, R5, 0x8, R3 ;  /* 0x0900000005077989 */ /* 0x00026200000e0003 */
[----:B------:R-:W-:Y:S02]  /*2970*/  IMAD.MOV.U32 R8, RZ, RZ, R14 ;  /* 0x000000ffff087224 */ /* 0x000fe400078e000e */
[----:B--2---:R-:W-:Y:S01]  /*2980*/  IMAD.MOV.U32 R12, RZ, RZ, R4 ;  /* 0x000000ffff0c7224 */ /* 0x004fe200078e0004 */
[----:B0-----:R0:W2:Y:S01]  /*2990*/  SHFL.DOWN PT, R11, R14, 0x8, R3 ;  /* 0x090000000e0b7989 */ /* 0x0010a200000e0003 */
[----:B----4-:R-:W-:-:S03]  /*29a0*/  IMAD.MOV.U32 R13, RZ, RZ, R5 ;  /* 0x000000ffff0d7224 */ /* 0x010fc600078e0005 */
[----:B---3--:R0:W3:Y:S04]  /*29b0*/  SHFL.DOWN PT, R15, R18, 0x8, R3 ;  /* 0x09000000120f7989 */ /* 0x0080e800000e0003 */
[----:B------:R-:W-:Y:S05]  /*29c0*/  @P0 BRA `(.L_x_169) ;  /* 0x0000000000500947 */ /* 0x000fea0003800000 */
[----:B-1----:R-:W-:Y:S01]  /*29d0*/  DSETP.GEU.AND P0, PT, |R4|, |R6|, PT ;  /* 0x400000060400722a */ /* 0x002fe20003f0e200 */
[----:B--2---:R-:W-:Y:S02]  /*29e0*/  IMAD.MOV.U32 R8, RZ, RZ, R11 ;  /* 0x000000ffff087224 */ /* 0x004fe400078e000b */
        /* <DEDUP_REMOVED lines=18> */
.L_x_169:
[----:B------:R-:W-:Y:S05]  /*2b10*/  BSYNC.RECONVERGENT B1 ;  /* 0x0000000000017941 */ /* 0x000fea0003800200 */
.L_x_168:
[----:B-1----:R-:W-:Y:S01]  /*2b20*/  VIADD R4, R2, 0x10 ;  /* 0x0000001002047836 */ /* 0x002fe20000000000 */
[----:B0-----:R0:W1:Y:S01]  /*2b30*/  SHFL.DOWN PT, R14, R12, 0x10, R3 ;  /* 0x0a0000000c0e7989 */ /* 0x00106200000e0003 */
[----:B------:R-:W-:Y:S01]  /*2b40*/  BSSY.RECONVERGENT B1, `(.L_x_170) ;  /* 0x000001e000017945 */ /* 0x000fe20003800200 */
[----:B------:R-:W-:Y:S02]  /*2b50*/  IMAD.MOV.U32 R5, RZ, RZ, R16 ;  /* 0x000000ffff057224 */ /* 0x000fe400078e0010 */
[----:B------:R-:W-:Y:S01]  /*2b60*/  ISETP.GT.AND P0, PT, R4, R3, PT ;  /* 0x000000030400720c */ /* 0x000fe20003f04270 */
[----:B---3--:R0:W3:Y:S01]  /*2b70*/  SHFL.DOWN PT, R15, R13, 0x10, R3 ;  /* 0x0a0000000d0f7989 */ /* 0x0080e200000e0003 */
[----:B------:R-:W-:Y:S02]  /*2b80*/  IMAD.MOV.U32 R4, RZ, RZ, R8 ;  /* 0x000000ffff047224 */ /* 0x000fe400078e0008 */
[----:B------:R-:W-:Y:S01]  /*2b90*/  IMAD.MOV.U32 R6, RZ, RZ, R12 ;  /* 0x000000ffff067224 */ /* 0x000fe200078e000c */
[----:B--2---:R0:W2:Y:S01]  /*2ba0*/  SHFL.DOWN PT, R11, R8, 0x10, R3 ;  /* 0x0a000000080b7989 */ /* 0x0040a200000e0003 */
[----:B------:R-:W-:-:S03]  /*2bb0*/  IMAD.MOV.U32 R7, RZ, RZ, R13 ;  /* 0x000000ffff077224 */ /* 0x000fc600078e000d */
[----:B------:R0:W4:Y:S04]  /*2bc0*/  SHFL.DOWN PT, R17, R16, 0x10, R3 ;  /* 0x0a00000010117989 */ /* 0x00012800000e0003 */
[----:B------:R-:W-:Y:S05]  /*2bd0*/  @P0 BRA `(.L_x_171) ;  /* 0x0000000000500947 */ /* 0x000fea0003800000 */
[----:B-1-3--:R-:W-:Y:S01]  /*2be0*/  DSETP.GEU.AND P0, PT, |R12|, |R14|, PT ;  /* 0x4000000e0c00722a */ /* 0x00afe20003f0e200 */
        /* <DEDUP_REMOVED lines=19> */
.L_x_171:
[----:B------:R-:W-:Y:S05]  /*2d20*/  BSYNC.RECONVERGENT B1 ;  /* 0x0000000000017941 */ /* 0x000fea0003800200 */
.L_x_170:
[----:B------:R-:W-:Y:S01]  /*2d30*/  ISETP.NE.AND P0, PT, R2, RZ, PT ;  /* 0x000000ff0200720c */ /* 0x000fe20003f05270 */
[----:B------:R-:W-:-:S12]  /*2d40*/  BSSY.RECONVERGENT B1, `(.L_x_172) ;  /* 0x000000a000017945 */ /* 0x000fd80003800200 */
[----:B------:R-:W-:Y:S05]  /*2d50*/  @P0 BRA `(.L_x_173) ;  /* 0x0000000000200947 */ /* 0x000fea0003800000 */
[----:B0-----:R-:W0:Y:S01]  /*2d60*/  S2R R8, SR_CgaCtaId ;  /* 0x0000000000087919 */ /* 0x001e220000008800 */
[----:B------:R-:W-:Y:S02]  /*2d70*/  MOV R3, 0x400 ;  /* 0x0000040000037802 */ /* 0x000fe40000000f00 */
[----:B------:R-:W-:-:S04]  /*2d80*/  SHF.R.U32.HI R2, RZ, 0x1, R10 ;  /* 0x00000001ff027819 */ /* 0x000fc8000001160a */
[----:B------:R-:W-:Y:S02]  /*2d90*/  LOP3.LUT R2, R2, 0x1f0, RZ, 0xc0, !PT ;  /* 0x000001f002027812 */ /* 0x000fe400078ec0ff */
[----:B0-----:R-:W-:-:S05]  /*2da0*/  LEA R3, R8, R3, 0x18 ;  /* 0x0000000308037211 */ /* 0x001fca00078ec0ff */
[----:B------:R-:W-:-:S05]  /*2db0*/  IMAD.IADD R3, R2, 0x1, R3 ;  /* 0x0000000102037824 */ /* 0x000fca00078e0203 */
[----:B------:R0:W-:Y:S04]  /*2dc0*/  STS.64 [R3+0x10], R4 ;  /* 0x0000100403007388 */ /* 0x0001e80000000a00 */
[----:B------:R0:W-:Y:S02]  /*2dd0*/  STS.64 [R3+0x8], R6 ;  /* 0x0000080603007388 */ /* 0x0001e40000000a00 */
.L_x_173:
[----:B------:R-:W-:Y:S05]  /*2de0*/  BSYNC.RECONVERGENT B1 ;  /* 0x0000000000017941 */ /* 0x000fea0003800200 */
.L_x_172:
[----:B------:R-:W-:Y:S01]  /*2df0*/  BAR.SYNC.DEFER_BLOCKING 0x0 ;  /* 0x0000000000007b1d */ /* 0x000fe20000010000 */
[----:B------:R-:W-:-:S13]  /*2e00*/  ISETP.NE.AND P1, PT, R10, RZ, PT ;  /* 0x000000ff0a00720c */ /* 0x000fda0003f25270 */
[----:B------:R-:W-:Y:S05]  /*2e10*/  @P1 BRA `(.L_x_149) ;  /* 0x0000003800a81947 */ /* 0x000fea0003800000 */
[----:B------:R-:W-:Y:S01]  /*2e20*/  ISETP.GE.AND P0, PT, R9, 0x21, PT ;  /* 0x000000210900780c */ /* 0x000fe20003f06270 */
[----:B0-----:R-:W-:Y:S02]  /*2e30*/  IMAD.MOV.U32 R13, RZ, RZ, R4 ;  /* 0x000000ffff0d7224 */ /* 0x001fe400078e0004 */
[----:B------:R-:W-:Y:S02]  /*2e40*/  IMAD.MOV.U32 R8, RZ, RZ, R5 ;  /* 0x000000ffff087224 */ /* 0x000fe400078e0005 */
[----:B------:R-:W-:Y:S02]  /*2e50*/  IMAD.MOV.U32 R2, RZ, RZ, R6 ;  /* 0x000000ffff027224 */ /* 0x000fe400078e0006 */
[----:B------:R-:W-:-:S06]  /*2e60*/  IMAD.MOV.U32 R3, RZ, RZ, R7 ;  /* 0x000000ffff037224 */ /* 0x000fcc00078e0007 */
[----:B------:R-:W-:Y:S05]  /*2e70*/  @!P0 BRA `(.L_x_174) ;  /* 0x00000000006c8947 */ /* 0x000fea0003800000 */
[----:B------:R-:W0:Y:S01]  /*2e80*/  S2UR UR5, SR_CgaCtaId ;  /* 0x00000000000579c3 */ /* 0x000e220000008800 */
[----:B------:R-:W-:Y:S01]  /*2e90*/  UMOV UR4, 0x400 ;  /* 0x0000040000047882 */ /* 0x000fe20000000000 */
[----:B------:R-:W-:Y:S01]  /*2ea0*/  BSSY.RECONVERGENT B1, `(.L_x_174) ;  /* 0x0000018000017945 */ /* 0x000fe20003800200 */
[----:B0-----:R-:W-:-:S09]  /*2eb0*/  ULEA UR4, UR5, UR4, 0x18 ;  /* 0x0000000405047291 */ /* 0x001fd2000f8ec0ff */
[----:B--2---:R-:W0:Y:S04]  /*2ec0*/  LDS.64 R10, [UR4+0x18] ;  /* 0x00001804ff0a7984 */ /* 0x004e280008000a00 */
[----:B-1-3--:R-:W1:Y:S01]  /*2ed0*/  LDS.64 R14, [UR4+0x20] ;  /* 0x00002004ff0e7984 */ /* 0x00ae620008000a00 */
[----:B0-----:R-:W-:Y:S01]  /*2ee0*/  DSETP.GEU.AND P0, PT, |R6|, |R10|, PT ;  /* 0x4000000a0600722a */ /* 0x001fe20003f0e200 */
[----:B------:R-:W-:Y:S02]  /*2ef0*/  IMAD.MOV.U32 R2, RZ, RZ, R10 ;  /* 0x000000ffff027224 */ /* 0x000fe400078e000a */
[----:B------:R-:W-:Y:S02]  /*2f00*/  IMAD.MOV.U32 R3, RZ, RZ, R11 ;  /* 0x000000ffff037224 */ /* 0x000fe400078e000b */
[----:B-1----:R-:W-:-:S02]  /*2f10*/  IMAD.MOV.U32 R13, RZ, RZ, R14 ;  /* 0x000000ffff0d7224 */ /* 0x002fc400078e000e */
[----:B------:R-:W-:-:S07]  /*2f20*/  IMAD.MOV.U32 R8, RZ, RZ, R15 ;  /* 0x000000ffff087224 */ /* 0x000fce00078e000f */
[----:B------:R-:W-:Y:S05]  /*2f30*/  @!P0 BRA `(.L_x_175) ;  /* 0x0000000000388947 */ /* 0x000fea0003800000 */
        /* <DEDUP_REMOVED lines=14> */
.L_x_175:
[----:B------:R-:W-:Y:S05]  /*3020*/  BSYNC.RECONVERGENT B1 ;  /* 0x0000000000017941 */ /* 0x000fea0003800200 */
.L_x_174:
[----:B------:R-:W-:Y:S01]  /*3030*/  ISETP.GE.AND P0, PT, R9, 0x41, PT ;  /* 0x000000410900780c */ /* 0x000fe20003f06270 */
[----:B--2---:R-:W-:Y:S02]  /*3040*/  IMAD.MOV.U32 R11, RZ, RZ, R13 ;  /* 0x000000ffff0b7224 */ /* 0x004fe400078e000d */
        /* <DEDUP_REMOVED lines=8> */
[----:B------:R-:W0:Y:S04]  /*30d0*/  LDS.64 R6, [UR4+0x28] ;  /* 0x00002804ff067984 */ /* 0x000e280008000a00 */
        /* <DEDUP_REMOVED lines=21> */
.L_x_177:
[----:B------:R-:W-:Y:S05]  /*3230*/  BSYNC.RECONVERGENT B1 ;  /* 0x0000000000017941 */ /* 0x000fea0003800200 */
.L_x_176:
[----:B------:R-:W-:Y:S01]  /*3240*/  ISETP.GE.AND P0, PT, R9, 0x61, PT ;  /* 0x000000610900780c */ /* 0x000fe20003f06270 */
[----:B------:R-:W-:Y:S02]  /*3250*/  IMAD.MOV.U32 R13, RZ, RZ, R11 ;  /* 0x000000ffff0d7224 */ /* 0x000fe400078e000b */
        /* <DEDUP_REMOVED lines=30> */
.L_x_179:
[----:B------:R-:W-:Y:S05]  /*3440*/  BSYNC.RECONVERGENT B1 ;  /* 0x0000000000017941 */ /* 0x000fea0003800200 */
.L_x_178:
        /* <DEDUP_REMOVED lines=32> */
.L_x_181:
[----:B------:R-:W-:Y:S05]  /*3650*/  BSYNC.RECONVERGENT B1 ;  /* 0x0000000000017941 */ /* 0x000fea0003800200 */
.L_x_180:
        /* <DEDUP_REMOVED lines=32> */
.L_x_183:
[----:B------:R-:W-:Y:S05]  /*3860*/  BSYNC.RECONVERGENT B1 ;  /* 0x0000000000017941 */ /* 0x000fea0003800200 */
.L_x_182:
        /* <DEDUP_REMOVED lines=32> */
.L_x_185:
[----:B------:R-:W-:Y:S05]  /*3a70*/  BSYNC.RECONVERGENT B1 ;  /* 0x0000000000017941 */ /* 0x000fea0003800200 */
.L_x_184:
[----:B------:R-:W-:Y:S01]  /*3a80*/  ISETP.GE.AND P0, PT, R9, 0xe1, PT ;  /* 0x000000e10900780c */ /* 0x000fe20003f06270 */
[----:B------:R-:W-:Y:S01]  /*3a90*/  IMAD.MOV.U32 R5, RZ, RZ, R10 ;  /* 0x000000ffff057224 */ /* 0x000fe200078e000a */
[----:B------:R-:W-:Y:S01]  /*3aa0*/  MOV R4, R11 ;  /* 0x0000000b00047202 */ /* 0x000fe20000000f00 */
[----:B------:R-:W-:Y:S02]  /*3ab0*/  IMAD.MOV.U32 R6, RZ, RZ, R2 ;  /* 0x000000ffff067224 */ /* 0x000fe400078e0002 */
[----:B------:R-:W-:-:S08]  /*3ac0*/  IMAD.MOV.U32 R7, RZ, RZ, R3 ;  /* 0x000000ffff077224 */ /* 0x000fd000078e0003 */
[----:B------:R-:W-:Y:S05]  /*3ad0*/  @!P0 BRA `(.L_x_149) ;  /* 0x0000002c00788947 */ /* 0x000fea0003800000 */
[----:B------:R-:W0:Y:S01]  /*3ae0*/  S2UR UR5, SR_CgaCtaId ;  /* 0x00000000000579c3 */ /* 0x000e220000008800 */
[----:B------:R-:W-:Y:S02]  /*3af0*/  UMOV UR4, 0x400 ;  /* 0x0000040000047882 */ /* 0x000fe40000000000 */
[----:B0-----:R-:W-:-:S09]  /*3b00*/  ULEA UR4, UR5, UR4, 0x18 ;  /* 0x0000000405047291 */ /* 0x001fd2000f8ec0ff */
[----:B------:R-:W0:Y:S04]  /*3b10*/  LDS.64 R8, [UR4+0x78] ;  /* 0x00007804ff087984 */ /* 0x000e280008000a00 */
[----:B------:R-:W2:Y:S01]  /*3b20*/  LDS.64 R12, [UR4+0x80] ;  /* 0x00008004ff0c7984 */ /* 0x000ea20008000a00 */
[----:B0-----:R-:W-:Y:S01]  /*3b30*/  DSETP.GEU.AND P0, PT, |R2|, |R8|, PT ;  /* 0x400000080200722a */ /* 0x001fe20003f0e200 */
        /* <DEDUP_REMOVED lines=20> */
.L_x_117:
[----:B------:R-:W0:Y:S01]  /*3c80*/  S2R R3, SR_TID.X ;  /* 0x0000000000037919 */ /* 0x000e220000002100 */
[----:B------:R-:W1:Y:S02]  /*3c90*/  LDCU.128 UR12, c[0x0][0x380] ;  /* 0x00007000ff0c77ac */ /* 0x000e640008000c00 */
[----:B-1----:R-:W-:Y:S02]  /*3ca0*/  IMAD.U32 R2, RZ, RZ, UR12 ;  /* 0x0000000cff027e24 */ /* 0x002fe4000f8e00ff */
[----:B------:R-:W-:Y:S01]  /*3cb0*/  IMAD.U32 R4, RZ, RZ, UR13 ;  /* 0x0000000dff047e24 */ /* 0x000fe2000f8e00ff */
[----:B0-----:R-:W-:-:S05]  /*3cc0*/  IADD3 R5, P0, PT, R8, R3, RZ ;  /* 0x0000000308057210 */ /* 0x001fca0007f1e0ff */
[----:B------:R-:W-:Y:S01]  /*3cd0*/  IMAD.X R6, RZ, RZ, RZ, P0 ;  /* 0x000000ffff067224 */ /* 0x000fe200000e06ff */
[----:B------:R-:W-:-:S04]  /*3ce0*/  LEA R20, P0, R5, R2, 0x3 ;  /* 0x0000000205147211 */ /* 0x000fc800078018ff */
[----:B------:R-:W-:-:S05]  /*3cf0*/  LEA.HI.X R21, R5, R4, R6, 0x3, P0 ;  /* 0x0000000405157211 */ /* 0x000fca00000f1c06 */
[----:B------:R-:W2:Y:S04]  /*3d00*/  LDG.E.64 R6, desc[UR10][R20.64] ;  /* 0x0000000a14067981 */ /* 0x000ea8000c1e1b00 */
[----:B------:R-:W2:Y:S04]  /*3d10*/  LDG.E.64 R14, desc[UR10][R20.64+0x800] ;  /* 0x0008000a140e7981 */ /* 0x000ea8000c1e1b00 */
[----:B------:R-:W3:Y:S04]  /*3d20*/  LDG.E.64 R18, desc[UR10][R20.64+0x1000] ;  /* 0x0010000a14127981 */ /* 0x000ee8000c1e1b00 */
[----:B------:R-:W4:Y:S04]  /*3d30*/  LDG.E.64 R12, desc[UR10][R20.64+0x1800] ;  /* 0x0018000a140c7981 */ /* 0x000f28000c1e1b00 */
[----:B------:R-:W5:Y:S01]  /*3d40*/  LDG.E.64 R10, desc[UR10][R20.64+0x2000] ;  /* 0x0020000a140a7981 */ /* 0x000f62000c1e1b00 */
[----:B------:R-:W-:Y:S01]  /*3d50*/  IMAD.U32 R5, RZ, RZ, UR14 ;  /* 0x0000000eff057e24 */ /* 0x000fe2000f8e00ff */
[----:B------:R-:W-:Y:S01]  /*3d60*/  LOP3.LUT R9, R3, 0x400, RZ, 0xfc, !PT ;  /* 0x0000040003097812 */ /* 0x000fe200078efcff */
[----:B------:R-:W-:Y:S01]  /*3d70*/  BSSY.RECONVERGENT B1, `(.L_x_186) ;  /* 0x0000020000017945 */ /* 0x000fe20003800200 */
[----:B------:R-:W-:-:S04]  /*3d80*/  ISETP.LE.U32.AND P0, PT, R25, UR6, PT ;  /* 0x0000000619007c0c */ /* 0x000fc8000bf03070 */
[----:B------:R-:W-:Y:S01]  /*3d90*/  ISETP.GE.U32.AND.EX P0, PT, RZ, R16, PT, P0 ;  /* 0x00000010ff00720c */ /* 0x000fe20003f06100 */
[----:B--2---:R-:W-:-:S06]  /*3da0*/  DSETP.GEU.AND P2, PT, |R6|, |R14|, PT ;  /* 0x4000000e0600722a */ /* 0x004fcc0003f4e200 */
[----:B------:R-:W-:Y:S02]  /*3db0*/  FSEL R6, R6, R14, P2 ;  /* 0x0000000e06067208 */ /* 0x000fe40001000000 */
[----:B------:R-:W-:-:S06]  /*3dc0*/  FSEL R7, R7, R15, P2 ;  /* 0x0000000f07077208 */ /* 0x000fcc0001000000 */
[----:B---3--:R-:W-:-:S06]  /*3dd0*/  DSETP.GEU.AND P3, PT, |R6|, |R18|, PT ;  /* 0x400000120600722a */ /* 0x008fcc0003f6e200 */
[----:B------:R-:W-:Y:S01]  /*3de0*/  FSEL R14, R6, R18, P3 ;  /* 0x00000012060e7208 */ /* 0x000fe20001800000 */
[----:B------:R-:W-:Y:S01]  /*3df0*/  IMAD.U32 R6, RZ, RZ, UR15 ;  /* 0x0000000fff067e24 */ /* 0x000fe2000f8e00ff */
[----:B------:R-:W-:Y:S01]  /*3e00*/  FSEL R15, R7, R19, P3 ;  /* 0x00000013070f7208 */ /* 0x000fe20001800000 */
[----:B------:R-:W-:-:S05]  /*3e10*/  VIADD R18, R3, 0x100 ;  /* 0x0000010003127836 */ /* 0x000fca0000000000 */
[----:B----4-:R-:W-:-:S06]  /*3e20*/  DSETP.GEU.AND P1, PT, |R14|, |R12|, PT ;  /* 0x4000000c0e00722a */ /* 0x010fcc0003f2e200 */
[----:B------:R-:W-:Y:S01]  /*3e30*/  FSEL R12, R14, R12, P1 ;  /* 0x0000000c0e0c7208 */ /* 0x000fe20000800000 */
[----:B------:R-:W-:Y:S01]  /*3e40*/  VIADD R14, R3, 0x200 ;  /* 0x00000200030e7836 */ /* 0x000fe20000000000 */
[----:B------:R-:W-:Y:S02]  /*3e50*/  FSEL R13, R15, R13, P1 ;  /* 0x0000000d0f0d7208 */ /* 0x000fe40000800000 */
[----:B------:R-:W-:Y:S02]  /*3e60*/  IADD3 R15, P5, PT, R8, R5, RZ ;  /* 0x00000005080f7210 */ /* 0x000fe40007fbe0ff */
[----:B------:R-:W-:Y:S02]  /*3e70*/  @P3 SEL R14, R3, R18, P2 ;  /* 0x00000012030e3207 */ /* 0x000fe40001000000 */
[----:B-----5:R-:W-:Y:S01]  /*3e80*/  DSETP.GEU.AND P4, PT, |R12|, |R10|, PT ;  /* 0x4000000a0c00722a */ /* 0x020fe20003f8e200 */
[----:B------:R-:W-:Y:S01]  /*3e90*/  IMAD.X R17, RZ, RZ, R6, P5 ;  /* 0x000000ffff117224 */ /* 0x000fe200028e0606 */
[----:B------:R-:W-:Y:S01]  /*3ea0*/  IADD3 R7, P5, PT, R9, R15, RZ ;  /* 0x0000000f09077210 */ /* 0x000fe20007fbe0ff */
[----:B------:R-:W-:-:S04]  /*3eb0*/  @!P1 VIADD R14, R3, 0x300 ;  /* 0x00000300030e9836 */ /* 0x000fc80000000000 */
[----:B------:R-:W-:-:S07]  /*3ec0*/  IMAD.X R8, RZ, RZ, R17, P5 ;  /* 0x000000ffff087224 */ /* 0x000fce00028e0611 */
[----:B------:R-:W-:Y:S05]  /*3ed0*/  @!P4 BRA `(.L_x_187) ;  /* 0x000000000024c947 */ /* 0x000fea0003800000 */
[C---:B------:R-:W-:Y:S02]  /*3ee0*/  ISETP.GE.U32.AND P1, PT, R14.reuse, R9, PT ;  /* 0x000000090e00720c */ /* 0x040fe40003f26070 */
[----:B------:R-:W-:Y:S02]  /*3ef0*/  IADD3 R14, P2, PT, R14, R15, RZ ;  /* 0x0000000f0e0e7210 */ /* 0x000fe40007f5e0ff */
[----:B------:R-:W-:-:S03]  /*3f00*/  ISETP.GE.U32.AND.EX P1, PT, RZ, RZ, PT, P1 ;  /* 0x000000ffff00720c */ /* 0x000fc60003f26110 */
[----:B------:R-:W-:-:S10]  /*3f10*/  IMAD.X R9, RZ, RZ, R17, P2 ;  /* 0x000000ffff097224 */ /* 0x000fd400010e0611 */
[----:B------:R-:W-:-:S06]  /*3f20*/  DSETP.LT.OR P1, PT, |R10|, |R12|, !P1 ;  /* 0x4000000c0a00722a */ /* 0x000fcc0004f21600 */
[----:B------:R-:W-:Y:S02]  /*3f30*/  FSEL R10, R12, R10, P1 ;  /* 0x0000000a0c0a7208 */ /* 0x000fe40000800000 */
[----:B------:R-:W-:Y:S02]  /*3f40*/  FSEL R11, R13, R11, P1 ;  /* 0x0000000b0d0b7208 */ /* 0x000fe40000800000 */
[----:B------:R-:W-:Y:S02]  /*3f50*/  SEL R7, R14, R7, P1 ;  /* 0x000000070e077207 */ /* 0x000fe40000800000 */
[----:B------:R-:W-:-:S07]  /*3f60*/  SEL R8, R9, R8, P1 ;  /* 0x0000000809087207 */ /* 0x000fce0000800000 */
.L_x_187:
[----:B------:R-:W-:Y:S05]  /*3f70*/  BSYNC.RECONVERGENT B1 ;  /* 0x0000000000017941 */ /* 0x000fea0003800200 */
.L_x_186:
[----:B------:R-:W-:Y:S05]  /*3f80*/  @P0 BRA `(.L_x_188) ;  /* 0x0000001400000947 */ /* 0x000fea0003800000 */
[----:B------:R-:W0:Y:S01]  /*3f90*/  LDCU.64 UR8, c[0x0][0x3e8] ;  /* 0x00007d00ff0877ac */ /* 0x000e220008000a00 */
[----:B------:R-:W-:Y:S01]  /*3fa0*/  ISETP.NE.AND P0, PT, R3, RZ, PT ;  /* 0x000000ff0300720c */ /* 0x000fe20003f05270 */
[----:B------:R-:W-:Y:S01]  /*3fb0*/  BSSY.RECONVERGENT B1, `(.L_x_189) ;  /* 0x0000012000017945 */ /* 0x000fe20003800200 */
[----:B------:R-:W-:Y:S01]  /*3fc0*/  UMOV UR4, 0x8 ;  /* 0x0000000800047882 */ /* 0x000fe20000000000 */
[----:B------:R-:W-:Y:S02]  /*3fd0*/  UMOV UR5, 0x0 ;  /* 0x0000000000057882 */ /* 0x000fe40000000000 */
[----:B0-----:R-:W-:-:S04]  /*3fe0*/  UIMAD.WIDE.U32 UR4, UR8, 0x1, UR4 ;  /* 0x00000001080478a5 */ /* 0x001fc8000f8e0004 */
[----:B------:R-:W-:Y:S02]  /*3ff0*/  UIADD3 UR7, UPT, UPT, UR5, UR9, URZ ;  /* 0x0000000905077290 */ /* 0x000fe4000fffe0ff */
[----:B------:R-:W-:Y:S02]  /*4000*/  IMAD.U32 R13, RZ, RZ, UR5 ;  /* 0x00000005ff0d7e24 */ /* 0x000fe4000f8e00ff */
[----:B------:R-:W-:Y:S02]  /*4010*/  IMAD.U32 R12, RZ, RZ, UR4 ;  /* 0x00000004ff0c7e24 */ /* 0x000fe4000f8e00ff */
[----:B------:R-:W-:Y:S01]  /*4020*/  IMAD.U32 R13, RZ, RZ, UR7 ;  /* 0x00000007ff0d7e24 */ /* 0x000fe2000f8e00ff */
[----:B------:R-:W-:Y:S06]  /*4030*/  @P0 BRA `(.L_x_190) ;  /* 0x0000000000240947 */ /* 0x000fec0003800000 */
[----:B------:R-:W-:Y:S02]  /*4040*/  IMAD.MOV.U32 R18, RZ, RZ, 0x500 ;  /* 0x00000500ff127424 */ /* 0x000fe400078e00ff */
[----:B------:R-:W-:-:S05]  /*4050*/  IMAD.MOV.U32 R19, RZ, RZ, 0x0 ;  /* 0x00000000ff137424 */ /* 0x000fca00078e00ff */
[----:B------:R-:W2:Y:S01]  /*4060*/  ATOMG.E.ADD.64.STRONG.GPU PT, R14, desc[UR10][R12.64], R18 ;  /* 0x800000120c0e79a8 */ /* 0x000ea200081ef50a */
[----:B------:R-:W0:Y:S01]  /*4070*/  S2UR UR5, SR_CgaCtaId ;  /* 0x00000000000579c3 */ /* 0x000e220000008800 */
[----:B------:R-:W-:Y:S02]  /*4080*/  UMOV UR4, 0x400 ;  /* 0x0000040000047882 */ /* 0x000fe40000000000 */
[----:B0-----:R-:W-:Y:S01]  /*4090*/  ULEA UR4, UR5, UR4, 0x18 ;  /* 0x0000000405047291 */ /* 0x001fe2000f8ec0ff */
[----:B--2---:R-:W-:-:S05]  /*40a0*/  IADD3 R14, P0, PT, R14, UR6, RZ ;  /* 0x000000060e0e7c10 */ /* 0x004fca000ff1e0ff */
[----:B------:R-:W-:-:S05]  /*40b0*/  IMAD.X R15, RZ, RZ, R15, P0 ;  /* 0x000000ffff0f7224 */ /* 0x000fca00000e060f */
[----:B------:R0:W-:Y:S03]  /*40c0*/  STS.64 [UR4+0x98], R14 ;  /* 0x0000980eff007988 */ /* 0x0001e60008000a04 */
.L_x_190:
[----:B------:R-:W-:Y:S05]  /*40d0*/  BSYNC.RECONVERGENT B1 ;  /* 0x0000000000017941 */ /* 0x000fea0003800200 */
.L_x_189:
[----:B------:R-:W1:Y:S08]  /*40e0*/  S2UR UR5, SR_CgaCtaId ;  /* 0x00000000000579c3 */ /* 0x000e700000008800 */
[----:B------:R-:W-:Y:S06]  /*40f0*/  BAR.SYNC.DEFER_BLOCKING 0x0 ;  /* 0x0000000000007b1d */ /* 0x000fec0000010000 */
[----:B------:R-:W-:-:S02]  /*4100*/  UMOV UR4, 0x400 ;  /* 0x0000040000047882 */ /* 0x000fc40000000000 */
[----:B-1----:R-:W-:-:S06]  /*4110*/  ULEA UR4, UR5, UR4, 0x18 ;  /* 0x0000000405047291 */ /* 0x002fcc000f8ec0ff */
[----:B------:R-:W-:-:S05]  /*4120*/  IMAD.U32 R9, RZ, RZ, UR4 ;  /* 0x00000004ff097e24 */ /* 0x000fca000f8e00ff */
[----:B------:R-:W0:Y:S02]  /*4130*/  LDS.64 R18, [R9+0x98] ;  /* 0x0000980009127984 */ /* 0x000e240000000a00 */
[----:B0-----:R-:W-:-:S04]  /*4140*/  IADD3 R14, P1, PT, R18, 0x500, RZ ;  /* 0x00000500120e7810 */ /* 0x001fc80007f3e0ff */
[----:B------:R-:W-:Y:S01]  /*4150*/  ISETP.GT.U32.AND P0, PT, R14, R25, PT ;  /* 0x000000190e00720c */ /* 0x000fe20003f04070 */
[----:B------:R-:W-:-:S05]  /*4160*/  IMAD.X R15, RZ, RZ, R19, P1 ;  /* 0x000000ffff0f7224 */ /* 0x000fca00008e0613 */
[----:B------:R-:W-:-:S13]  /*4170*/  ISETP.GT.AND.EX P0, PT, R15, R16, PT, P0 ;  /* 0x000000100f00720c */ /* 0x000fda0003f04300 */
[----:B------:R-:W-:Y:S05]  /*4180*/  @P0 BRA `(.L_x_191) ;  /* 0x0000000400b40947 */ /* 0x000fea0003800000 */
[----:B------:R-:W-:Y:S01]  /*4190*/  BSSY.RECONVERGENT B1, `(.L_x_191) ;  /* 0x000006c000017945 */ /* 0x000fe20003800200 */
[----:B------:R-:W-:Y:S01]  /*41a0*/  IMAD.MOV.U32 R20, RZ, RZ, R10 ;  /* 0x000000ffff147224 */ /* 0x000fe200078e000a */
[----:B------:R-:W0:Y:S01]  /*41b0*/  LDCU.64 UR8, c[0x0][0x398] ;  /* 0x00007300ff0877ac */ /* 0x000e220008000a00 */
[----:B------:R-:W-:Y:S02]  /*41c0*/  IMAD.MOV.U32 R21, RZ, RZ, R11 ;  /* 0x000000ffff157224 */ /* 0x000fe400078e000b */
[----:B------:R-:W-:Y:S01]  /*41d0*/  IMAD.MOV.U32 R15, RZ, RZ, R7 ;  /* 0x000000ffff0f7224 */ /* 0x000fe200078e0007 */
[----:B------:R-:W1:Y:S01]  /*41e0*/  LDCU.128 UR12, c[0x0][0x380] ;  /* 0x00007000ff0c77ac */ /* 0x000e620008000c00 */
[----:B------:R-:W-:-:S07]  /*41f0*/  IMAD.MOV.U32 R14, RZ, RZ, R8 ;  /* 0x000000ffff0e7224 */ /* 0x000fce00078e0008 */
.L_x_194:
[----:B------:R-:W-:Y:S01]  /*4200*/  IADD3 R7, P0, PT, R3, R18, RZ ;  /* 0x0000001203077210 */ /* 0x000fe20007f1e0ff */
[----:B-1----:R-:W-:Y:S02]  /*4210*/  IMAD.U32 R2, RZ, RZ, UR12 ;  /* 0x0000000cff027e24 */ /* 0x002fe4000f8e00ff */
[----:B------:R-:W-:Y:S02]  /*4220*/  IMAD.U32 R4, RZ, RZ, UR13 ;  /* 0x0000000dff047e24 */ /* 0x000fe4000f8e00ff */
[----:B------:R-:W-:Y:S01]  /*4230*/  IMAD.X R25, RZ, RZ, R19, P0 ;  /* 0x000000ffff197224 */ /* 0x000fe200000e0613 */
[----:B------:R-:W-:-:S04]  /*4240*/  LEA R10, P0, R7, R2, 0x3 ;  /* 0x00000002070a7211 */ /* 0x000fc800078018ff */
[----:B------:R-:W-:-:S05]  /*4250*/  LEA.HI.X R11, R7, R4, R25, 0x3, P0 ;  /* 0x00000004070b7211 */ /* 0x000fca00000f1c19 */
[----:B------:R-:W2:Y:S04]  /*4260*/  LDG.E.64 R16, desc[UR10][R10.64] ;  /* 0x0000000a0a107981 */ /* 0x000ea8000c1e1b00 */
[----:B------:R-:W3:Y:S01]  /*4270*/  LDG.E.64 R18, desc[UR10][R10.64+0x800] ;  /* 0x0008000a0a127981 */ /* 0x000ee2000c1e1b00 */
[----:B------:R-:W-:Y:S02]  /*4280*/  IMAD.U32 R5, RZ, RZ, UR14 ;  /* 0x0000000eff057e24 */ /* 0x000fe4000f8e00ff */
[----:B------:R-:W-:-:S03]  /*4290*/  IMAD.U32 R6, RZ, RZ, UR15 ;  /* 0x0000000fff067e24 */ /* 0x000fc6000f8e00ff */
[----:B------:R-:W-:-:S04]  /*42a0*/  IADD3 R24, P0, PT, R7, R5, RZ ;  /* 0x0000000507187210 */ /* 0x000fc80007f1e0ff */
[----:B------:R-:W-:Y:S01]  /*42b0*/  IADD3 R27, P3, PT, R24, 0x100, RZ ;  /* 0x00000100181b7810 */ /* 0x000fe20007f7e0ff */
[----:B------:R-:W-:-:S04]  /*42c0*/  IMAD.X R25, R25, 0x1, R6, P0 ;  /* 0x0000000119197824 */ /* 0x000fc800000e0606 */
[----:B------:R-:W-:Y:S01]  /*42d0*/  IMAD.X R26, RZ, RZ, R25, P3 ;  /* 0x000000ffff1a7224 */ /* 0x000fe200018e0619 */
[----:B--2---:R-:W-:-:S14]  /*42e0*/  DSETP.GEU.AND P2, PT, |R20|, |R16|, PT ;  /* 0x400000101400722a */ /* 0x004fdc0003f4e200 */
[----:B------:R-:W-:-:S04]  /*42f0*/  @P2 ISETP.GE.U32.AND P0, PT, R15, R24, PT ;  /* 0x000000180f00220c */ /* 0x000fc80003f06070 */
[----:B------:R-:W-:-:S13]  /*4300*/  @P2 ISETP.GE.AND.EX P0, PT, R14, R25, PT, P0 ;  /* 0x000000190e00220c */ /* 0x000fda0003f06300 */
[----:B------:R-:W-:-:S06]  /*4310*/  @P2 DSETP.LT.OR P0, PT, |R16|, |R20|, !P0 ;  /* 0x400000141000222a */ /* 0x000fcc0004701600 */
[----:B------:R-:W-:Y:S02]  /*4320*/  @P2 FSEL R7, R20, R16, P0 ;  /* 0x0000001014072208 */ /* 0x000fe40000000000 */
[----:B------:R-:W-:Y:S02]  /*4330*/  @P2 FSEL R20, R21, R17, P0 ;  /* 0x0000001115142208 */ /* 0x000fe40000000000 */
[C---:B------:R-:W-:Y:S01]  /*4340*/  IADD3 R21, P5, PT, R24.reuse, 0x300, RZ ;  /* 0x0000030018157810 */ /* 0x040fe20007fbe0ff */
[----:B------:R-:W-:Y:S01]  /*4350*/  @P2 IMAD.MOV.U32 R16, RZ, RZ, R7 ;  /* 0x000000ffff102224 */ /* 0x000fe200078e0007 */
[C---:B------:R-:W-:Y:S01]  /*4360*/  IADD3 R7, P6, PT, R24.reuse, 0x400, RZ ;  /* 0x0000040018077810 */ /* 0x040fe20007fde0ff */
[----:B------:R-:W-:Y:S01]  /*4370*/  @P2 IMAD.MOV.U32 R17, RZ, RZ, R20 ;  /* 0x000000ffff112224 */ /* 0x000fe200078e0014 */
[----:B------:R-:W-:Y:S01]  /*4380*/  IADD3 R20, P4, PT, R24, 0x200, RZ ;  /* 0x0000020018147810 */ /* 0x000fe20007f9e0ff */
[--C-:B------:R-:W-:Y:S01]  /*4390*/  IMAD.X R23, RZ, RZ, R25.reuse, P5 ;  /* 0x000000ffff177224 */ /* 0x100fe200028e0619 */
[----:B------:R-:W-:Y:S01]  /*43a0*/  @P2 SEL R24, R15, R24, P0 ;  /* 0x000000180f182207 */ /* 0x000fe20000000000 */
[----:B------:R-:W-:-:S02]  /*43b0*/  IMAD.X R8, RZ, RZ, R25, P6 ;  /* 0x000000ffff087224 */ /* 0x000fc400030e0619 */
[----:B------:R-:W-:Y:S01]  /*43c0*/  IMAD.X R22, RZ, RZ, R25, P4 ;  /* 0x000000ffff167224 */ /* 0x000fe200020e0619 */
[----:B------:R-:W-:Y:S01]  /*43d0*/  @P2 SEL R25, R14, R25, P0 ;  /* 0x000000190e192207 */ /* 0x000fe20000000000 */
[----:B---3--:R-:W-:Y:S01]  /*43e0*/  DSETP.GEU.AND P1, PT, |R16|, |R18|, PT ;  /* 0x400000121000722a */ /* 0x008fe20003f2e200 */
[----:B------:R-:W2:-:S13]  /*43f0*/  LDG.E.64 R14, desc[UR10][R10.64+0x1000] ;  /* 0x0010000a0a0e7981 */ /* 0x000e9a000c1e1b00 */
[----:B------:R-:W-:-:S04]  /*4400*/  @P1 ISETP.GE.U32.AND P0, PT, R24, R27, PT ;  /* 0x0000001b1800120c */ /* 0x000fc80003f06070 */
[----:B------:R-:W-:-:S13]  /*4410*/  @P1 ISETP.GE.AND.EX P0, PT, R25, R26, PT, P0 ;  /* 0x0000001a1900120c */ /* 0x000fda0003f06300 */
[----:B------:R-:W-:-:S06]  /*4420*/  @P1 DSETP.LT.OR P0, PT, |R18|, |R16|, !P0 ;  /* 0x400000101200122a */ /* 0x000fcc0004701600 */
[----:B------:R-:W-:Y:S02]  /*4430*/  @P1 FSEL R28, R16, R18, P0 ;  /* 0x00000012101c1208 */ /* 0x000fe40000000000 */
[----:B------:R-:W-:Y:S02]  /*4440*/  @P1 FSEL R29, R17, R19, P0 ;  /* 0x00000013111d1208 */ /* 0x000fe40000000000 */
[----:B------:R-:W3:Y:S01]  /*4450*/  LDG.E.64 R16, desc[UR10][R10.64+0x1800] ;  /* 0x0018000a0a107981 */ /* 0x000ee2000c1e1b00 */
[----:B------:R-:W-:Y:S02]  /*4460*/  @P1 IMAD.MOV.U32 R18, RZ, RZ, R28 ;  /* 0x000000ffff121224 */ /* 0x000fe400078e001c */
[----:B------:R-:W-:Y:S01]  /*4470*/  @P1 IMAD.MOV.U32 R19, RZ, RZ, R29 ;  /* 0x000000ffff131224 */ /* 0x000fe200078e001d */
[----:B------:R-:W-:Y:S02]  /*4480*/  @P1 SEL R27, R24, R27, P0 ;  /* 0x0000001b181b1207 */ /* 0x000fe40000000000 */
[----:B------:R-:W-:Y:S01]  /*4490*/  @P1 SEL R26, R25, R26, P0 ;  /* 0x0000001a191a1207 */ /* 0x000fe20000000000 */
[----:B------:R-:W-:Y:S01]  /*44a0*/  BSSY.RECONVERGENT B2, `(.L_x_192) ;  /* 0x000001d000027945 */ /* 0x000fe20003800200 */
[----:B------:R-:W5:Y:S01]  /*44b0*/  LDG.E.64 R10, desc[UR10][R10.64+0x2000] ;  /* 0x0020000a0a0a7981 */ /* 0x000f62000c1e1b00 */
[----:B------:R-:W-:Y:S06]  /*44c0*/  BAR.SYNC.DEFER_BLOCKING 0x0 ;  /* 0x0000000000007b1d */ /* 0x000fec0000010000 */
[----:B--2---:R-:W-:-:S14]  /*44d0*/  DSETP.GEU.AND P2, PT, |R18|, |R14|, PT ;  /* 0x4000000e1200722a */ /* 0x004fdc0003f4e200 */
[----:B------:R-:W-:-:S04]  /*44e0*/  @P2 ISETP.GE.U32.AND P0, PT, R27, R20, PT ;  /* 0x000000141b00220c */ /* 0x000fc80003f06070 */
[----:B------:R-:W-:-:S13]  /*44f0*/  @P2 ISETP.GE.AND.EX P0, PT, R26, R22, PT, P0 ;  /* 0x000000161a00220c */ /* 0x000fda0003f06300 */
[----:B------:R-:W-:-:S06]  /*4500*/  @P2 DSETP.LT.OR P0, PT, |R14|, |R18|, !P0 ;  /* 0x400000120e00222a */ /* 0x000fcc0004701600 */
[----:B------:R-:W-:Y:S02]  /*4510*/  @P2 FSEL R18, R18, R14, P0 ;  /* 0x0000000e12122208 */ /* 0x000fe40000000000 */
[----:B------:R-:W-:-:S03]  /*4520*/  @P2 FSEL R19, R19, R15, P0 ;  /* 0x0000000f13132208 */ /* 0x000fc60000000000 */
[----:B------:R-:W-:Y:S02]  /*4530*/  @P2 IMAD.MOV.U32 R14, RZ, RZ, R18 ;  /* 0x000000ffff0e2224 */ /* 0x000fe400078e0012 */
[----:B------:R-:W-:-:S06]  /*4540*/  @P2 IMAD.MOV.U32 R15, RZ, RZ, R19 ;  /* 0x000000ffff0f2224 */ /* 0x000fcc00078e0013 */
[----:B---3--:R-:W-:Y:S01]  /*4550*/  DSETP.GEU.AND P1, PT, |R14|, |R16|, PT ;  /* 0x400000100e00722a */ /* 0x008fe20003f2e200 */
[----:B------:R-:W-:Y:S02]  /*4560*/  @P2 SEL R20, R27, R20, P0 ;  /* 0x000000141b142207 */ /* 0x000fe40000000000 */
[----:B------:R-:W-:Y:S02]  /*4570*/  @P2 SEL R22, R26, R22, P0 ;  /* 0x000000161a162207 */ /* 0x000fe40000000000 */
[----:B------:R-:W-:-:S09]  /*4580*/  ISETP.NE.AND P2, PT, R3, RZ, PT ;  /* 0x000000ff0300720c */ /* 0x000fd20003f45270 */
[----:B------:R-:W-:-:S04]  /*4590*/  @P1 ISETP.GE.U32.AND P0, PT, R20, R21, PT ;  /* 0x000000151400120c */ /* 0x000fc80003f06070 */
[----:B------:R-:W-:-:S13]  /*45a0*/  @P1 ISETP.GE.AND.EX P0, PT, R22, R23, PT, P0 ;  /* 0x000000171600120c */ /* 0x000fda0003f06300 */
[----:B------:R-:W-:Y:S01]  /*45b0*/  @P1 DSETP.LT.OR P0, PT, |R16|, |R14|, !P0 ;  /* 0x4000000e1000122a */ /* 0x000fe20004701600 */
[----:B------:R-:W-:-:S13]  /*45c0*/  @P2 BRA `(.L_x_193) ;  /* 0x0000000000282947 */ /* 0x000fda0003800000 */
[----:B------:R-:W-:Y:S02]  /*45d0*/  IMAD.MOV.U32 R24, RZ, RZ, 0x500 ;  /* 0x00000500ff187424 */ /* 0x000fe400078e00ff */
[----:B------:R-:W-:-:S06]  /*45e0*/  IMAD.MOV.U32 R25, RZ, RZ, 0x0 ;  /* 0x00000000ff197424 */ /* 0x000fcc00078e00ff */
[----:B------:R-:W2:Y:S01]  /*45f0*/  ATOMG.E.ADD.64.STRONG.GPU PT, R24, desc[UR10][R12.64], R24 ;  /* 0x800000180c1879a8 */ /* 0x000ea200081ef50a */
[----:B------:R-:W1:Y:S01]  /*4600*/  S2UR UR5, SR_CgaCtaId ;  /* 0x00000000000579c3 */ /* 0x000e620000008800 */
[----:B------:R-:W-:Y:S02]  /*4610*/  UMOV UR4, 0x400 ;  /* 0x0000040000047882 */ /* 0x000fe40000000000 */
[----:B-1----:R-:W-:-:S06]  /*4620*/  ULEA UR4, UR5, UR4, 0x18 ;  /* 0x0000000405047291 */ /* 0x002fcc000f8ec0ff */
[----:B------:R-:W-:Y:S01]  /*4630*/  IMAD.U32 R9, RZ, RZ, UR4 ;  /* 0x00000004ff097e24 */ /* 0x000fe2000f8e00ff */
[----:B--2---:R-:W-:-:S05]  /*4640*/  IADD3 R18, P2, PT, R24, UR6, RZ ;  /* 0x0000000618127c10 */ /* 0x004fca000ff5e0ff */
[----:B------:R-:W-:-:S05]  /*4650*/  IMAD.X R19, RZ, RZ, R25, P2 ;  /* 0x000000ffff137224 */ /* 0x000fca00010e0619 */
[----:B------:R1:W-:Y:S03]  /*4660*/  STS.64 [R9+0x98], R18 ;  /* 0x0000981209007388 */ /* 0x0003e60000000a00 */
.L_x_193:
[----:B0-----:R-:W-:Y:S05]  /*4670*/  BSYNC.RECONVERGENT B2 ;  /* 0x0000000000027941 */ /* 0x001fea0003800200 */
.L_x_192:
[----:B------:R-:W-:Y:S01]  /*4680*/  BAR.SYNC.DEFER_BLOCKING 0x0 ;  /* 0x0000000000007b1d */ /* 0x000fe20000010000 */
[----:B------:R-:W-:Y:S01]  /*4690*/  @P1 FSEL R14, R14, R16, P0 ;  /* 0x000000100e0e1208 */ /* 0x000fe20000000000 */
[----:B------:R-:W-:Y:S01]  /*46a0*/  IMAD.U32 R25, RZ, RZ, UR8 ;  /* 0x00000008ff197e24 */ /* 0x000fe2000f8e00ff */
[----:B------:R-:W-:Y:S02]  /*46b0*/  @P1 FSEL R15, R15, R17, P0 ;  /* 0x000000110f0f1208 */ /* 0x000fe40000000000 */
[----:B------:R-:W-:Y:S01]  /*46c0*/  @P1 SEL R21, R20, R21, P0 ;  /* 0x0000001514151207 */ /* 0x000fe20000000000 */
[----:B------:R-:W-:Y:S01]  /*46d0*/  @P1 IMAD.MOV.U32 R16, RZ, RZ, R14 ;  /* 0x000000ffff101224 */ /* 0x000fe200078e000e */
[----:B------:R-:W-:Y:S01]  /*46e0*/  @P1 SEL R23, R22, R23, P0 ;  /* 0x0000001716171207 */ /* 0x000fe20000000000 */
[----:B------:R-:W-:-:S06]  /*46f0*/  @P1 IMAD.MOV.U32 R17, RZ, RZ, R15 ;  /* 0x000000ffff111224 */ /* 0x000fcc00078e000f */
[----:B-----5:R-:W-:Y:S01]  /*4700*/  DSETP.GEU.AND P2, PT, |R16|, |R10|, PT ;  /* 0x4000000a1000722a */ /* 0x020fe20003f4e200 */
[----:B-1----:R-:W0:-:S13]  /*4710*/  LDS.64 R18, [R9+0x98] ;  /* 0x0000980009127984 */ /* 0x002e1a0000000a00 */
[----:B------:R-:W-:-:S04]  /*4720*/  @P2 ISETP.GE.U32.AND P0, PT, R21, R7, PT ;  /* 0x000000071500220c */ /* 0x000fc80003f06070 */
[----:B------:R-:W-:-:S13]  /*4730*/  @P2 ISETP.GE.AND.EX P0, PT, R23, R8, PT, P0 ;  /* 0x000000081700220c */ /* 0x000fda0003f06300 */
[----:B------:R-:W-:-:S06]  /*4740*/  @P2 DSETP.LT.OR P0, PT, |R10|, |R16|, !P0 ;  /* 0x400000100a00222a */ /* 0x000fcc0004701600 */
[----:B------:R-:W-:Y:S02]  /*4750*/  @P2 FSEL R17, R17, R11, P0 ;  /* 0x0000000b11112208 */ /* 0x000fe40000000000 */
[----:B------:R-:W-:Y:S02]  /*4760*/  @P2 SEL R7, R21, R7, P0 ;  /* 0x0000000715072207 */ /* 0x000fe40000000000 */
[----:B------:R-:W-:Y:S01]  /*4770*/  @P2 SEL R8, R23, R8, P0 ;  /* 0x0000000817082207 */ /* 0x000fe20000000000 */
[----:B------:R-:W-:-:S04]  /*4780*/  @P2 IMAD.MOV.U32 R11, RZ, RZ, R17 ;  /* 0x000000ffff0b2224 */ /* 0x000fc800078e0011 */
[----:B------:R-:W-:Y:S01]  /*4790*/  IMAD.MOV.U32 R21, RZ, RZ, R11 ;  /* 0x000000ffff157224 */ /* 0x000fe200078e000b */
[----:B0-----:R-:W-:-:S04]  /*47a0*/  IADD3 R14, P3, PT, R18, 0x500, RZ ;  /* 0x00000500120e7810 */ /* 0x001fc80007f7e0ff */
[----:B------:R-:W-:Y:S01]  /*47b0*/  ISETP.GT.U32.AND P1, PT, R14, R25, PT ;  /* 0x000000190e00720c */ /* 0x000fe20003f24070 */
[----:B------:R-:W-:Y:S01]  /*47c0*/  IMAD.X R15, RZ, RZ, R19, P3 ;  /* 0x000000ffff0f7224 */ /* 0x000fe200018e0613 */
[----:B------:R-:W-:Y:S01]  /*47d0*/  @P2 FSEL R14, R16, R10, P0 ;  /* 0x0000000a100e2208 */ /* 0x000fe20000000000 */
[----:B------:R-:W-:-:S04]  /*47e0*/  IMAD.U32 R16, RZ, RZ, UR9 ;  /* 0x00000009ff107e24 */ /* 0x000fc8000f8e00ff */
[----:B------:R-:W-:Y:S01]  /*47f0*/  @P2 IMAD.MOV.U32 R10, RZ, RZ, R14 ;  /* 0x000000ffff0a2224 */ /* 0x000fe200078e000e */
[----:B------:R-:W-:Y:S01]  /*4800*/  ISETP.GT.AND.EX P0, PT, R15, R16, PT, P1 ;  /* 0x000000100f00720c */ /* 0x000fe20003f04310 */
[----:B------:R-:W-:Y:S01]  /*4810*/  IMAD.MOV.U32 R14, RZ, RZ, R8 ;  /* 0x000000ffff0e7224 */ /* 0x000fe200078e0008 */
[----:B------:R-:W-:Y:S01]  /*4820*/  MOV R15, R7 ;  /* 0x00000007000f7202 */ /* 0x000fe20000000f00 */
[----:B------:R-:W-:-:S10]  /*4830*/  IMAD.MOV.U32 R20, RZ, RZ, R10 ;  /* 0x000000ffff147224 */ /* 0x000fd400078e000a */
[----:B------:R-:W-:Y:S05]  /*4840*/  @!P0 BRA `(.L_x_194) ;  /* 0xfffffff8006c8947 */ /* 0x000fea000383ffff */
[----:B------:R-:W-:Y:S05]  /*4850*/  BSYNC.RECONVERGENT B1 ;  /* 0x0000000000017941 */ /* 0x000fea0003800200 */
.L_x_191:
[----:B------:R-:W-:Y:S01]  /*4860*/  ISETP.GE.U32.AND P0, PT, R18, R25, PT ;  /* 0x000000191200720c */ /* 0x000fe20003f06070 */
[----:B------:R-:W-:Y:S03]  /*4870*/  BSSY.RECONVERGENT B1, `(.L_x_188) ;  /* 0x00000b1000017945 */ /* 0x000fe60003800200 */
[----:B------:R-:W-:-:S13]  /*4880*/  ISETP.GE.AND.EX P0, PT, R19, R16, PT, P0 ;  /* 0x000000101300720c */ /* 0x000fda0003f06300 */
[----:B------:R-:W-:Y:S05]  /*4890*/  @P0 BRA `(.L_x_195) ;  /* 0x0000000800b80947 */ /* 0x000fea0003800000 */
[----:B------:R-:W-:-:S05]  /*48a0*/  IMAD.IADD R20, R25, 0x1, -R18 ;  /* 0x0000000119147824 */ /* 0x000fca00078e0a12 */
[----:B------:R-:W-:-:S13]  /*48b0*/  ISETP.GE.AND P0, PT, R3, R20, PT ;  /* 0x000000140300720c */ /* 0x000fda0003f06270 */
[----:B------:R-:W-:Y:S05]  /*48c0*/  @P0 BRA `(.L_x_195) ;  /* 0x0000000800ac0947 */ /* 0x000fea0003800000 */
[----:B------:R-:W-:Y:S01]  /*48d0*/  LOP3.LUT R9, RZ, R3, RZ, 0x33, !PT ;  /* 0x00000003ff097212 */ /* 0x000fe200078e33ff */
[----:B------:R-:W-:Y:S03]  /*48e0*/  BSSY.RECONVERGENT B2, `(.L_x_196) ;  /* 0x0000035000027945 */ /* 0x000fe60003800200 */
[----:B------:R-:W-:-:S04]  /*48f0*/  IADD3 R25, PT, PT, -R18, R25, R9 ;  /* 0x0000001912197210 */ /* 0x000fc80007ffe109 */
[----:B------:R-:W-:-:S04]  /*4900*/  LOP3.LUT R9, R25, 0x300, RZ, 0xc0, !PT ;  /* 0x0000030019097812 */ /* 0x000fc800078ec0ff */
[----:B------:R-:W-:Y:S01]  /*4910*/  ISETP.NE.AND P0, PT, R9, 0x300, PT ;  /* 0x000003000900780c */ /* 0x000fe20003f05270 */
[----:B------:R-:W-:-:S12]  /*4920*/  IMAD.MOV.U32 R9, RZ, RZ, R3 ;  /* 0x000000ffff097224 */ /* 0x000fd800078e0003 */
[----:B------:R-:W-:Y:S05]  /*4930*/  @!P0 BRA `(.L_x_197) ;  /* 0x0000000000bc8947 */ /* 0x000fea0003800000 */
[----:B------:R-:W-:Y:S02]  /*4940*/  IADD3 R15, P0, PT, R3, R18, RZ ;  /* 0x00000012030f7210 */ /* 0x000fe40007f1e0ff */
[----:B------:R-:W-:Y:S02]  /*4950*/  LEA.HI R9, R25, 0x1, RZ, 0x18 ;  /* 0x0000000119097811 */ /* 0x000fe400078fc0ff */
[C---:B------:R-:W-:Y:S01]  /*4960*/  LEA R2, P1, R15.reuse, R2, 0x3 ;  /* 0x000000020f027211 */ /* 0x040fe200078218ff */
[----:B------:R-:W-:Y:S01]  /*4970*/  IMAD.X R13, RZ, RZ, R19, P0 ;  /* 0x000000ffff0d7224 */ /* 0x000fe200000e0613 */
[----:B------:R-:W-:Y:S02]  /*4980*/  IADD3 R14, P0, PT, R15, R5, RZ ;  /* 0x000000050f0e7210 */ /* 0x000fe40007f1e0ff */
[----:B------:R-:W-:Y:S01]  /*4990*/  LOP3.LUT R5, R9, 0x3, RZ, 0xc0, !PT ;  /* 0x0000000309057812 */ /* 0x000fe200078ec0ff */
[----:B------:R-:W-:Y:S01]  /*49a0*/  IMAD.MOV.U32 R9, RZ, RZ, R3 ;  /* 0x000000ffff097224 */ /* 0x000fe200078e0003 */
[----:B------:R-:W-:Y:S01]  /*49b0*/  LEA.HI.X R15, R15, R4, R13, 0x3, P1 ;  /* 0x000000040f0f7211 */ /* 0x000fe200008f1c0d */
[----:B------:R-:W-:-:S02]  /*49c0*/  IMAD.X R16, R13, 0x1, R6, P0 ;  /* 0x000000010d107824 */ /* 0x000fc400000e0606 */
[----:B------:R-:W-:-:S07]  /*49d0*/  IMAD.MOV R6, RZ, RZ, -R5 ;  /* 0x000000ffff067224 */ /* 0x000fce00078e0a05 */
.L_x_200:
        /* <DEDUP_REMOVED lines=9> */
[----:B------:R-:W-:Y:S02]  /*4a70*/  IMAD.MOV.U32 R4, RZ, RZ, R10 ;  /* 0x000000ffff047224 */ /* 0x000fe400078e000a */
        /* <DEDUP_REMOVED lines=21> */
.L_x_199:
[----:B------:R-:W-:Y:S05]  /*4bd0*/  BSYNC.RECONVERGENT B3 ;  /* 0x0000000000037941 */ /* 0x000fea0003800200 */
.L_x_198:
[----:B------:R-:W-:Y:S01]  /*4be0*/  IADD3 R14, P0, PT, R14, 0x100, RZ ;  /* 0x000001000e0e7810 */ /* 0x000fe20007f1e0ff */
[----:B------:R-:W-:Y:S02]  /*4bf0*/  VIADD R9, R9, 0x100 ;  /* 0x0000010009097836 */ /* 0x000fe40000000000 */
[----:B------:R-:W-:Y:S02]  /*4c00*/  IMAD.X R15, RZ, RZ, R15, P3 ;  /* 0x000000ffff0f7224 */ /* 0x000fe400018e060f */
[----:B------:R-:W-:Y:S01]  /*4c10*/  IMAD.X R16, RZ, RZ, R16, P0 ;  /* 0x000000ffff107224 */ /* 0x000fe200000e0610 */
[----:B------:R-:W-:Y:S07]  /*4c20*/  @P2 BRA `(.L_x_200) ;  /* 0xfffffffc006c2947 */ /* 0x000fee000383ffff */
.L_x_197:
[----:B------:R-:W-:Y:S05]  /*4c30*/  BSYNC.RECONVERGENT B2 ;  /* 0x0000000000027941 */ /* 0x000fea0003800200 */
.L_x_196:
[----:B------:R-:W-:-:S13]  /*4c40*/  ISETP.GE.U32.AND P0, PT, R25, 0x300, PT ;  /* 0x000003001900780c */ /* 0x000fda0003f06070 */
[----:B------:R-:W-:Y:S05]  /*4c50*/  @!P0 BRA `(.L_x_195) ;  /* 0x0000000400c88947 */ /* 0x000fea0003800000 */
[----:B------:R-:W0:Y:S01]  /*4c60*/  LDC.64 R16, c[0x0][0x380] ;  /* 0x0000e000ff107b82 */ /* 0x000e220000000a00 */
[----:B------:R-:W-:-:S07]  /*4c70*/  VIADD R21, R9, 0x200 ;  /* 0x0000020009157836 */ /* 0x000fce0000000000 */
[----:B------:R-:W1:Y:S02]  /*4c80*/  LDC.64 R14, c[0x0][0x388] ;  /* 0x0000e200ff0e7b82 */ /* 0x000e640000000a00 */
.L_x_209:
[----:B------:R-:W-:-:S05]  /*4c90*/  VIADD R5, R21, 0xfffffe00 ;  /* 0xfffffe0015057836 */ /* 0x000fca0000000000 */
[----:B------:R-:W-:-:S05]  /*4ca0*/  IADD3 R5, P0, PT, R5, R18, RZ ;  /* 0x0000001205057210 */ /* 0x000fca0007f1e0ff */
[----:B------:R-:W-:Y:S01]  /*4cb0*/  IMAD.X R2, RZ, RZ, R19, P0 ;  /* 0x000000ffff027224 */ /* 0x000fe200000e0613 */
[----:B0-----:R-:W-:-:S04]  /*4cc0*/  LEA R22, P0, R5, R16, 0x3 ;  /* 0x0000001005167211 */ /* 0x001fc800078018ff */
[----:B------:R-:W-:-:S05]  /*4cd0*/  LEA.HI.X R23, R5, R17, R2, 0x3, P0 ;  /* 0x0000001105177211 */ /* 0x000fca00000f1c02 */
[----:B------:R-:W2:Y:S04]  /*4ce0*/  LDG.E.64 R24, desc[UR10][R22.64] ;  /* 0x0000000a16187981 */ /* 0x000ea8000c1e1b00 */
[----:B------:R0:W5:Y:S01]  /*4cf0*/  LDG.E.64 R12, desc[UR10][R22.64+0x800] ;  /* 0x0008000a160c7981 */ /* 0x000162000c1e1b00 */
        /* <DEDUP_REMOVED lines=23> */
.L_x_202:
[----:B------:R-:W-:Y:S05]  /*4e70*/  BSYNC.RECONVERGENT B2 ;  /* 0x0000000000027941 */ /* 0x000fea0003800200 */
.L_x_201:
[----:B------:R0:W5:Y:S04]  /*4e80*/  LDG.E.64 R6, desc[UR10][R22.64+0x1000] ;  /* 0x0010000a16067981 */ /* 0x000168000c1e1b00 */
[----:B------:R0:W5:Y:S02]  /*4e90*/  LDG.E.64 R24, desc[UR10][R22.64+0x1800] ;  /* 0x0018000a16187981 */ /* 0x000164000c1e1b00 */
[----:B-----5:R-:W-:Y:S01]  /*4ea0*/  DSETP.GEU.AND P0, PT, |R4|, |R12|, PT ;  /* 0x4000000c0400722a */ /* 0x020fe20003f0e200 */
[----:B------:R-:W-:Y:S01]  /*4eb0*/  VIADD R11, R21, 0xffffff00 ;  /* 0xffffff00150b7836 */ /* 0x000fe20000000000 */
[----:B------:R-:W-:Y:S01]  /*4ec0*/  BSSY.RECONVERGENT B2, `(.L_x_203) ;  /* 0x0000016000027945 */ /* 0x000fe20003800200 */
[----:B------:R-:W-:-:S03]  /*4ed0*/  IMAD.MOV.U32 R10, RZ, RZ, R12 ;  /* 0x000000ffff0a7224 */ /* 0x000fc600078e000c */
[----:B------:R-:W-:Y:S01]  /*4ee0*/  IADD3 R28, P1, P2, R18, R14, R11 ;  /* 0x0000000e121c7210 */ /* 0x000fe20007a3e00b */
[----:B------:R-:W-:-:S03]  /*4ef0*/  IMAD.MOV.U32 R11, RZ, RZ, R13 ;  /* 0x000000ffff0b7224 */ /* 0x000fc600078e000d */
[----:B------:R-:W-:Y:S01]  /*4f00*/  IADD3.X R27, PT, PT, R19, R15, RZ, P1, P2 ;  /* 0x0000000f131b7210 */ /* 0x000fe20000fe44ff */
[----:B------:R-:W-:-:S04]  /*4f10*/  IMAD.MOV.U32 R8, RZ, RZ, R28 ;  /* 0x000000ffff087224 */ /* 0x000fc800078e001c */
        /* <DEDUP_REMOVED lines=16> */
.L_x_204:
[----:B------:R-:W-:Y:S05]  /*5020*/  BSYNC.RECONVERGENT B2 ;  /* 0x0000000000027941 */ /* 0x000fea0003800200 */
.L_x_203:
[----:B------:R-:W-:Y:S01]  /*5030*/  DSETP.GEU.AND P0, PT, |R10|, |R6|, PT ;  /* 0x400000060a00722a */ /* 0x000fe20003f0e200 */
[----:B------:R-:W-:Y:S01]  /*5040*/  IADD3 R23, P1, P2, R18, R14, R21 ;  /* 0x0000000e12177210 */ /* 0x000fe20007a3e015 */
[----:B------:R-:W-:Y:S01]  /*5050*/  BSSY.RECONVERGENT B2, `(.L_x_205) ;  /* 0x0000016000027945 */ /* 0x000fe20003800200 */
[----:B------:R-:W-:Y:S02]  /*5060*/  VIADD R13, R21, 0x100 ;  /* 0x00000100150d7836 */ /* 0x000fe40000000000 */
[----:B------:R-:W-:Y:S01]  /*5070*/  IADD3.X R27, PT, PT, R19, R15, RZ, P1, P2 ;  /* 0x0000000f131b7210 */ /* 0x000fe20000fe44ff */
[----:B------:R-:W-:Y:S02]  /*5080*/  IMAD.MOV.U32 R2, RZ, RZ, R23 ;  /* 0x000000ffff027224 */ /* 0x000fe400078e0017 */
        /* <DEDUP_REMOVED lines=18> */
.L_x_206:
[----:B------:R-:W-:Y:S05]  /*51b0*/  BSYNC.RECONVERGENT B2 ;  /* 0x0000000000027941 */ /* 0x000fea0003800200 */
.L_x_205:
[----:B------:R-:W-:Y:S01]  /*51c0*/  DSETP.GEU.AND P0, PT, |R4|, |R24|, PT ;  /* 0x400000180400722a */ /* 0x000fe20003f0e200 */
[----:B------:R-:W-:Y:S01]  /*51d0*/  IADD3 R13, P1, P2, R18, R14, R13 ;  /* 0x0000000e120d7210 */ /* 0x000fe20007a3e00d */
[----:B------:R-:W-:Y:S01]  /*51e0*/  BSSY.RECONVERGENT B2, `(.L_x_207) ;  /* 0x0000015000027945 */ /* 0x000fe20003800200 */
[----:B------:R-:W-:Y:S02]  /*51f0*/  IMAD.MOV.U32 R10, RZ, RZ, R24 ;  /* 0x000000ffff0a7224 */ /* 0x000fe400078e0018 */
[----:B------:R-:W-:Y:S01]  /*5200*/  IADD3.X R6, PT, PT, R19, R15, RZ, P1, P2 ;  /* 0x0000000f13067210 */ /* 0x000fe20000fe44ff */
[----:B------:R-:W-:Y:S02]  /*5210*/  IMAD.MOV.U32 R7, RZ, RZ, R13 ;  /* 0x000000ffff077224 */ /* 0x000fe400078e000d */
[----:B------:R-:W-:Y:S02]  /*5220*/  IMAD.MOV.U32 R11, RZ, RZ, R25 ;  /* 0x000000ffff0b7224 */ /* 0x000fe400078e0019 */
[----:B------:R-:W-:-:S04]  /*5230*/  IMAD.MOV.U32 R8, RZ, RZ, R6 ;  /* 0x000000ffff087224 */ /* 0x000fc800078e0006 */
[----:B------:R-:W-:Y:S05]  /*5240*/  @!P0 BRA `(.L_x_208) ;  /* 0x0000000000388947 */ /* 0x000fea0003800000 */
[----:B------:R-:W-:Y:S01]  /*5250*/  DSETP.GEU.AND P0, PT, |R24|, |R4|, PT ;  /* 0x400000041800722a */ /* 0x000fe20003f0e200 */
[----:B------:R-:W-:Y:S01]  /*5260*/  MOV R7, R2 ;  /* 0x0000000200077202 */ /* 0x000fe20000000f00 */
[----:B------:R-:W-:Y:S02]  /*5270*/  IMAD.MOV.U32 R8, RZ, RZ, R9 ;  /* 0x000000ffff087224 */ /* 0x000fe400078e0009 */
[----:B------:R-:W-:Y:S02]  /*5280*/  IMAD.MOV.U32 R10, RZ, RZ, R4 ;  /* 0x000000ffff0a7224 */ /* 0x000fe400078e0004 */
[----:B------:R-:W-:-:S08]  /*5290*/  IMAD.MOV.U32 R11, RZ, RZ, R5 ;  /* 0x000000ffff0b7224 */ /* 0x000fd000078e0005 */
        /* <DEDUP_REMOVED lines=9> */
.L_x_208:
[----:B------:R-:W-:Y:S05]  /*5330*/  BSYNC.RECONVERGENT B2 ;  /* 0x0000000000027941 */ /* 0x000fea0003800200 */
.L_x_207:
[C---:B------:R-:W-:Y:S02]  /*5340*/  VIADD R5, R21.reuse, 0x200 ;  /* 0x0000020015057836 */ /* 0x040fe40000000000 */
[----:B------:R-:W-:-:S03]  /*5350*/  VIADD R21, R21, 0x400 ;  /* 0x0000040015157836 */ /* 0x000fc60000000000 */
[----:B------:R-:W-:-:S13]  /*5360*/  ISETP.GE.AND P0, PT, R5, R20, PT ;  /* 0x000000140500720c */ /* 0x000fda0003f06270 */
[----:B------:R-:W-:Y:S05]  /*5370*/  @!P0 BRA `(.L_x_209) ;  /* 0xfffffff800448947 */ /* 0x000fea000383ffff */
.L_x_195:
[----:B------:R-:W-:Y:S05]  /*5380*/  BSYNC.RECONVERGENT B1 ;  /* 0x0000000000017941 */ /* 0x000fea0003800200 */
.L_x_188:
        /* <DEDUP_REMOVED lines=32> */
.L_x_211:
[----:B------:R-:W-:Y:S05]  /*5590*/  BSYNC.RECONVERGENT B1 ;  /* 0x0000000000017941 */ /* 0x000fea0003800200 */
.L_x_210:
        /* <DEDUP_REMOVED lines=31> */
.L_x_213:
[----:B------:R-:W-:Y:S05]  /*5790*/  BSYNC.RECONVERGENT B1 ;  /* 0x0000000000017941 */ /* 0x000fea0003800200 */
.L_x_212:
        /* <DEDUP_REMOVED lines=31> */
.L_x_215:
[----:B------:R-:W-:Y:S05]  /*5990*/  BSYNC.RECONVERGENT B1 ;  /* 0x0000000000017941 */ /* 0x000fea0003800200 */
.L_x_214:
[----:B------:R-:W-:Y:S01]  /*59a0*/  ISETP.GT.AND P0, PT, R2, 0x17, PT ;  /* 0x000000170200780c */ /* 0x000fe20003f04270 */
[----:B-1----:R1:W1:Y:S01]  /*59b0*/  SHFL.DOWN PT, R6, R4, 0x8, 0x1f ;  /* 0x09001f0004067f89 */ /* 0x00226200000e0000 */
[----:B------:R-:W-:Y:S01]  /*59c0*/  BSSY.RECONVERGENT B1, `(.L_x_216) ;  /* 0x000001d000017945 */ /* 0x000fe20003800200 */
[----:B--2---:R-:W-:Y:S02]  /*59d0*/  IMAD.MOV.U32 R12, RZ, RZ, R10 ;  /* 0x000000ffff0c7224 */ /* 0x004fe400078e000a */
[----:B------:R2:W1:Y:S01]  /*59e0*/  SHFL.DOWN PT, R7, R5, 0x8, 0x1f ;  /* 0x09001f0005077f89 */ /* 0x00046200000e0000 */
[----:B------:R-:W-:Y:S02]  /*59f0*/  IMAD.MOV.U32 R13, RZ, RZ, R11 ;  /* 0x000000ffff0d7224 */ /* 0x000fe400078e000b */
[----:B------:R-:W-:Y:S01]  /*5a00*/  IMAD.MOV.U32 R8, RZ, RZ, R4 ;  /* 0x000000ffff087224 */ /* 0x000fe200078e0004 */
[----:B0-----:R2:W0:Y:S01]  /*5a10*/  SHFL.DOWN PT, R15, R10, 0x8, 0x1f ;  /* 0x09001f000a0f7f89 */ /* 0x00142200000e0000 */
[----:B----4-:R-:W-:-:S03]  /*5a20*/  IMAD.MOV.U32 R9, RZ, RZ, R5 ;  /* 0x000000ffff097224 */ /* 0x010fc600078e0005 */
[----:B---3--:R2:W3:Y:S01]  /*5a30*/  SHFL.DOWN PT, R14, R11, 0x8, 0x1f ;  /* 0x09001f000b0e7f89 */ /* 0x0084e200000e0000 */
[----:B------:R-:W-:Y:S05]  /*5a40*/  @P0 BRA `(.L_x_217) ;  /* 0x0000000000500947 */ /* 0x000fea0003800000 */
[----:B-1----:R-:W-:Y:S01]  /*5a50*/  DSETP.GEU.AND P0, PT, |R4|, |R6|, PT ;  /* 0x400000060400722a */ /* 0x002fe20003f0e200 */
        /* <DEDUP_REMOVED lines=19> */
.L_x_217:
[----:B------:R-:W-:Y:S05]  /*5b90*/  BSYNC.RECONVERGENT B1 ;  /* 0x0000000000017941 */ /* 0x000fea0003800200 */
.L_x_216:
[----:B------:R-:W-:Y:S01]  /*5ba0*/  ISETP.GT.AND P0, PT, R2, 0xf, PT ;  /* 0x0000000f0200780c */ /* 0x000fe20003f04270 */
[----:B--2---:R2:W4:Y:S01]  /*5bb0*/  SHFL.DOWN PT, R10, R8, 0x10, 0x1f ;  /* 0x0a001f00080a7f89 */ /* 0x00452200000e0000 */
[----:B------:R-:W-:Y:S01]  /*5bc0*/  BSSY.RECONVERGENT B1, `(.L_x_218) ;  /* 0x000001d000017945 */ /* 0x000fe20003800200 */
[----:B-1----:R-:W-:Y:S02]  /*5bd0*/  IMAD.MOV.U32 R4, RZ, RZ, R12 ;  /* 0x000000ffff047224 */ /* 0x002fe400078e000c */
[----:B------:R2:W1:Y:S01]  /*5be0*/  SHFL.DOWN PT, R11, R9, 0x10, 0x1f ;  /* 0x0a001f00090b7f89 */ /* 0x00046200000e0000 */
[----:B------:R-:W-:Y:S02]  /*5bf0*/  IMAD.MOV.U32 R5, RZ, RZ, R13 ;  /* 0x000000ffff057224 */ /* 0x000fe400078e000d */
[----:B------:R-:W-:Y:S01]  /*5c00*/  IMAD.MOV.U32 R6, RZ, RZ, R8 ;  /* 0x000000ffff067224 */ /* 0x000fe200078e0008 */
[----:B0-----:R2:W0:Y:S01]  /*5c10*/  SHFL.DOWN PT, R15, R12, 0x10, 0x1f ;  /* 0x0a001f000c0f7f89 */ /* 0x00142200000e0000 */
[----:B------:R-:W-:-:S03]  /*5c20*/  IMAD.MOV.U32 R7, RZ, RZ, R9 ;  /* 0x000000ffff077224 */ /* 0x000fc600078e0009 */
[----:B---3--:R2:W3:Y:S01]  /*5c30*/  SHFL.DOWN PT, R14, R13, 0x10, 0x1f ;  /* 0x0a001f000d0e7f89 */ /* 0x0084e200000e0000 */
        /* <DEDUP_REMOVED lines=21> */
.L_x_219:
[----:B------:R-:W-:Y:S05]  /*5d90*/  BSYNC.RECONVERGENT B1 ;  /* 0x0000000000017941 */ /* 0x000fea0003800200 */
.L_x_218:
[----:B------:R-:W-:Y:S01]  /*5da0*/  ISETP.NE.AND P0, PT, R2, RZ, PT ;  /* 0x000000ff0200720c */ /* 0x000fe20003f05270 */
[----:B------:R-:W-:-:S12]  /*5db0*/  BSSY.RECONVERGENT B1, `(.L_x_220) ;  /* 0x000000a000017945 */ /* 0x000fd80003800200 */
[----:B------:R-:W-:Y:S05]  /*5dc0*/  @P0 BRA `(.L_x_221) ;  /* 0x0000000000200947 */ /* 0x000fea0003800000 */
[----:B--2---:R-:W2:Y:S01]  /*5dd0*/  S2R R9, SR_CgaCtaId ;  /* 0x0000000000097919 */ /* 0x004ea20000008800 */
[----:B------:R-:W-:Y:S02]  /*5de0*/  MOV R8, 0x400 ;  /* 0x0000040000087802 */ /* 0x000fe40000000f00 */
[----:B------:R-:W-:-:S04]  /*5df0*/  SHF.R.U32.HI R2, RZ, 0x1, R3 ;  /* 0x00000001ff027819 */ /* 0x000fc80000011603 */
[----:B------:R-:W-:Y:S02]  /*5e00*/  LOP3.LUT R2, R2, 0x1f0, RZ, 0xc0, !PT ;  /* 0x000001f002027812 */ /* 0x000fe400078ec0ff */
[----:B--2---:R-:W-:-:S05]  /*5e10*/  LEA R9, R9, R8, 0x18 ;  /* 0x0000000809097211 */ /* 0x004fca00078ec0ff */
[----:B------:R-:W-:-:S05]  /*5e20*/  IMAD.IADD R9, R2, 0x1, R9 ;  /* 0x0000000102097824 */ /* 0x000fca00078e0209 */
[----:B------:R2:W-:Y:S04]  /*5e30*/  STS.64 [R9+0x10], R4 ;  /* 0x0000100409007388 */ /* 0x0005e80000000a00 */
[----:B------:R2:W-:Y:S02]  /*5e40*/  STS.64 [R9+0x8], R6 ;  /* 0x0000080609007388 */ /* 0x0005e40000000a00 */
.L_x_221:
[----:B------:R-:W-:Y:S05]  /*5e50*/  BSYNC.RECONVERGENT B1 ;  /* 0x0000000000017941 */ /* 0x000fea0003800200 */
.L_x_220:
[----:B------:R-:W-:Y:S01]  /*5e60*/  BAR.SYNC.DEFER_BLOCKING 0x0 ;  /* 0x0000000000007b1d */ /* 0x000fe20000010000 */
[----:B------:R-:W-:-:S13]  /*5e70*/  ISETP.NE.AND P1, PT, R3, RZ, PT ;  /* 0x000000ff0300720c */ /* 0x000fda0003f25270 */
[----:B------:R-:W-:Y:S05]  /*5e80*/  @P1 BRA `(.L_x_149) ;  /* 0x00000008008c1947 */ /* 0x000fea0003800000 */
[----:B------:R-:W5:Y:S01]  /*5e90*/  S2R R3, SR_CgaCtaId ;  /* 0x0000000000037919 */ /* 0x000f620000008800 */
[----:B------:R-:W-:Y:S01]  /*5ea0*/  MOV R20, 0x400 ;  /* 0x0000040000147802 */ /* 0x000fe20000000f00 */
[----:B------:R-:W-:Y:S03]  /*5eb0*/  BSSY.RECONVERGENT B1, `(.L_x_222) ;  /* 0x000001a000017945 */ /* 0x000fe60003800200 */
[----:B-----5:R-:W-:-:S05]  /*5ec0*/  LEA R20, R3, R20, 0x18 ;  /* 0x0000001403147211 */ /* 0x020fca00078ec0ff */
[----:B------:R-:W5:Y:S04]  /*5ed0*/  LDS.64 R16, [R20+0x18] ;  /* 0x0000180014107984 */ /* 0x000f680000000a00 */
[----:B-12-4-:R-:W1:Y:S04]  /*5ee0*/  LDS.128 R8, [R20+0x20] ;  /* 0x0000200014087984 */ /* 0x016e680000000c00 */
[----:B------:R2:W4:Y:S04]  /*5ef0*/  LDS.64 R2, [R20+0x80] ;  /* 0x0000800014027984 */ /* 0x0005280000000a00 */
[----:B0--3--:R2:W0:Y:S01]  /*5f00*/  LDS.128 R12, [R20+0x30] ;  /* 0x00003000140c7984 */ /* 0x0094220000000c00 */
[----:B-----5:R-:W-:Y:S01]  /*5f10*/  DSETP.GEU.AND P0, PT, |R6|, |R16|, PT ;  /* 0x400000100600722a */ /* 0x020fe20003f0e200 */
[----:B------:R-:W-:-:S02]  /*5f20*/  IMAD.MOV.U32 R22, RZ, RZ, R16 ;  /* 0x000000ffff167224 */ /* 0x000fc400078e0010 */
[----:B------:R-:W-:Y:S02]  /*5f30*/  IMAD.MOV.U32 R23, RZ, RZ, R17 ;  /* 0x000000ffff177224 */ /* 0x000fe400078e0011 */
[----:B-1----:R-:W-:Y:S02]  /*5f40*/  IMAD.MOV.U32 R25, RZ, RZ, R8 ;  /* 0x000000ffff197224 */ /* 0x002fe400078e0008 */
[----:B------:R-:W-:-:S07]  /*5f50*/  IMAD.MOV.U32 R21, RZ, RZ, R9 ;  /* 0x000000ffff157224 */ /* 0x000fce00078e0009 */
[----:B0-2-4-:R-:W-:Y:S05]  /*5f60*/  @!P0 BRA `(.L_x_223) ;  /* 0x0000000000388947 */ /* 0x015fea0003800000 */
        /* <DEDUP_REMOVED lines=14> */
.L_x_223:
[----:B------:R-:W-:Y:S05]  /*6050*/  BSYNC.RECONVERGENT B1 ;  /* 0x0000000000017941 */ /* 0x000fea0003800200 */
.L_x_222:
        /* <DEDUP_REMOVED lines=23> */
.L_x_225:
[----:B------:R-:W-:Y:S05]  /*61d0*/  BSYNC.RECONVERGENT B1 ;  /* 0x0000000000017941 */ /* 0x000fea0003800200 */
.L_x_224:
        /* <DEDUP_REMOVED lines=21> */
.L_x_227:
[----:B------:R-:W-:Y:S05]  /*6330*/  BSYNC.RECONVERGENT B1 ;  /* 0x0000000000017941 */ /* 0x000fea0003800200 */
.L_x_226:
        /* <DEDUP_REMOVED lines=23> */
.L_x_229:
[----:B------:R-:W-:Y:S05]  /*64b0*/  BSYNC.RECONVERGENT B1 ;  /* 0x0000000000017941 */ /* 0x000fea0003800200 */
.L_x_228:
        /* <DEDUP_REMOVED lines=21> */
.L_x_231:
[----:B------:R-:W-:Y:S05]  /*6610*/  BSYNC.RECONVERGENT B1 ;  /* 0x0000000000017941 */ /* 0x000fea0003800200 */
.L_x_230:
        /* <DEDUP_REMOVED lines=21> */
.L_x_233:
[----:B------:R-:W-:Y:S05]  /*6770*/  BSYNC.RECONVERGENT B1 ;  /* 0x0000000000017941 */ /* 0x000fea0003800200 */
.L_x_232:
        /* <DEDUP_REMOVED lines=20> */
.L_x_149:
[----:B------:R-:W-:Y:S05]  /*68c0*/  BSYNC.RECONVERGENT B0 ;  /* 0x0000000000007941 */ /* 0x000fea0003800200 */
.L_x_116:
[----:B------:R-:W-:Y:S05]  /*68d0*/  @P1 EXIT ;  /* 0x000000000000194d */ /* 0x000fea0003800000 */
[----:B01--4-:R-:W0:Y:S02]  /*68e0*/  LDC.64 R2, c[0x0][0x390] ;  /* 0x0000e400ff027b82 */ /* 0x013e240000000a00 */
[----:B0-----:R-:W-:-:S05]  /*68f0*/  IMAD.WIDE.U32 R2, R0, 0x10, R2 ;  /* 0x0000001000027825 */ /* 0x001fca00078e0002 */
[----:B------:R-:W-:Y:S04]  /*6900*/  STG.E.64 desc[UR10][R2.64], R6 ;  /* 0x0000000602007986 */ /* 0x000fe8000c101b0a */
[----:B------:R-:W-:Y:S01]  /*6910*/  STG.E.64 desc[UR10][R2.64+0x8], R4 ;  /* 0x0000080402007986 */ /* 0x000fe2000c101b0a */
[----:B------:R-:W-:Y:S05]  /*6920*/  EXIT ;  /* 0x000000000000794d */ /* 0x000fea0003800000 */
.L_x_234:
        /* <DEDUP_REMOVED lines=13> */
.L_x_768:


//--------------------- .text._ZN6thrust24THRUST_300001_SM_1000_NS8cuda_cub4core6detail13_kernel_agentINS1_8__reduce11ReduceAgentINS0_12zip_iteratorIN4cuda3std3__45tupleIJNS0_10device_ptrIdEENS0_17counting_iteratorIlNS0_11use_defaultESF_SF_EEEEEEEPNSB_IJdlEEESJ_lNS1_9__extrema9arg_max_fIdl10ComparatorEEEEJSI_SK_lSO_EEEvDpT0_ --------------------------
	.section	.text._ZN6thrust24THRUST_300001_SM_1000_NS8cuda_cub4core6detail13_kernel_agentINS1_8__reduce11ReduceAgentINS0_12zip_iteratorIN4cuda3std3__45tupleIJNS0_10device_ptrIdEENS0_17counting_iteratorIlNS0_11use_defaultESF_SF_EEEEEEEPNSB_IJdlEEESJ_lNS1_9__extrema9arg_max_fIdl10ComparatorEEEEJSI_SK_lSO_EEEvDpT0_,"ax",@progbits
	.align	128
        .global         _ZN6thrust24THRUST_300001_SM_1000_NS8cuda_cub4core6detail13_kernel_agentINS1_8__reduce11ReduceAgentINS0_12zip_iteratorIN4cuda3std3__45tupleIJNS0_10device_ptrIdEENS0_17counting_iteratorIlNS0_11use_defaultESF_SF_EEEEEEEPNSB_IJdlEEESJ_lNS1_9__extrema9arg_max_fIdl10ComparatorEEEEJSI_SK_lSO_EEEvDpT0_
        .type           _ZN6thrust24THRUST_300001_SM_1000_NS8cuda_cub4core6detail13_kernel_agentINS1_8__reduce11ReduceAgentINS0_12zip_iteratorIN4cuda3std3__45tupleIJNS0_10device_ptrIdEENS0_17counting_iteratorIlNS0_11use_defaultESF_SF_EEEEEEEPNSB_IJdlEEESJ_lNS1_9__extrema9arg_max_fIdl10ComparatorEEEEJSI_SK_lSO_EEEvDpT0_,@function
        .size           _ZN6thrust24THRUST_300001_SM_1000_NS8cuda_cub4core6detail13_kernel_agentINS1_8__reduce11ReduceAgentINS0_12zip_iteratorIN4cuda3std3__45tupleIJNS0_10device_ptrIdEENS0_17counting_iteratorIlNS0_11use_defaultESF_SF_EEEEEEEPNSB_IJdlEEESJ_lNS1_9__extrema9arg_max_fIdl10ComparatorEEEEJSI_SK_lSO_EEEvDpT0_,(.L_x_769 - _ZN6thrust24THRUST_300001_SM_1000_NS8cuda_cub4core6detail13_kernel_agentINS1_8__reduce11ReduceAgentINS0_12zip_iteratorIN4cuda3std3__45tupleIJNS0_10device_ptrIdEENS0_17counting_iteratorIlNS0_11use_defaultESF_SF_EEEEEEEPNSB_IJdlEEESJ_lNS1_9__extrema9arg_max_fIdl10ComparatorEEEEJSI_SK_lSO_EEEvDpT0_)
        .other          _ZN6thrust24THRUST_300001_SM_1000_NS8cuda_cub4core6detail13_kernel_agentINS1_8__reduce11ReduceAgentINS0_12zip_iteratorIN4cuda3std3__45tupleIJNS0_10device_ptrIdEENS0_17counting_iteratorIlNS0_11use_defaultESF_SF_EEEEEEEPNSB_IJdlEEESJ_lNS1_9__extrema9arg_max_fIdl10ComparatorEEEEJSI_SK_lSO_EEEvDpT0_,@"STO_CUDA_ENTRY STV_DEFAULT"
_ZN6thrust24THRUST_300001_SM_1000_NS8cuda_cub4core6detail13_kernel_agentINS1_8__reduce11ReduceAgentINS0_12zip_iteratorIN4cuda3std3__45tupleIJNS0_10device_ptrIdEENS0_17counting_iteratorIlNS0_11use_defaultESF_SF_EEEEEEEPNSB_IJdlEEESJ_lNS1_9__extrema9arg_max_fIdl10ComparatorEEEEJSI_SK_lSO_EEEvDpT0_:
.text._ZN6thrust24THRUST_300001_SM_1000_NS8cuda_cub4core6detail13_kernel_agentINS1_8__reduce11ReduceAgentINS0_12zip_iteratorIN4cuda3std3__45tupleIJNS0_10device_ptrIdEENS0_17counting_iteratorIlNS0_11use_defaultESF_SF_EEEEEEEPNSB_IJdlEEESJ_lNS1_9__extrema9arg_max_fIdl10ComparatorEEEEJSI_SK_lSO_EEEvDpT0_:
[----:B------:R-:W-:Y:S01]  /*0000*/  LDC R1, c[0x0][0x37c] ;  /* 0x0000df00ff017b82 */ /* 0x000fe20000000800 */
[----:B------:R-:W0:Y:S02]  /*0010*/  LDCU.64 UR4, c[0x0][0x398] ;  /* 0x00007300ff0477ac */ /* 0x000e240008000a00 */
[----:B0-----:R-:W-:-:S04]  /*0020*/  ISETP.NE.U32.AND P0, PT, RZ, UR4, PT ;  /* 0x00000004ff007c0c */ /* 0x001fc8000bf05070 */
[----:B------:R-:W-:-:S13]  /*0030*/  ISETP.NE.AND.EX P0, PT, RZ, UR5, PT, P0 ;  /* 0x00000005ff007c0c */ /* 0x000fda000bf05300 */
[----:B------:R-:W-:Y:S05]  /*0040*/  @!P0 EXIT ;  /* 0x000000000000894d */ /* 0x000fea0003800000 */
[----:B------:R-:W-:Y:S01]  /*0050*/  UISETP.GT.U32.AND UP0, UPT, UR4, 0x4ff, UPT ;  /* 0x000004ff0400788c */ /* 0x000fe2000bf04070 */
[----:B------:R-:W-:Y:S01]  /*0060*/  BSSY.RECONVERGENT B0, `(.L_x_235) ;  /* 0x000063e000007945 */ /* 0x000fe20003800200 */
[----:B------:R-:W0:Y:S02]  /*0070*/  LDCU.64 UR8, c[0x0][0x358] ;  /* 0x00006b00ff0877ac */ /* 0x000e240008000a00 */
[----:B------:R-:W-:-:S09]  /*0080*/  UISETP.GT.AND.EX UP0, UPT, UR5, URZ, UPT, UP0 ;  /* 0x000000ff0500728c */ /* 0x000fd2000bf04300 */
        /* <DEDUP_REMOVED lines=9> */
[----:B------:R-:W1:Y:S01]  /*0120*/  LDC.64 R2, c[0x0][0x380] ;  /* 0x0000e000ff027b82 */ /* 0x000e620000000a00 */
[----:B------:R-:W2:Y:S01]  /*0130*/  LDCU.64 UR6, c[0x0][0x388] ;  /* 0x00007100ff0677ac */ /* 0x000ea20008000a00 */
[----:B-1----:R-:W-:-:S06]  /*0140*/  IMAD.WIDE.U32 R2, R0, 0x8, R2 ;  /* 0x0000000800027825 */ /* 0x002fcc00078e0002 */
[----:B0-----:R-:W5:Y:S01]  /*0150*/  LDG.E.64 R2, desc[UR8][R2.64] ;  /* 0x0000000802027981 */ /* 0x001f62000c1e1b00 */
[C---:B--2---:R-:W-:Y:S01]  /*0160*/  IADD3 R9, P0, PT, R0.reuse, UR6, RZ ;  /* 0x0000000600097c10 */ /* 0x044fe2000ff1e0ff */
[----:B------:R-:W-:-:S04]  /*0170*/  VIADD R10, R0, 0x100 ;  /* 0x00000100000a7836 */ /* 0x000fc80000000000 */
[----:B------:R-:W-:-:S08]  /*0180*/  IMAD.X R8, RZ, RZ, UR7, P0 ;  /* 0x00000007ff087e24 */ /* 0x000fd000080e06ff */
.L_x_238:
[----:B0-----:R-:W-:Y:S05]  /*0190*/  BSYNC.RECONVERGENT B1 ;  /* 0x0000000000017941 */ /* 0x001fea0003800200 */
.L_x_237:
[----:B------:R-:W-:Y:S01]  /*01a0*/  ISETP.GE.AND P0, PT, R10, UR4, PT ;  /* 0x000000040a007c0c */ /* 0x000fe2000bf06270 */
[----:B------:R-:W-:-:S12]  /*01b0*/  BSSY.RECONVERGENT B1, `(.L_x_239) ;  /* 0x00000a9000017945 */ /* 0x000fd80003800200 */
[----:B------:R-:W-:Y:S05]  /*01c0*/  @P0 BRA `(.L_x_240) ;  /* 0x00000008009c0947 */ /* 0x000fea0003800000 */
[----:B------:R-:W-:Y:S01]  /*01d0*/  LOP3.LUT R4, RZ, R10, RZ, 0x33, !PT ;  /* 0x0000000aff047212 */ /* 0x000fe200078e33ff */
[----:B------:R-:W-:Y:S04]  /*01e0*/  BSSY.RECONVERGENT B2, `(.L_x_241) ;  /* 0x0000034000027945 */ /* 0x000fe80003800200 */
[----:B------:R-:W-:-:S05]  /*01f0*/  VIADD R16, R4, UR4 ;  /* 0x0000000404107c36 */ /* 0x000fca0008000000 */
[----:B------:R-:W-:-:S04]  /*0200*/  LOP3.LUT R4, R16, 0x300, RZ, 0xc0, !PT ;  /* 0x0000030010047812 */ /* 0x000fc800078ec0ff */
[----:B------:R-:W-:-:S13]  /*0210*/  ISETP.NE.AND P0, PT, R4, 0x300, PT ;  /* 0x000003000400780c */ /* 0x000fda0003f05270 */
[----:B------:R-:W-:Y:S05]  /*0220*/  @!P0 BRA `(.L_x_242) ;  /* 0x0000000000bc8947 */ /* 0x000fea0003800000 */
[----:B------:R-:W0:Y:S01]  /*0230*/  LDC.64 R4, c[0x0][0x380] ;  /* 0x0000e000ff047b82 */ /* 0x000e220000000a00 */
[----:B------:R-:W1:Y:S01]  /*0240*/  LDCU.64 UR6, c[0x0][0x388] ;  /* 0x00007100ff0677ac */ /* 0x000e620008000a00 */
[----:B------:R-:W-:-:S04]  /*0250*/  LEA.HI R6, R16, 0x1, RZ, 0x18 ;  /* 0x0000000110067811 */ /* 0x000fc800078fc0ff */
[----:B------:R-:W-:-:S05]  /*0260*/  LOP3.LUT R6, R6, 0x3, RZ, 0xc0, !PT ;  /* 0x0000000306067812 */ /* 0x000fca00078ec0ff */
[----:B------:R-:W-:Y:S01]  /*0270*/  IMAD.MOV R11, RZ, RZ, -R6 ;  /* 0x000000ffff0b7224 */ /* 0x000fe200078e0a06 */
[C---:B-1----:R-:W-:Y:S01]  /*0280*/  IADD3 R14, P0, PT, R10.reuse, UR6, RZ ;  /* 0x000000060a0e7c10 */ /* 0x042fe2000ff1e0ff */
[----:B0-----:R-:W-:-:S04]  /*0290*/  IMAD.WIDE.U32 R4, R10, 0x8, R4 ;  /* 0x000000080a047825 */ /* 0x001fc800078e0004 */
[----:B------:R-:W-:Y:S02]  /*02a0*/  IMAD.MOV.U32 R12, RZ, RZ, R4 ;  /* 0x000000ffff0c7224 */ /* 0x000fe400078e0004 */
[----:B------:R-:W-:Y:S02]  /*02b0*/  IMAD.MOV.U32 R13, RZ, RZ, R5 ;  /* 0x000000ffff0d7224 */ /* 0x000fe400078e0005 */
[----:B------:R-:W-:-:S07]  /*02c0*/  IMAD.X R15, RZ, RZ, UR7, P0 ;  /* 0x00000007ff0f7e24 */ /* 0x000fce00080e06ff */
.L_x_245:
        /* <DEDUP_REMOVED lines=31> */
.L_x_244:
[----:B------:R-:W-:Y:S05]  /*04c0*/  BSYNC.RECONVERGENT B3 ;  /* 0x0000000000037941 */ /* 0x000fea0003800200 */
.L_x_243:
[----:B------:R-:W-:Y:S01]  /*04d0*/  IADD3 R14, P0, PT, R14, 0x100, RZ ;  /* 0x000001000e0e7810 */ /* 0x000fe20007f1e0ff */
[----:B------:R-:W-:Y:S02]  /*04e0*/  VIADD R10, R10, 0x100 ;  /* 0x000001000a0a7836 */ /* 0x000fe40000000000 */
[----:B------:R-:W-:Y:S02]  /*04f0*/  IMAD.X R13, RZ, RZ, R13, P3 ;  /* 0x000000ffff0d7224 */ /* 0x000fe400018e060d */
[----:B------:R-:W-:Y:S01]  /*0500*/  IMAD.X R15, RZ, RZ, R15, P0 ;  /* 0x000000ffff0f7224 */ /* 0x000fe200000e060f */
[----:B------:R-:W-:Y:S07]  /*0510*/  @P2 BRA `(.L_x_245) ;  /* 0xfffffffc006c2947 */ /* 0x000fee000383ffff */
.L_x_242:
[----:B------:R-:W-:Y:S05]  /*0520*/  BSYNC.RECONVERGENT B2 ;  /* 0x0000000000027941 */ /* 0x000fea0003800200 */
.L_x_241:
[----:B------:R-:W-:-:S13]  /*0530*/  ISETP.GE.U32.AND P0, PT, R16, 0x300, PT ;  /* 0x000003001000780c */ /* 0x000fda0003f06070 */
[----:B------:R-:W-:Y:S05]  /*0540*/  @!P0 BRA `(.L_x_240) ;  /* 0x0000000400bc8947 */ /* 0x000fea0003800000 */
[----:B------:R-:W0:Y:S01]  /*0550*/  LDC.64 R4, c[0x0][0x380] ;  /* 0x0000e000ff047b82 */ /* 0x000e220000000a00 */
[----:B------:R-:W-:-:S07]  /*0560*/  VIADD R20, R10, 0x200 ;  /* 0x000002000a147836 */ /* 0x000fce0000000000 */
[----:B------:R-:W1:Y:S02]  /*0570*/  LDC.64 R6, c[0x0][0x388] ;  /* 0x0000e200ff067b82 */ /* 0x000e640000000a00 */
.L_x_254:
[----:B------:R-:W-:-:S04]  /*0580*/  VIADD R17, R20, 0xfffffe00 ;  /* 0xfffffe0014117836 */ /* 0x000fc80000000000 */
[----:B0-----:R-:W-:-:S05]  /*0590*/  IMAD.WIDE R24, R17, 0x8, R4 ;  /* 0x0000000811187825 */ /* 0x001fca00078e0204 */
[----:B------:R-:W2:Y:S04]  /*05a0*/  LDG.E.64 R18, desc[UR8][R24.64] ;  /* 0x0000000818127981 */ /* 0x000ea8000c1e1b00 */
[----:B-----5:R0:W5:Y:S04]  /*05b0*/  LDG.E.64 R14, desc[UR8][R24.64+0x800] ;  /* 0x00080008180e7981 */ /* 0x020168000c1e1b00 */
[----:B------:R0:W5:Y:S04]  /*05c0*/  LDG.E.64 R12, desc[UR8][R24.64+0x1000] ;  /* 0x00100008180c7981 */ /* 0x000168000c1e1b00 */
[----:B------:R0:W5:Y:S01]  /*05d0*/  LDG.E.64 R10, desc[UR8][R24.64+0x1800] ;  /* 0x00180008180a7981 */ /* 0x000162000c1e1b00 */
[----:B-1----:R-:W-:Y:S01]  /*05e0*/  IADD3 R26, P1, PT, R17, R6, RZ ;  /* 0x00000006111a7210 */ /* 0x002fe20007f3e0ff */
[----:B------:R-:W-:Y:S01]  /*05f0*/  BSSY.RECONVERGENT B2, `(.L_x_246) ;  /* 0x0000017000027945 */ /* 0x000fe20003800200 */
[----:B------:R-:W-:-:S02]  /*0600*/  VIADD R23, R20, 0xffffff00 ;  /* 0xffffff0014177836 */ /* 0x000fc40000000000 */
[----:B------:R-:W-:Y:S01]  /*0610*/  LEA.HI.X.SX32 R27, R17, R7, 0x1, P1 ;  /* 0x00000007111b7211 */ /* 0x000fe200008f0eff */
[----:B------:R-:W-:-:S04]  /*0620*/  IMAD.MOV.U32 R22, RZ, RZ, R26 ;  /* 0x000000ffff167224 */ /* 0x000fc800078e001a */
        /* <DEDUP_REMOVED lines=19> */
.L_x_247:
[----:B------:R-:W-:Y:S05]  /*0760*/  BSYNC.RECONVERGENT B2 ;  /* 0x0000000000027941 */ /* 0x000fea0003800200 */
.L_x_246:
[----:B-----5:R-:W-:Y:S01]  /*0770*/  DSETP.GEU.AND P0, PT, |R16|, |R14|, PT ;  /* 0x4000000e1000722a */ /* 0x020fe20003f0e200 */
[C---:B------:R-:W-:Y:S01]  /*0780*/  IADD3 R19, P1, PT, R23.reuse, R6, RZ ;  /* 0x0000000617137210 */ /* 0x040fe20007f3e0ff */
[----:B------:R-:W-:Y:S01]  /*0790*/  BSSY.RECONVERGENT B2, `(.L_x_248) ;  /* 0x0000015000027945 */ /* 0x000fe20003800200 */
[----:B------:R-:W-:Y:S02]  /*07a0*/  IMAD.MOV.U32 R2, RZ, RZ, R14 ;  /* 0x000000ffff027224 */ /* 0x000fe400078e000e */
[----:B------:R-:W-:Y:S01]  /*07b0*/  LEA.HI.X.SX32 R18, R23, R7, 0x1, P1 ;  /* 0x0000000717127211 */ /* 0x000fe200008f0eff */
[----:B------:R-:W-:Y:S02]  /*07c0*/  IMAD.MOV.U32 R9, RZ, RZ, R19 ;  /* 0x000000ffff097224 */ /* 0x000fe400078e0013 */
[----:B------:R-:W-:Y:S01]  /*07d0*/  IMAD.MOV.U32 R3, RZ, RZ, R15 ;  /* 0x000000ffff037224 */ /* 0x000fe200078e000f */
[----:B------:R-:W-:-:S05]  /*07e0*/  MOV R8, R18 ;  /* 0x0000001200087202 */ /* 0x000fca0000000f00 */
        /* <DEDUP_REMOVED lines=15> */
.L_x_249:
[----:B------:R-:W-:Y:S05]  /*08e0*/  BSYNC.RECONVERGENT B2 ;  /* 0x0000000000027941 */ /* 0x000fea0003800200 */
.L_x_248:
[----:B------:R-:W-:Y:S01]  /*08f0*/  DSETP.GEU.AND P0, PT, |R2|, |R12|, PT ;  /* 0x4000000c0200722a */ /* 0x000fe20003f0e200 */
[CC--:B------:R-:W-:Y:S01]  /*0900*/  IADD3 R22, P1, PT, R20.reuse, R6.reuse, RZ ;  /* 0x0000000614167210 */ /* 0x0c0fe20007f3e0ff */
[C---:B------:R-:W-:Y:S01]  /*0910*/  VIADD R16, R20.reuse, 0x100 ;  /* 0x0000010014107836 */ /* 0x040fe20000000000 */
[----:B------:R-:W-:Y:S01]  /*0920*/  BSSY.RECONVERGENT B2, `(.L_x_250) ;  /* 0x0000016000027945 */ /* 0x000fe20003800200 */
[----:B------:R-:W-:Y:S01]  /*0930*/  IMAD.MOV.U32 R14, RZ, RZ, R12 ;  /* 0x000000ffff0e7224 */ /* 0x000fe200078e000c */
[----:B------:R-:W-:Y:S01]  /*0940*/  LEA.HI.X.SX32 R19, R20, R7, 0x1, P1 ;  /* 0x0000000714137211 */ /* 0x000fe200008f0eff */
[----:B------:R-:W-:Y:S01]  /*0950*/  IMAD.MOV.U32 R17, RZ, RZ, R22 ;  /* 0x000000ffff117224 */ /* 0x000fe200078e0016 */
[----:B------:R-:W-:Y:S01]  /*0960*/  IADD3 R24, P2, PT, R16, R6, RZ ;  /* 0x0000000610187210 */ /* 0x000fe20007f5e0ff */
[----:B------:R-:W-:Y:S02]  /*0970*/  IMAD.MOV.U32 R15, RZ, RZ, R13 ;  /* 0x000000ffff0f7224 */ /* 0x000fe400078e000d */
[----:B------:R-:W-:-:S04]  /*0980*/  IMAD.MOV.U32 R18, RZ, RZ, R19 ;  /* 0x000000ffff127224 */ /* 0x000fc800078e0013 */
[----:B------:R-:W-:Y:S06]  /*0990*/  @!P0 BRA `(.L_x_251) ;  /* 0x0000000000388947 */ /* 0x000fec0003800000 */
        /* <DEDUP_REMOVED lines=14> */
.L_x_251:
[----:B------:R-:W-:Y:S05]  /*0a80*/  BSYNC.RECONVERGENT B2 ;  /* 0x0000000000027941 */ /* 0x000fea0003800200 */
.L_x_250:
[----:B------:R-:W-:Y:S01]  /*0a90*/  DSETP.GEU.AND P0, PT, |R14|, |R10|, PT ;  /* 0x4000000a0e00722a */ /* 0x000fe20003f0e200 */
[----:B------:R-:W-:Y:S01]  /*0aa0*/  LEA.HI.X.SX32 R13, R16, R7, 0x1, P2 ;  /* 0x00000007100d7211 */ /* 0x000fe200010f0eff */
[----:B------:R-:W-:Y:S01]  /*0ab0*/  BSSY.RECONVERGENT B2, `(.L_x_252) ;  /* 0x0000014000027945 */ /* 0x000fe20003800200 */
[----:B------:R-:W-:Y:S02]  /*0ac0*/  IMAD.MOV.U32 R9, RZ, RZ, R24 ;  /* 0x000000ffff097224 */ /* 0x000fe400078e0018 */
[----:B------:R-:W-:Y:S02]  /*0ad0*/  IMAD.MOV.U32 R2, RZ, RZ, R10 ;  /* 0x000000ffff027224 */ /* 0x000fe400078e000a */
[----:B------:R-:W-:Y:S02]  /*0ae0*/  IMAD.MOV.U32 R8, RZ, RZ, R13 ;  /* 0x000000ffff087224 */ /* 0x000fe400078e000d */
[----:B------:R-:W-:-:S05]  /*0af0*/  IMAD.MOV.U32 R3, RZ, RZ, R11 ;  /* 0x000000ffff037224 */ /* 0x000fca00078e000b */
        /* <DEDUP_REMOVED lines=15> */
.L_x_253:
[----:B------:R-:W-:Y:S05]  /*0bf0*/  BSYNC.RECONVERGENT B2 ;  /* 0x0000000000027941 */ /* 0x000fea0003800200 */
.L_x_252:
[C---:B------:R-:W-:Y:S02]  /*0c00*/  VIADD R10, R20.reuse, 0x200 ;  /* 0x00000200140a7836 */ /* 0x040fe40000000000 */
[----:B------:R-:W-:-:S03]  /*0c10*/  VIADD R20, R20, 0x400 ;  /* 0x0000040014147836 */ /* 0x000fc60000000000 */
[----:B------:R-:W-:-:S13]  /*0c20*/  ISETP.GE.AND P0, PT, R10, UR5, PT ;  /* 0x000000050a007c0c */ /* 0x000fda000bf06270 */
[----:B------:R-:W-:Y:S05]  /*0c30*/  @!P0 BRA `(.L_x_254) ;  /* 0xfffffff800508947 */ /* 0x000fea000383ffff */
.L_x_240:
[----:B------:R-:W-:Y:S05]  /*0c40*/  BSYNC.RECONVERGENT B1 ;  /* 0x0000000000017941 */ /* 0x000fea0003800200 */
.L_x_239:
[----:B------:R-:W0:Y:S02]  /*0c50*/  LDCU UR6, c[0x0][0x398] ;  /* 0x00007300ff0677ac */ /* 0x000e240008000800 */
[----:B0-----:R-:W-:-:S09]  /*0c60*/  UISETP.GE.AND UP0, UPT, UR6, 0x100, UPT ;  /* 0x000001000600788c */ /* 0x001fd2000bf06270 */
[----:B------:R-:W-:Y:S05]  /*0c70*/  BRA.U !UP0, `(.L_x_255) ;  /* 0x0000001508507547 */ /* 0x000fea000b800000 */
        /* <DEDUP_REMOVED lines=32> */
.L_x_257:
[----:B------:R-:W-:Y:S05]  /*0e80*/  BSYNC.RECONVERGENT B1 ;  /* 0x0000000000017941 */ /* 0x000fea0003800200 */
.L_x_256:
        /* <DEDUP_REMOVED lines=31> */
.L_x_259:
[----:B------:R-:W-:Y:S05]  /*1080*/  BSYNC.RECONVERGENT B1 ;  /* 0x0000000000017941 */ /* 0x000fea0003800200 */
.L_x_258:
[----:B------:R-:W-:Y:S01]  /*1090*/  ISETP.GT.AND P0, PT, R10, 0x1b, PT ;  /* 0x0000001b0a00780c */ /* 0x000fe20003f04270 */
[----:B-1----:R1:W1:Y:S01]  /*10a0*/  SHFL.DOWN PT, R6, R2, 0x4, 0x1f ;  /* 0x08801f0002067f89 */ /* 0x00226200000e0000 */
[----:B------:R-:W-:Y:S01]  /*10b0*/  BSSY.RECONVERGENT B1, `(.L_x_260) ;  /* 0x000001d000017945 */ /* 0x000fe20003800200 */
[----:B0-----:R-:W-:Y:S02]  /*10c0*/  IMAD.MOV.U32 R11, RZ, RZ, R8 ;  /* 0x000000ffff0b7224 */ /* 0x001fe400078e0008 */
[----:B--2---:R0:W2:Y:S01]  /*10d0*/  SHFL.DOWN PT, R7, R3, 0x4, 0x1f ;  /* 0x08801f0003077f89 */ /* 0x0040a200000e0000 */
[----:B------:R-:W-:Y:S02]  /*10e0*/  IMAD.MOV.U32 R12, RZ, RZ, R9 ;  /* 0x000000ffff0c7224 */ /* 0x000fe400078e0009 */
[----:B------:R-:W-:Y:S01]  /*10f0*/  IMAD.MOV.U32 R4, RZ, RZ, R2 ;  /* 0x000000ffff047224 */ /* 0x000fe200078e0002 */
[----:B----4-:R0:W4:Y:S01]  /*1100*/  SHFL.DOWN PT, R13, R8, 0x4, 0x1f ;  /* 0x08801f00080d7f89 */ /* 0x01012200000e0000 */
[----:B------:R-:W-:-:S03]  /*1110*/  IMAD.MOV.U32 R5, RZ, RZ, R3 ;  /* 0x000000ffff057224 */ /* 0x000fc600078e0003 */
[----:B---3--:R0:W3:Y:S01]  /*1120*/  SHFL.DOWN PT, R14, R9, 0x4, 0x1f ;  /* 0x08801f00090e7f89 */ /* 0x0080e200000e0000 */
[----:B------:R-:W-:Y:S05]  /*1130*/  @P0 BRA `(.L_x_261) ;  /* 0x0000000000500947 */ /* 0x000fea0003800000 */
[----:B-12---:R-:W-:Y:S01]  /*1140*/  DSETP.GEU.AND P0, PT, |R2|, |R6|, PT ;  /* 0x400000060200722a */ /* 0x006fe20003f0e200 */
[----:B----4-:R-:W-:Y:S02]  /*1150*/  IMAD.MOV.U32 R11, RZ, RZ, R13 ;  /* 0x000000ffff0b7224 */ /* 0x010fe400078e000d */
        /* <DEDUP_REMOVED lines=18> */
.L_x_261:
[----:B------:R-:W-:Y:S05]  /*1280*/  BSYNC.RECONVERGENT B1 ;  /* 0x0000000000017941 */ /* 0x000fea0003800200 */
.L_x_260:
        /* <DEDUP_REMOVED lines=31> */
.L_x_263:
[----:B------:R-:W-:Y:S05]  /*1480*/  BSYNC.RECONVERGENT B1 ;  /* 0x0000000000017941 */ /* 0x000fea0003800200 */
.L_x_262:
[----:B------:R-:W-:Y:S01]  /*1490*/  ISETP.GT.AND P0, PT, R10, 0xf, PT ;  /* 0x0000000f0a00780c */ /* 0x000fe20003f04270 */
[----:B-1----:R1:W1:Y:S01]  /*14a0*/  SHFL.DOWN PT, R4, R2, 0x10, 0x1f ;  /* 0x0a001f0002047f89 */ /* 0x00226200000e0000 */
[----:B------:R-:W-:Y:S01]  /*14b0*/  BSSY.RECONVERGENT B1, `(.L_x_264) ;  /* 0x000001d000017945 */ /* 0x000fe20003800200 */
[----:B---3--:R-:W-:Y:S01]  /*14c0*/  MOV R14, R8 ;  /* 0x00000008000e7202 */ /* 0x008fe20000000f00 */
[----:B------:R-:W-:Y:S01]  /*14d0*/  IMAD.MOV.U32 R15, RZ, RZ, R9 ;  /* 0x000000ffff0f7224 */ /* 0x000fe200078e0009 */
[----:B0-----:R0:W3:Y:S01]  /*14e0*/  SHFL.DOWN PT, R5, R3, 0x10, 0x1f ;  /* 0x0a001f0003057f89 */ /* 0x0010e200000e0000 */
[----:B------:R-:W-:Y:S02]  /*14f0*/  IMAD.MOV.U32 R12, RZ, RZ, R2 ;  /* 0x000000ffff0c7224 */ /* 0x000fe400078e0002 */
[----:B----4-:R-:W-:Y:S01]  /*1500*/  IMAD.MOV.U32 R13, RZ, RZ, R3 ;  /* 0x000000ffff0d7224 */ /* 0x010fe200078e0003 */
[----:B--2---:R0:W2:Y:S04]  /*1510*/  SHFL.DOWN PT, R7, R8, 0x10, 0x1f ;  /* 0x0a001f0008077f89 */ /* 0x0040a800000e0000 */
[----:B------:R0:W4:Y:S01]  /*1520*/  SHFL.DOWN PT, R6, R9, 0x10, 0x1f ;  /* 0x0a001f0009067f89 */ /* 0x00012200000e0000 */
        /* <DEDUP_REMOVED lines=21> */
.L_x_265:
[----:B------:R-:W-:Y:S05]  /*1680*/  BSYNC.RECONVERGENT B1 ;  /* 0x0000000000017941 */ /* 0x000fea0003800200 */
.L_x_264:
        /* <DEDUP_REMOVED lines=11> */
.L_x_267:
[----:B------:R-:W-:Y:S05]  /*1740*/  BSYNC.RECONVERGENT B1 ;  /* 0x0000000000017941 */ /* 0x000fea0003800200 */
.L_x_266:
        /* <DEDUP_REMOVED lines=8> */
[----:B-1234-:R-:W1:Y:S04]  /*17d0*/  LDS.128 R4, [R0+0x20] ;  /* 0x0000200000047984 */ /* 0x01ee680000000c00 */
[----:B------:R2:W3:Y:S04]  /*17e0*/  LDS.64 R2, [R0+0x80] ;  /* 0x0000800000027984 */ /* 0x0004e80000000a00 */
[----:B------:R2:W4:Y:S01]  /*17f0*/  LDS.128 R8, [R0+0x30] ;  /* 0x0000300000087984 */ /* 0x0005220000000c00 */
        /* <DEDUP_REMOVED lines=20> */
.L_x_270:
[----:B------:R-:W-:Y:S05]  /*1940*/  BSYNC.RECONVERGENT B1 ;  /* 0x0000000000017941 */ /* 0x000fea0003800200 */
.L_x_269:
        /* <DEDUP_REMOVED lines=23> */
.L_x_272:
[----:B------:R-:W-:Y:S05]  /*1ac0*/  BSYNC.RECONVERGENT B1 ;  /* 0x0000000000017941 */ /* 0x000fea0003800200 */
.L_x_271:
        /* <DEDUP_REMOVED lines=21> */
.L_x_274:
[----:B------:R-:W-:Y:S05]  /*1c20*/  BSYNC.RECONVERGENT B1 ;  /* 0x0000000000017941 */ /* 0x000fea0003800200 */
.L_x_273:
[----:B------:R0:W1:Y:S01]  /*1c30*/  LDS.128 R8, [R0+0x60] ;  /* 0x0000600000087984 */ /* 0x0000620000000c00 */
[----:B------:R-:W-:Y:S01]  /*1c40*/  DSETP.GEU.AND P0, PT, |R20|, |R14|, PT ;  /* 0x4000000e1400722a */ /* 0x000fe20003f0e200 */
[----:B------:R-:W-:Y:S01]  /*1c50*/  BSSY.RECONVERGENT B1, `(.L_x_275) ;  /* 0x0000015000017945 */ /* 0x000fe20003800200 */
[----:B------:R-:W-:Y:S01]  /*1c60*/  MOV R12, R14 ;  /* 0x0000000e000c7202 */ /* 0x000fe20000000f00 */
        /* <DEDUP_REMOVED lines=19> */
.L_x_276:
[----:B------:R-:W-:Y:S05]  /*1da0*/  BSYNC.RECONVERGENT B1 ;  /* 0x0000000000017941 */ /* 0x000fea0003800200 */
.L_x_275:
        /* <DEDUP_REMOVED lines=21> */
.L_x_278:
[----:B------:R-:W-:Y:S05]  /*1f00*/  BSYNC.RECONVERGENT B1 ;  /* 0x0000000000017941 */ /* 0x000fea0003800200 */
.L_x_277:
        /* <DEDUP_REMOVED lines=21> */
.L_x_280:
[----:B------:R-:W-:Y:S05]  /*2060*/  BSYNC.RECONVERGENT B1 ;  /* 0x0000000000017941 */ /* 0x000fea0003800200 */
.L_x_279:
        /* <DEDUP_REMOVED lines=21> */
.L_x_255:
[----:B------:R-:W0:Y:S01]  /*21c0*/  S2R R4, SR_LANEID ;  /* 0x0000000000047919 */ /* 0x000e220000000000 */
[----:B------:R-:W-:Y:S01]  /*21d0*/  LOP3.LUT R5, R0, 0x3e0, RZ, 0xc0, !PT ;  /* 0x000003e000057812 */ /* 0x000fe200078ec0ff */
[----:B------:R-:W-:Y:S01]  /*21e0*/  BSSY.RECONVERGENT B1, `(.L_x_281) ;  /* 0x0000024000017945 */ /* 0x000fe20003800200 */
[----:B------:R-:W-:Y:S02]  /*21f0*/  IMAD.MOV.U32 R12, RZ, RZ, R9 ;  /* 0x000000ffff0c7224 */ /* 0x000fe400078e0009 */
[----:B------:R-:W-:Y:S02]  /*2200*/  IMAD.MOV.U32 R14, RZ, RZ, R8 ;  /* 0x000000ffff0e7224 */ /* 0x000fe400078e0008 */
[----:B------:R-:W-:Y:S01]  /*2210*/  VIADD R6, R5, 0x20 ;  /* 0x0000002005067836 */ /* 0x000fe20000000000 */
[----:B------:R-:W-:Y:S01]  /*2220*/  LOP3.LUT R5, RZ, R5, RZ, 0x33, !PT ;  /* 0x00000005ff057212 */ /* 0x000fe200078e33ff */
[----:B-----5:R-:W-:-:S03]  /*2230*/  IMAD.MOV.U32 R7, RZ, RZ, R3 ;  /* 0x000000ffff077224 */ /* 0x020fc600078e0003 */
[----:B------:R-:W-:Y:S01]  /*2240*/  ISETP.GT.AND P0, PT, R6, UR6, PT ;  /* 0x0000000606007c0c */ /* 0x000fe2000bf04270 */
[----:B------:R-:W-:Y:S01]  /*2250*/  VIADD R5, R5, UR6 ;  /* 0x0000000605057c36 */ /* 0x000fe20008000000 */
[----:B------:R-:W-:-:S04]  /*2260*/  MOV R6, R2 ;  /* 0x0000000200067202 */ /* 0x000fc80000000f00 */
[----:B------:R-:W-:-:S05]  /*2270*/  SEL R5, R5, 0x1f, P0 ;  /* 0x0000001f05057807 */ /* 0x000fca0000000000 */
[----:B------:R1:W2:Y:S04]  /*2280*/  SHFL.DOWN PT, R10, R2, 0x1, R5 ;  /* 0x08200000020a7989 */ /* 0x0002a800000e0005 */
[----:B------:R1:W3:Y:S04]  /*2290*/  SHFL.DOWN PT, R11, R3, 0x1, R5 ;  /* 0x08200000030b7989 */ /* 0x0002e800000e0005 */
[----:B------:R1:W4:Y:S01]  /*22a0*/  SHFL.DOWN PT, R16, R9, 0x1, R5 ;  /* 0x0820000009107989 */ /* 0x00032200000e0005 */
[----:B0-----:R-:W-:-:S03]  /*22b0*/  ISETP.GE.AND P0, PT, R4, R5, PT ;  /* 0x000000050400720c */ /* 0x001fc60003f06270 */
[----:B------:R1:W0:Y:S10]  /*22c0*/  SHFL.DOWN PT, R13, R8, 0x1, R5 ;  /* 0x08200000080d7989 */ /* 0x00023400000e0005 */
[----:B-1----:R-:W-:Y:S05]  /*22d0*/  @P0 BRA `(.L_x_282) ;  /* 0x0000000000500947 */ /* 0x002fea0003800000 */
[----:B--23--:R-:W-:Y:S01]  /*22e0*/  DSETP.GEU.AND P0, PT, |R2|, |R10|, PT ;  /* 0x4000000a0200722a */ /* 0x00cfe20003f0e200 */
        /* <DEDUP_REMOVED lines=19> */
.L_x_282:
[----:B------:R-:W-:Y:S05]  /*2420*/  BSYNC.RECONVERGENT B1 ;  /* 0x0000000000017941 */ /* 0x000fea0003800200 */
.L_x_281:
[----:B------:R-:W-:Y:S01]  /*2430*/  VIADD R2, R4, 0x2 ;  /* 0x0000000204027836 */ /* 0x000fe20000000000 */
[----:B------:R1:W1:Y:S01]  /*2440*/  SHFL.DOWN PT, R8, R6, 0x2, R5 ;  /* 0x0840000006087989 */ /* 0x00026200000e0005 */
[----:B------:R-:W-:Y:S01]  /*2450*/  BSSY.RECONVERGENT B1, `(.L_x_283) ;  /* 0x000001e000017945 */ /* 0x000fe20003800200 */
[----:B--2---:R-:W-:Y:S02]  /*2460*/  IMAD.MOV.U32 R10, RZ, RZ, R12 ;  /* 0x000000ffff0a7224 */ /* 0x004fe400078e000c */
[----:B------:R-:W-:Y:S01]  /*2470*/  ISETP.GT.AND P0, PT, R2, R5, PT ;  /* 0x000000050200720c */ /* 0x000fe20003f04270 */
[----:B------:R2:W1:Y:S01]  /*2480*/  SHFL.DOWN PT, R9, R7, 0x2, R5 ;  /* 0x0840000007097989 */ /* 0x00046200000e0005 */
[----:B----4-:R-:W-:Y:S02]  /*2490*/  IMAD.MOV.U32 R16, RZ, RZ, R14 ;  /* 0x000000ffff107224 */ /* 0x010fe400078e000e */
[----:B------:R-:W-:Y:S01]  /*24a0*/  IMAD.MOV.U32 R2, RZ, RZ, R6 ;  /* 0x000000ffff027224 */ /* 0x000fe200078e0006 */
[----:B---3--:R2:W3:Y:S01]  /*24b0*/  SHFL.DOWN PT, R11, R12, 0x2, R5 ;  /* 0x084000000c0b7989 */ /* 0x0084e200000e0005 */
[----:B------:R-:W-:-:S03]  /*24c0*/  IMAD.MOV.U32 R3, RZ, RZ, R7 ;  /* 0x000000ffff037224 */ /* 0x000fc600078e0007 */
[----:B0-----:R2:W0:Y:S04]  /*24d0*/  SHFL.DOWN PT, R13, R14, 0x2, R5 ;  /* 0x084000000e0d7989 */ /* 0x00142800000e0005 */
        /* <DEDUP_REMOVED lines=21> */
.L_x_284:
[----:B------:R-:W-:Y:S05]  /*2630*/  BSYNC.RECONVERGENT B1 ;  /* 0x0000000000017941 */ /* 0x000fea0003800200 */
.L_x_283:
[----:B-1----:R-:W-:Y:S01]  /*2640*/  VIADD R6, R4, 0x4 ;  /* 0x0000000404067836 */ /* 0x002fe20000000000 */
[----:B------:R1:W4:Y:S01]  /*2650*/  SHFL.DOWN PT, R8, R2, 0x4, R5 ;  /* 0x0880000002087989 */ /* 0x00032200000e0005 */
[----:B------:R-:W-:Y:S01]  /*2660*/  BSSY.RECONVERGENT B1, `(.L_x_285) ;  /* 0x000001e000017945 */ /* 0x000fe20003800200 */
[----:B--2---:R-:W-:Y:S02]  /*2670*/  IMAD.MOV.U32 R12, RZ, RZ, R10 ;  /* 0x000000ffff0c7224 */ /* 0x004fe400078e000a */
[----:B------:R-:W-:Y:S01]  /*2680*/  ISETP.GT.AND P0, PT, R6, R5, PT ;  /* 0x000000050600720c */ /* 0x000fe20003f04270 */
[----:B------:R1:W2:Y:S01]  /*2690*/  SHFL.DOWN PT, R9, R3, 0x4, R5 ;  /* 0x0880000003097989 */ /* 0x0002a200000e0005 */
[----:B------:R-:W-:Y:S02]  /*26a0*/  IMAD.MOV.U32 R14, RZ, RZ, R16 ;  /* 0x000000ffff0e7224 */ /* 0x000fe400078e0010 */
[----:B------:R-:W-:Y:S01]  /*26b0*/  IMAD.MOV.U32 R6, RZ, RZ, R2 ;  /* 0x000000ffff067224 */ /* 0x000fe200078e0002 */
[----:B---3--:R1:W3:Y:S01]  /*26c0*/  SHFL.DOWN PT, R11, R10, 0x4, R5 ;  /* 0x088000000a0b7989 */ /* 0x0082e200000e0005 */
[----:B------:R-:W-:-:S03]  /*26d0*/  IMAD.MOV.U32 R7, RZ, RZ, R3 ;  /* 0x000000ffff077224 */ /* 0x000fc600078e0003 */
[----:B0-----:R1:W0:Y:S04]  /*26e0*/  SHFL.DOWN PT, R13, R16, 0x4, R5 ;  /* 0x08800000100d7989 */ /* 0x00122800000e0005 */
[----:B------:R-:W-:Y:S05]  /*26f0*/  @P0 BRA `(.L_x_286) ;  /* 0x0000000000500947 */ /* 0x000fea0003800000 */
[----:B--2-4-:R-:W-:Y:S01]  /*2700*/  DSETP.GEU.AND P0, PT, |R2|, |R8|, PT ;  /* 0x400000080200722a */ /* 0x014fe20003f0e200 */
        /* <DEDUP_REMOVED lines=19> */
.L_x_286:
[----:B------:R-:W-:Y:S05]  /*2840*/  BSYNC.RECONVERGENT B1 ;  /* 0x0000000000017941 */ /* 0x000fea0003800200 */
.L_x_285:
[----:B-1----:R-:W-:Y:S01]  /*2850*/  IADD3 R2, PT, PT, R4, 0x8, RZ ;  /* 0x0000000804027810 */ /* 0x002fe20007ffe0ff */
[----:B----4-:R1:W4:Y:S01]  /*2860*/  SHFL.DOWN PT, R8, R6, 0x8, R5 ;  /* 0x0900000006087989 */ /* 0x01032200000e0005 */
[----:B------:R-:W-:Y:S01]  /*2870*/  BSSY.RECONVERGENT B1, `(.L_x_287) ;  /* 0x000001e000017945 */ /* 0x000fe20003800200 */
[----:B------:R-:W-:Y:S01]  /*2880*/  IMAD.MOV.U32 R10, RZ, RZ, R12 ;  /* 0x000000ffff0a7224 */ /* 0x000fe200078e000c */
[----:B------:R-:W-:Y:S01]  /*2890*/  ISETP.GT.AND P0, PT, R2, R5, PT ;  /* 0x000000050200720c */ /* 0x000fe20003f04270 */
[----:B--2---:R1:W2:Y:S01]  /*28a0*/  SHFL.DOWN PT, R9, R7, 0x8, R5 ;  /* 0x0900000007097989 */ /* 0x0042a200000e0005 */
        /* <DEDUP_REMOVED lines=26> */
.L_x_288:
[----:B------:R-:W-:Y:S05]  /*2a50*/  BSYNC.RECONVERGENT B1 ;  /* 0x0000000000017941 */ /* 0x000fea0003800200 */
.L_x_287:
[----:B----4-:R-:W-:Y:S01]  /*2a60*/  VIADD R8, R4, 0x10 ;  /* 0x0000001004087836 */ /* 0x010fe20000000000 */
[----:B-1----:R1:W4:Y:S01]  /*2a70*/  SHFL.DOWN PT, R6, R2, 0x10, R5 ;  /* 0x0a00000002067989 */ /* 0x00232200000e0005 */
[----:B------:R-:W-:Y:S01]  /*2a80*/  BSSY.RECONVERGENT B1, `(.L_x_289) ;  /* 0x000001e000017945 */ /* 0x000fe20003800200 */
[----:B------:R-:W-:Y:S02]  /*2a90*/  IMAD.MOV.U32 R14, RZ, RZ, R10 ;  /* 0x000000ffff0e7224 */ /* 0x000fe400078e000a */
[----:B------:R-:W-:Y:S01]  /*2aa0*/  ISETP.GT.AND P0, PT, R8, R5, PT ;  /* 0x000000050800720c */ /* 0x000fe20003f04270 */
[----:B------:R1:W1:Y:S01]  /*2ab0*/  SHFL.DOWN PT, R7, R3, 0x10, R5 ;  /* 0x0a00000003077989 */ /* 0x00026200000e0005 */
[----:B------:R-:W-:Y:S02]  /*2ac0*/  IMAD.MOV.U32 R15, RZ, RZ, R16 ;  /* 0x000000ffff0f7224 */ /* 0x000fe400078e0010 */
[----:B------:R-:W-:Y:S01]  /*2ad0*/  IMAD.MOV.U32 R12, RZ, RZ, R2 ;  /* 0x000000ffff0c7224 */ /* 0x000fe200078e0002 */
[----:B--2---:R2:W1:Y:S01]  /*2ae0*/  SHFL.DOWN PT, R9, R10, 0x10, R5 ;  /* 0x0a0000000a097989 */ /* 0x00446200000e0005 */
[----:B0-----:R-:W-:-:S03]  /*2af0*/  IMAD.MOV.U32 R13, RZ, RZ, R3 ;  /* 0x000000ffff0d7224 */ /* 0x001fc600078e0003 */
[----:B---3--:R2:W0:Y:S04]  /*2b00*/  SHFL.DOWN PT, R11, R16, 0x10, R5 ;  /* 0x0a000000100b7989 */ /* 0x00842800000e0005 */
[----:B------:R-:W-:Y:S05]  /*2b10*/  @P0 BRA `(.L_x_290) ;  /* 0x0000000000500947 */ /* 0x000fea0003800000 */
[----:B-1--4-:R-:W-:Y:S01]  /*2b20*/  DSETP.GEU.AND P0, PT, |R2|, |R6|, PT ;  /* 0x400000060200722a */ /* 0x012fe20003f0e200 */
[----:B------:R-:W-:Y:S02]  /*2b30*/  IMAD.MOV.U32 R14, RZ, RZ, R9 ;  /* 0x000000ffff0e7224 */ /* 0x000fe400078e0009 */
        /* <DEDUP_REMOVED lines=18> */
.L_x_290:
[----:B------:R-:W-:Y:S05]  /*2c60*/  BSYNC.RECONVERGENT B1 ;  /* 0x0000000000017941 */ /* 0x000fea0003800200 */
.L_x_289:
[----:B------:R-:W-:Y:S01]  /*2c70*/  ISETP.NE.AND P0, PT, R4, RZ, PT ;  /* 0x000000ff0400720c */ /* 0x000fe20003f05270 */
[----:B------:R-:W-:-:S12]  /*2c80*/  BSSY.RECONVERGENT B1, `(.L_x_291) ;  /* 0x000000a000017945 */ /* 0x000fd80003800200 */
[----:B------:R-:W-:Y:S05]  /*2c90*/  @P0 BRA `(.L_x_292) ;  /* 0x0000000000200947 */ /* 0x000fea0003800000 */
[----:B------:R-:W3:Y:S01]  /*2ca0*/  S2R R4, SR_CgaCtaId ;  /* 0x0000000000047919 */ /* 0x000ee20000008800 */
[----:B-1----:R-:W-:Y:S02]  /*2cb0*/  MOV R3, 0x400 ;  /* 0x0000040000037802 */ /* 0x002fe40000000f00 */
[----:B------:R-:W-:-:S04]  /*2cc0*/  SHF.R.U32.HI R2, RZ, 0x1, R0 ;  /* 0x00000001ff027819 */ /* 0x000fc80000011600 */
[----:B------:R-:W-:Y:S02]  /*2cd0*/  LOP3.LUT R2, R2, 0x1f0, RZ, 0xc0, !PT ;  /* 0x000001f002027812 */ /* 0x000fe400078ec0ff */
[----:B---3--:R-:W-:-:S05]  /*2ce0*/  LEA R3, R4, R3, 0x18 ;  /* 0x0000000304037211 */ /* 0x008fca00078ec0ff */
[----:B------:R-:W-:-:S05]  /*2cf0*/  IMAD.IADD R3, R2, 0x1, R3 ;  /* 0x0000000102037824 */ /* 0x000fca00078e0203 */
[----:B------:R3:W-:Y:S04]  /*2d00*/  STS.64 [R3+0x10], R14 ;  /* 0x0000100e03007388 */ /* 0x0007e80000000a00 */
[----:B------:R3:W-:Y:S02]  /*2d10*/  STS.64 [R3+0x8], R12 ;  /* 0x0000080c03007388 */ /* 0x0007e40000000a00 */
.L_x_292:
[----:B------:R-:W-:Y:S05]  /*2d20*/  BSYNC.RECONVERGENT B1 ;  /* 0x0000000000017941 */ /* 0x000fea0003800200 */
.L_x_291:
[----:B------:R-:W-:Y:S01]  /*2d30*/  BAR.SYNC.DEFER_BLOCKING 0x0 ;  /* 0x0000000000007b1d */ /* 0x000fe20000010000 */
[----:B------:R-:W-:-:S13]  /*2d40*/  ISETP.NE.AND P1, PT, R0, RZ, PT ;  /* 0x000000ff0000720c */ /* 0x000fda0003f25270 */
[----:B------:R-:W-:Y:S05]  /*2d50*/  @P1 BRA `(.L_x_268) ;  /* 0x0000003400b81947 */ /* 0x000fea0003800000 */
[----:B------:R-:W-:Y:S01]  /*2d60*/  UISETP.GE.AND UP0, UPT, UR6, 0x21, UPT ;  /* 0x000000210600788c */ /* 0x000fe2000bf06270 */
[----:B0-----:R-:W-:Y:S02]  /*2d70*/  IMAD.MOV.U32 R11, RZ, RZ, R14 ;  /* 0x000000ffff0b7224 */ /* 0x001fe400078e000e */
[----:B------:R-:W-:Y:S02]  /*2d80*/  IMAD.MOV.U32 R8, RZ, RZ, R15 ;  /* 0x000000ffff087224 */ /* 0x000fe400078e000f */
[----:B-1----:R-:W-:Y:S02]  /*2d90*/  IMAD.MOV.U32 R2, RZ, RZ, R12 ;  /* 0x000000ffff027224 */ /* 0x002fe400078e000c */
[----:B---3--:R-:W-:Y:S02]  /*2da0*/  IMAD.MOV.U32 R3, RZ, RZ, R13 ;  /* 0x000000ffff037224 */ /* 0x008fe400078e000d */
[----:B------:R-:W-:Y:S05]  /*2db0*/  BRA.U !UP0, `(.L_x_293) ;  /* 0x00000001086c7547 */ /* 0x000fea000b800000 */
[----:B------:R-:W0:Y:S01]  /*2dc0*/  S2UR UR5, SR_CgaCtaId ;  /* 0x00000000000579c3 */ /* 0x000e220000008800 */
[----:B------:R-:W-:Y:S01]  /*2dd0*/  UMOV UR4, 0x400 ;  /* 0x0000040000047882 */ /* 0x000fe20000000000 */
[----:B------:R-:W-:Y:S01]  /*2de0*/  BSSY.RECONVERGENT B1, `(.L_x_293) ;  /* 0x0000018000017945 */ /* 0x000fe20003800200 */
[----:B0-----:R-:W-:-:S09]  /*2df0*/  ULEA UR4, UR5, UR4, 0x18 ;  /* 0x0000000405047291 */ /* 0x001fd2000f8ec0ff */
[----:B--2---:R-:W0:Y:S04]  /*2e00*/  LDS.64 R4, [UR4+0x18] ;  /* 0x00001804ff047984 */ /* 0x004e280008000a00 */
        /* <DEDUP_REMOVED lines=21> */
.L_x_294:
[----:B------:R-:W-:Y:S05]  /*2f60*/  BSYNC.RECONVERGENT B1 ;  /* 0x0000000000017941 */ /* 0x000fea0003800200 */
.L_x_293:
[----:B------:R-:W-:Y:S01]  /*2f70*/  UISETP.GE.AND UP0, UPT, UR6, 0x41, UPT ;  /* 0x000000410600788c */ /* 0x000fe2000bf06270 */
[----:B------:R-:W-:Y:S02]  /*2f80*/  IMAD.MOV.U32 R9, RZ, RZ, R11 ;  /* 0x000000ffff097224 */ /* 0x000fe400078e000b */
[----:B------:R-:W-:Y:S02]  /*2f90*/  IMAD.MOV.U32 R0, RZ, RZ, R8 ;  /* 0x000000ffff007224 */ /* 0x000fe400078e0008 */
[----:B------:R-:W-:Y:S02]  /*2fa0*/  IMAD.MOV.U32 R4, RZ, RZ, R2 ;  /* 0x000000ffff047224 */ /* 0x000fe400078e0002 */
[----:B--2---:R-:W-:Y:S02]  /*2fb0*/  IMAD.MOV.U32 R5, RZ, RZ, R3 ;  /* 0x000000ffff057224 */ /* 0x004fe400078e0003 */
[----:B------:R-:W-:Y:S05]  /*2fc0*/  BRA.U !UP0, `(.L_x_295) ;  /* 0x00000001086c7547 */ /* 0x000fea000b800000 */
[----:B------:R-:W0:Y:S01]  /*2fd0*/  S2UR UR5, SR_CgaCtaId ;  /* 0x00000000000579c3 */ /* 0x000e220000008800 */
[----:B------:R-:W-:Y:S01]  /*2fe0*/  UMOV UR4, 0x400 ;  /* 0x0000040000047882 */ /* 0x000fe20000000000 */
[----:B------:R-:W-:Y:S01]  /*2ff0*/  BSSY.RECONVERGENT B1, `(.L_x_295) ;  /* 0x0000018000017945 */ /* 0x000fe20003800200 */
[----:B0-----:R-:W-:-:S09]  /*3000*/  ULEA UR4, UR5, UR4, 0x18 ;  /* 0x0000000405047291 */ /* 0x001fd2000f8ec0ff */
[----:B----4-:R-:W0:Y:S04]  /*3010*/  LDS.64 R6, [UR4+0x28] ;  /* 0x00002804ff067984 */ /* 0x010e280008000a00 */
        /* <DEDUP_REMOVED lines=21> */
.L_x_296:
[----:B------:R-:W-:Y:S05]  /*3170*/  BSYNC.RECONVERGENT B1 ;  /* 0x0000000000017941 */ /* 0x000fea0003800200 */
.L_x_295:
        /* <DEDUP_REMOVED lines=32> */
.L_x_298:
[----:B------:R-:W-:Y:S05]  /*3380*/  BSYNC.RECONVERGENT B1 ;  /* 0x0000000000017941 */ /* 0x000fea0003800200 */
.L_x_297:
        /* <DEDUP_REMOVED lines=32> */
.L_x_300:
[----:B------:R-:W-:Y:S05]  /*3590*/  BSYNC.RECONVERGENT B1 ;  /* 0x0000000000017941 */ /* 0x000fea0003800200 */
.L_x_299:
        /* <DEDUP_REMOVED lines=32> */
.L_x_302:
[----:B------:R-:W-:Y:S05]  /*37a0*/  BSYNC.RECONVERGENT B1 ;  /* 0x0000000000017941 */ /* 0x000fea0003800200 */
.L_x_301:
        /* <DEDUP_REMOVED lines=32> */
.L_x_304:
[----:B------:R-:W-:Y:S05]  /*39b0*/  BSYNC.RECONVERGENT B1 ;  /* 0x0000000000017941 */ /* 0x000fea0003800200 */
.L_x_303:
        /* <DEDUP_REMOVED lines=32> */
.L_x_236:
[----:B------:R-:W1:Y:S01]  /*3bc0*/  S2R R0, SR_TID.X ;  /* 0x0000000000007919 */ /* 0x000e620000002100 */
[----:B------:R-:W1:Y:S01]  /*3bd0*/  LDC.64 R2, c[0x0][0x380] ;  /* 0x0000e000ff027b82 */ /* 0x000e620000000a00 */
[----:B------:R-:W2:Y:S01]  /*3be0*/  LDCU.64 UR6, c[0x0][0x388] ;  /* 0x00007100ff0677ac */ /* 0x000ea20008000a00 */
[----:B-1----:R-:W-:-:S05]  /*3bf0*/  IMAD.WIDE.U32 R2, R0, 0x8, R2 ;  /* 0x0000000800027825 */ /* 0x002fca00078e0002 */
[----:B0-----:R-:W3:Y:S04]  /*3c00*/  LDG.E.64 R4, desc[UR8][R2.64] ;  /* 0x0000000802047981 */ /* 0x001ee8000c1e1b00 */
[----:B------:R-:W3:Y:S04]  /*3c10*/  LDG.E.64 R6, desc[UR8][R2.64+0x800] ;  /* 0x0008000802067981 */ /* 0x000ee8000c1e1b00 */
[----:B------:R-:W4:Y:S04]  /*3c20*/  LDG.E.64 R8, desc[UR8][R2.64+0x1000] ;  /* 0x0010000802087981 */ /* 0x000f28000c1e1b00 */
[----:B------:R-:W5:Y:S04]  /*3c30*/  LDG.E.64 R12, desc[UR8][R2.64+0x1800] ;  /* 0x00180008020c7981 */ /* 0x000f68000c1e1b00 */
[----:B------:R-:W5:Y:S01]  /*3c40*/  LDG.E.64 R10, desc[UR8][R2.64+0x2000] ;  /* 0x00200008020a7981 */ /* 0x000f62000c1e1b00 */
[----:B------:R-:W-:Y:S01]  /*3c50*/  BSSY.RECONVERGENT B1, `(.L_x_305) ;  /* 0x000001c000017945 */ /* 0x000fe20003800200 */
[----:B---3--:R-:W-:-:S06]  /*3c60*/  DSETP.GEU.AND P0, PT, |R4|, |R6|, PT ;  /* 0x400000060400722a */ /* 0x008fcc0003f0e200 */
[----:B------:R-:W-:Y:S02]  /*3c70*/  FSEL R4, R4, R6, P0 ;  /* 0x0000000604047208 */ /* 0x000fe40000000000 */
[----:B------:R-:W-:Y:S01]  /*3c80*/  FSEL R5, R5, R7, P0 ;  /* 0x0000000705057208 */ /* 0x000fe20000000000 */
[C---:B------:R-:W-:Y:S01]  /*3c90*/  VIADD R7, R0.reuse, 0x200 ;  /* 0x0000020000077836 */ /* 0x040fe20000000000 */
[----:B------:R-:W-:-:S04]  /*3ca0*/  LOP3.LUT R6, R0, 0x400, RZ, 0xfc, !PT ;  /* 0x0000040000067812 */ /* 0x000fc800078efcff */
[----:B----4-:R-:W-:Y:S01]  /*3cb0*/  DSETP.GEU.AND P1, PT, |R4|, |R8|, PT ;  /* 0x400000080400722a */ /* 0x010fe20003f2e200 */
[----:B--2---:R-:W-:-:S05]  /*3cc0*/  IADD3 R17, P4, PT, R6, UR6, RZ ;  /* 0x0000000606117c10 */ /* 0x004fca000ff9e0ff */
[----:B------:R-:W-:Y:S01]  /*3cd0*/  FSEL R4, R4, R8, P1 ;  /* 0x0000000804047208 */ /* 0x000fe20000800000 */
[----:B------:R-:W-:Y:S01]  /*3ce0*/  IMAD.X R16, RZ, RZ, UR7, P4 ;  /* 0x00000007ff107e24 */ /* 0x000fe2000a0e06ff */
[----:B------:R-:W-:Y:S01]  /*3cf0*/  FSEL R5, R5, R9, P1 ;  /* 0x0000000905057208 */ /* 0x000fe20000800000 */
[----:B------:R-:W-:-:S05]  /*3d00*/  VIADD R9, R0, 0x100 ;  /* 0x0000010000097836 */ /* 0x000fca0000000000 */
[----:B-----5:R-:W-:Y:S01]  /*3d10*/  DSETP.GEU.AND P2, PT, |R4|, |R12|, PT ;  /* 0x4000000c0400722a */ /* 0x020fe20003f4e200 */
[----:B------:R-:W-:-:S05]  /*3d20*/  @P1 SEL R7, R0, R9, P0 ;  /* 0x0000000900071207 */ /* 0x000fca0000000000 */
[----:B------:R-:W-:Y:S02]  /*3d30*/  FSEL R4, R4, R12, P2 ;  /* 0x0000000c04047208 */ /* 0x000fe40001000000 */
[----:B------:R-:W-:-:S06]  /*3d40*/  FSEL R5, R5, R13, P2 ;  /* 0x0000000d05057208 */ /* 0x000fcc0001000000 */
[----:B------:R-:W-:Y:S01]  /*3d50*/  DSETP.GEU.AND P3, PT, |R4|, |R10|, PT ;  /* 0x4000000a0400722a */ /* 0x000fe20003f6e200 */
[----:B------:R-:W-:-:S13]  /*3d60*/  @!P2 VIADD R7, R0, 0x300 ;  /* 0x000003000007a836 */ /* 0x000fda0000000000 */
[----:B------:R-:W-:Y:S05]  /*3d70*/  @!P3 BRA `(.L_x_306) ;  /* 0x000000000024b947 */ /* 0x000fea0003800000 */
[C---:B------:R-:W-:Y:S02]  /*3d80*/  ISETP.GE.U32.AND P0, PT, R7.reuse, R6, PT ;  /* 0x000000060700720c */ /* 0x040fe40003f06070 */
[----:B------:R-:W-:Y:S02]  /*3d90*/  IADD3 R6, P1, PT, R7, UR6, RZ ;  /* 0x0000000607067c10 */ /* 0x000fe4000ff3e0ff */
[----:B------:R-:W-:-:S03]  /*3da0*/  ISETP.GE.U32.AND.EX P0, PT, RZ, RZ, PT, P0 ;  /* 0x000000ffff00720c */ /* 0x000fc60003f06100 */
[----:B------:R-:W-:-:S10]  /*3db0*/  IMAD.X R7, RZ, RZ, UR7, P1 ;  /* 0x00000007ff077e24 */ /* 0x000fd400088e06ff */
[----:B------:R-:W-:-:S06]  /*3dc0*/  DSETP.LT.OR P0, PT, |R10|, |R4|, !P0 ;  /* 0x400000040a00722a */ /* 0x000fcc0004701600 */
[----:B------:R-:W-:Y:S02]  /*3dd0*/  FSEL R10, R4, R10, P0 ;  /* 0x0000000a040a7208 */ /* 0x000fe40000000000 */
[----:B------:R-:W-:Y:S02]  /*3de0*/  FSEL R11, R5, R11, P0 ;  /* 0x0000000b050b7208 */ /* 0x000fe40000000000 */
[----:B------:R-:W-:Y:S02]  /*3df0*/  SEL R17, R6, R17, P0 ;  /* 0x0000001106117207 */ /* 0x000fe40000000000 */
[----:B------:R-:W-:-:S07]  /*3e00*/  SEL R16, R7, R16, P0 ;  /* 0x0000001007107207 */ /* 0x000fce0000000000 */
.L_x_306:
[----:B------:R-:W-:Y:S05]  /*3e10*/  BSYNC.RECONVERGENT B1 ;  /* 0x0000000000017941 */ /* 0x000fea0003800200 */
.L_x_305:
[----:B------:R-:W-:Y:S01]  /*3e20*/  UISETP.GE.U32.AND UP0, UPT, UR4, 0xa00, UPT ;  /* 0x00000a000400788c */ /* 0x000fe2000bf06070 */
[----:B------:R-:W-:Y:S02]  /*3e30*/  IMAD.MOV.U32 R19, RZ, RZ, 0x500 ;  /* 0x00000500ff137424 */ /* 0x000fe400078e00ff */
[----:B------:R-:W-:Y:S01]  /*3e40*/  IMAD.MOV.U32 R18, RZ, RZ, RZ ;  /* 0x000000ffff127224 */ /* 0x000fe200078e00ff */
[----:B------:R-:W-:-:S09]  /*3e50*/  UISETP.GE.U32.AND.EX UP0, UPT, UR5, URZ, UPT, UP0 ;  /* 0x000000ff0500728c */ /* 0x000fd2000bf06100 */
[----:B------:R-:W-:Y:S05]  /*3e60*/  BRA.U !UP0, `(.L_x_307) ;  /* 0x0000000508587547 */ /* 0x000fea000b800000 */
[----:B------:R-:W-:Y:S01]  /*3e70*/  IMAD.MOV.U32 R12, RZ, RZ, R10 ;  /* 0x000000ffff0c7224 */ /* 0x000fe200078e000a */
[----:B------:R-:W0:Y:S01]  /*3e80*/  LDCU.64 UR6, c[0x0][0x388] ;  /* 0x00007100ff0677ac */ /* 0x000e220008000a00 */
[----:B------:R-:W-:Y:S02]  /*3e90*/  IMAD.MOV.U32 R13, RZ, RZ, R11 ;  /* 0x000000ffff0d7224 */ /* 0x000fe400078e000b */
[----:B------:R-:W-:Y:S01]  /*3ea0*/  IMAD.MOV.U32 R21, RZ, RZ, 0x500 ;  /* 0x00000500ff157424 */ /* 0x000fe200078e00ff */
[----:B------:R-:W1:Y:S01]  /*3eb0*/  LDCU.64 UR4, c[0x0][0x398] ;  /* 0x00007300ff0477ac */ /* 0x000e620008000a00 */
[----:B------:R-:W-:-:S07]  /*3ec0*/  IMAD.MOV.U32 R19, RZ, RZ, RZ ;  /* 0x000000ffff137224 */ /* 0x000fce00078e00ff */
.L_x_308:
[----:B------:R-:W-:-:S04]  /*3ed0*/  LEA R24, P0, R21, R2, 0x3 ;  /* 0x0000000215187211 */ /* 0x000fc800078018ff */
[----:B------:R-:W-:-:S05]  /*3ee0*/  LEA.HI.X R25, R21, R3, R19, 0x3, P0 ;  /* 0x0000000315197211 */ /* 0x000fca00000f1c13 */
[----:B------:R-:W2:Y:S04]  /*3ef0*/  LDG.E.64 R14, desc[UR8][R24.64] ;  /* 0x00000008180e7981 */ /* 0x000ea8000c1e1b00 */
[----:B------:R-:W3:Y:S04]  /*3f00*/  LDG.E.64 R8, desc[UR8][R24.64+0x800] ;  /* 0x0008000818087981 */ /* 0x000ee8000c1e1b00 */
[----:B------:R-:W4:Y:S04]  /*3f10*/  LDG.E.64 R6, desc[UR8][R24.64+0x1000] ;  /* 0x0010000818067981 */ /* 0x000f28000c1e1b00 */
[----:B------:R-:W5:Y:S04]  /*3f20*/  LDG.E.64 R4, desc[UR8][R24.64+0x1800] ;  /* 0x0018000818047981 */ /* 0x000f68000c1e1b00 */
[----:B------:R-:W5:Y:S01]  /*3f30*/  LDG.E.64 R10, desc[UR8][R24.64+0x2000] ;  /* 0x00200008180a7981 */ /* 0x000f62000c1e1b00 */
[----:B0-----:R-:W-:-:S04]  /*3f40*/  IADD3 R20, P0, P1, R21, UR6, R0 ;  /* 0x0000000615147c10 */ /* 0x001fc8000f91e000 */
[----:B------:R-:W-:Y:S01]  /*3f50*/  IADD3.X R18, PT, PT, R19, UR7, RZ, P0, P1 ;  /* 0x0000000713127c10 */ /* 0x000fe200087e24ff */
[----:B------:R-:W-:-:S04]  /*3f60*/  IMAD.MOV.U32 R22, RZ, RZ, R20 ;  /* 0x000000ffff167224 */ /* 0x000fc800078e0014 */
[----:B------:R-:W-:Y:S01]  /*3f70*/  IMAD.MOV.U32 R23, RZ, RZ, R18 ;  /* 0x000000ffff177224 */ /* 0x000fe200078e0012 */
[----:B--2---:R-:W-:-:S14]  /*3f80*/  DSETP.GEU.AND P2, PT, |R12|, |R14|, PT ;  /* 0x4000000e0c00722a */ /* 0x004fdc0003f4e200 */
[----:B------:R-:W-:-:S04]  /*3f90*/  @P2 ISETP.GE.U32.AND P0, PT, R17, R22, PT ;  /* 0x000000161100220c */ /* 0x000fc80003f06070 */
[----:B------:R-:W-:-:S13]  /*3fa0*/  @P2 ISETP.GE.AND.EX P0, PT, R16, R23, PT, P0 ;  /* 0x000000171000220c */ /* 0x000fda0003f06300 */
[----:B------:R-:W-:-:S06]  /*3fb0*/  @P2 DSETP.LT.OR P0, PT, |R14|, |R12|, !P0 ;  /* 0x4000000c0e00222a */ /* 0x000fcc0004701600 */
[----:B------:R-:W-:Y:S02]  /*3fc0*/  @P2 FSEL R13, R13, R15, P0 ;  /* 0x0000000f0d0d2208 */ /* 0x000fe40000000000 */
[----:B------:R-:W-:Y:S02]  /*3fd0*/  @P2 FSEL R12, R12, R14, P0 ;  /* 0x0000000e0c0c2208 */ /* 0x000fe40000000000 */
[----:B------:R-:W-:Y:S01]  /*3fe0*/  @P2 SEL R22, R17, R22, P0 ;  /* 0x0000001611162207 */ /* 0x000fe20000000000 */
[----:B------:R-:W-:Y:S01]  /*3ff0*/  @P2 IMAD.MOV.U32 R15, RZ, RZ, R13 ;  /* 0x000000ffff0f2224 */ /* 0x000fe200078e000d */
[----:B------:R-:W-:Y:S01]  /*4000*/  IADD3 R13, P3, PT, R20, 0x100, RZ ;  /* 0x00000100140d7810 */ /* 0x000fe20007f7e0ff */
[----:B------:R-:W-:Y:S01]  /*4010*/  @P2 IMAD.MOV.U32 R14, RZ, RZ, R12 ;  /* 0x000000ffff0e2224 */ /* 0x000fe200078e000c */
[----:B------:R-:W-:-:S03]  /*4020*/  @P2 SEL R23, R16, R23, P0 ;  /* 0x0000001710172207 */ /* 0x000fc60000000000 */
[----:B------:R-:W-:Y:S02]  /*4030*/  IMAD.X R16, RZ, RZ, R18, P3 ;  /* 0x000000ffff107224 */ /* 0x000fe400018e0612 */
[----:B---3--:R-:W-:-:S14]  /*4040*/  DSETP.GEU.AND P1, PT, |R14|, |R8|, PT ;  /* 0x400000080e00722a */ /* 0x008fdc0003f2e200 */
        /* <DEDUP_REMOVED lines=11> */
[----:B----4-:R-:W-:-:S14]  /*4100*/  DSETP.GEU.AND P2, PT, |R8|, |R6|, PT ;  /* 0x400000060800722a */ /* 0x010fdc0003f4e200 */
        /* <DEDUP_REMOVED lines=10> */
[----:B------:R-:W-:Y:S01]  /*41b0*/  IMAD.X R9, RZ, RZ, R18, P3 ;  /* 0x000000ffff097224 */ /* 0x000fe200018e0612 */
[----:B------:R-:W-:Y:S01]  /*41c0*/  IADD3 R17, P3, PT, R20, 0x400, RZ ;  /* 0x0000040014117810 */ /* 0x000fe20007f7e0ff */
[----:B-----5:R-:W-:-:S04]  /*41d0*/  DSETP.GEU.AND P1, PT, |R6|, |R4|, PT ;  /* 0x400000040600722a */ /* 0x020fc80003f2e200 */
[----:B------:R-:W-:-:S10]  /*41e0*/  IMAD.X R16, RZ, RZ, R18, P3 ;  /* 0x000000ffff107224 */ /* 0x000fd400018e0612 */
        /* <DEDUP_REMOVED lines=8> */
[----:B------:R-:W-:Y:S01]  /*4270*/  @P1 IMAD.MOV.U32 R5, RZ, RZ, R7 ;  /* 0x000000ffff051224 */ /* 0x000fe200078e0007 */
[C---:B------:R-:W-:Y:S02]  /*4280*/  IADD3 R6, P1, PT, R21.reuse, 0xa00, RZ ;  /* 0x00000a0015067810 */ /* 0x040fe40007f3e0ff */
[----:B------:R-:W-:-:S02]  /*4290*/  IADD3 R21, P3, PT, R21, 0x500, RZ ;  /* 0x0000050015157810 */ /* 0x000fc40007f7e0ff */
[----:B-1----:R-:W-:Y:S01]  /*42a0*/  ISETP.GT.U32.AND P4, PT, R6, UR4, PT ;  /* 0x0000000406007c0c */ /* 0x002fe2000bf84070 */
[----:B------:R-:W-:Y:S01]  /*42b0*/  DSETP.GEU.AND P2, PT, |R4|, |R10|, PT ;  /* 0x4000000a0400722a */ /* 0x000fe20003f4e200 */
[--C-:B------:R-:W-:Y:S02]  /*42c0*/  IMAD.X R6, RZ, RZ, R19.reuse, P1 ;  /* 0x000000ffff067224 */ /* 0x100fe400008e0613 */
[----:B------:R-:W-:-:S03]  /*42d0*/  IMAD.X R18, RZ, RZ, R19, P3 ;  /* 0x000000ffff127224 */ /* 0x000fc600018e0613 */
[----:B------:R-:W-:Y:S01]  /*42e0*/  ISETP.GT.AND.EX P1, PT, R6, UR5, PT, P4 ;  /* 0x0000000506007c0c */ /* 0x000fe2000bf24340 */
[----:B------:R-:W-:-:S07]  /*42f0*/  IMAD.MOV.U32 R19, RZ, RZ, R18 ;  /* 0x000000ffff137224 */ /* 0x000fce00078e0012 */
        /* <DEDUP_REMOVED lines=8> */
[----:B------:R-:W-:Y:S02]  /*4380*/  @P2 IMAD.MOV.U32 R11, RZ, RZ, R5 ;  /* 0x000000ffff0b2224 */ /* 0x000fe400078e0005 */
[----:B------:R-:W-:Y:S02]  /*4390*/  IMAD.MOV.U32 R12, RZ, RZ, R10 ;  /* 0x000000ffff0c7224 */ /* 0x000fe400078e000a */
[----:B------:R-:W-:Y:S01]  /*43a0*/  IMAD.MOV.U32 R13, RZ, RZ, R11 ;  /* 0x000000ffff0d7224 */ /* 0x000fe200078e000b */
[----:B------:R-:W-:Y:S06]  /*43b0*/  @!P1 BRA `(.L_x_308) ;  /* 0xfffffff800c49947 */ /* 0x000fec000383ffff */
[----:B------:R-:W-:-:S07]  /*43c0*/  IMAD.MOV.U32 R19, RZ, RZ, R21 ;  /* 0x000000ffff137224 */ /* 0x000fce00078e0015 */
.L_x_307:
[----:B------:R-:W-:-:S04]  /*43d0*/  ISETP.GE.U32.AND P0, PT, R19, UR4, PT ;  /* 0x0000000413007c0c */ /* 0x000fc8000bf06070 */
[----:B------:R-:W-:-:S13]  /*43e0*/  ISETP.GE.AND.EX P0, PT, R18, UR5, PT, P0 ;  /* 0x0000000512007c0c */ /* 0x000fda000bf06300 */
[----:B------:R-:W-:Y:S05]  /*43f0*/  @P0 BRA `(.L_x_309) ;  /* 0x0000000800c40947 */ /* 0x000fea0003800000 */
[----:B------:R-:W-:Y:S01]  /*4400*/  IADD3 R21, PT, PT, -R19, UR4, RZ ;  /* 0x0000000413157c10 */ /* 0x000fe2000fffe1ff */
[----:B------:R-:W-:Y:S03]  /*4410*/  BSSY.RECONVERGENT B1, `(.L_x_309) ;  /* 0x00000af000017945 */ /* 0x000fe60003800200 */
[----:B------:R-:W-:-:S13]  /*4420*/  ISETP.GE.AND P0, PT, R0, R21, PT ;  /* 0x000000150000720c */ /* 0x000fda0003f06270 */
[----:B------:R-:W-:Y:S05]  /*4430*/  @P0 BRA `(.L_x_310) ;  /* 0x0000000800b00947 */ /* 0x000fea0003800000 */
[-C--:B------:R-:W-:Y:S01]  /*4440*/  LOP3.LUT R6, RZ, R0.reuse, RZ, 0x33, !PT ;  /* 0x00000000ff067212 */ /* 0x080fe200078e33ff */
[----:B------:R-:W-:Y:S01]  /*4450*/  BSSY.RECONVERGENT B2, `(.L_x_311) ;  /* 0x0000036000027945 */ /* 0x000fe20003800200 */
[----:B------:R-:W-:Y:S02]  /*4460*/  MOV R12, R0 ;  /* 0x00000000000c7202 */ /* 0x000fe40000000f00 */
        /* <DEDUP_REMOVED lines=9> */
[----:B------:R-:W-:Y:S02]  /*4500*/  LOP3.LUT R2, R2, 0x3, RZ, 0xc0, !PT ;  /* 0x0000000302027812 */ /* 0x000fe400078ec0ff */
[----:B------:R-:W-:-:S03]  /*4510*/  IADD3 R13, P0, PT, R9, UR6, RZ ;  /* 0x00000006090d7c10 */ /* 0x000fc6000ff1e0ff */
[----:B------:R-:W-:Y:S01]  /*4520*/  IMAD.MOV R7, RZ, RZ, -R2 ;  /* 0x000000ffff077224 */ /* 0x000fe200078e0a02 */
[----:B0-----:R-:W-:-:S04]  /*4530*/  LEA R8, P1, R9, UR10, 0x3 ;  /* 0x0000000a09087c11 */ /* 0x001fc8000f8218ff */
[----:B------:R-:W-:Y:S02]  /*4540*/  LEA.HI.X R9, R9, UR11, R14, 0x3, P1 ;  /* 0x0000000b09097c11 */ /* 0x000fe400088f1c0e */
[----:B------:R-:W-:-:S07]  /*4550*/  IADD3.X R14, PT, PT, R14, UR7, RZ, P0, !PT ;  /* 0x000000070e0e7c10 */ /* 0x000fce00087fe4ff */
.L_x_315:
        /* <DEDUP_REMOVED lines=31> */
.L_x_314:
[----:B------:R-:W-:Y:S05]  /*4750*/  BSYNC.RECONVERGENT B3 ;  /* 0x0000000000037941 */ /* 0x000fea0003800200 */
.L_x_313:
[----:B------:R-:W-:Y:S01]  /*4760*/  IADD3 R13, P0, PT, R13, 0x100, RZ ;  /* 0x000001000d0d7810 */ /* 0x000fe20007f1e0ff */
[----:B------:R-:W-:Y:S02]  /*4770*/  VIADD R12, R12, 0x100 ;  /* 0x000001000c0c7836 */ /* 0x000fe40000000000 */
[----:B------:R-:W-:Y:S02]  /*4780*/  IMAD.X R9, RZ, RZ, R9, P3 ;  /* 0x000000ffff097224 */ /* 0x000fe400018e0609 */
[----:B------:R-:W-:Y:S01]  /*4790*/  IMAD.X R14, RZ, RZ, R14, P0 ;  /* 0x000000ffff0e7224 */ /* 0x000fe200000e060e */
[----:B------:R-:W-:Y:S07]  /*47a0*/  @P2 BRA `(.L_x_315) ;  /* 0xfffffffc006c2947 */ /* 0x000fee000383ffff */
.L_x_312:
[----:B------:R-:W-:Y:S05]  /*47b0*/  BSYNC.RECONVERGENT B2 ;  /* 0x0000000000027941 */ /* 0x000fea0003800200 */
.L_x_311:
[----:B------:R-:W-:-:S13]  /*47c0*/  ISETP.GE.U32.AND P0, PT, R6, 0x300, PT ;  /* 0x000003000600780c */ /* 0x000fda0003f06070 */
[----:B------:R-:W-:Y:S05]  /*47d0*/  @!P0 BRA `(.L_x_310) ;  /* 0x0000000400c88947 */ /* 0x000fea0003800000 */
[----:B------:R-:W0:Y:S01]  /*47e0*/  LDC.64 R8, c[0x0][0x380] ;  /* 0x0000e000ff087b82 */ /* 0x000e220000000a00 */
[----:B------:R-:W-:-:S07]  /*47f0*/  VIADD R20, R12, 0x200 ;  /* 0x000002000c147836 */ /* 0x000fce0000000000 */
[----:B------:R-:W1:Y:S02]  /*4800*/  LDC.64 R6, c[0x0][0x388] ;  /* 0x0000e200ff067b82 */ /* 0x000e640000000a00 */
.L_x_324:
        /* <DEDUP_REMOVED lines=30> */
.L_x_317:
[----:B------:R-:W-:Y:S05]  /*49f0*/  BSYNC.RECONVERGENT B2 ;  /* 0x0000000000027941 */ /* 0x000fea0003800200 */
.L_x_316:
        /* <DEDUP_REMOVED lines=9> */
[----:B------:R-:W-:-:S03]  /*4a90*/  IMAD.MOV.U32 R24, RZ, RZ, R26 ;  /* 0x000000ffff187224 */ /* 0x000fc600078e001a */
[----:B------:R-:W-:Y:S01]  /*4aa0*/  MOV R25, R27 ;  /* 0x0000001b00197202 */ /* 0x000fe20000000f00 */
        /* <DEDUP_REMOVED lines=15> */
.L_x_319:
[----:B------:R-:W-:Y:S05]  /*4ba0*/  BSYNC.RECONVERGENT B2 ;  /* 0x0000000000027941 */ /* 0x000fea0003800200 */
.L_x_318:
[----:B------:R-:W-:Y:S01]  /*4bb0*/  DSETP.GEU.AND P0, PT, |R16|, |R10|, PT ;  /* 0x4000000a1000722a */ /* 0x000fe20003f0e200 */
[CC--:B------:R-:W-:Y:S01]  /*4bc0*/  IADD3 R13, P1, P4, R19.reuse, R6.reuse, R20 ;  /* 0x00000006130d7210 */ /* 0x0c0fe20007c3e014 */
[----:B------:R-:W-:Y:S01]  /*4bd0*/  VIADD R4, R20, 0x100 ;  /* 0x0000010014047836 */ /* 0x000fe20000000000 */
[----:B------:R-:W-:Y:S01]  /*4be0*/  BSSY.RECONVERGENT B2, `(.L_x_320) ;  /* 0x0000016000027945 */ /* 0x000fe20003800200 */
[----:B------:R-:W-:Y:S01]  /*4bf0*/  IMAD.MOV.U32 R2, RZ, RZ, R10 ;  /* 0x000000ffff027224 */ /* 0x000fe200078e000a */
[----:B------:R-:W-:Y:S01]  /*4c00*/  IADD3.X R22, PT, PT, R18, R7, RZ, P1, P4 ;  /* 0x0000000712167210 */ /* 0x000fe20000fe84ff */
[----:B------:R-:W-:Y:S01]  /*4c10*/  IMAD.MOV.U32 R5, RZ, RZ, R13 ;  /* 0x000000ffff057224 */ /* 0x000fe200078e000d */
[----:B------:R-:W-:Y:S01]  /*4c20*/  IADD3 R4, P2, P3, R19, R6, R4 ;  /* 0x0000000613047210 */ /* 0x000fe20007b5e004 */
        /* <DEDUP_REMOVED lines=17> */
.L_x_321:
[----:B------:R-:W-:Y:S05]  /*4d40*/  BSYNC.RECONVERGENT B2 ;  /* 0x0000000000027941 */ /* 0x000fea0003800200 */
.L_x_320:
[----:B------:R-:W-:Y:S01]  /*4d50*/  DSETP.GEU.AND P0, PT, |R2|, |R14|, PT ;  /* 0x4000000e0200722a */ /* 0x000fe20003f0e200 */
[----:B------:R-:W-:Y:S01]  /*4d60*/  IADD3.X R13, PT, PT, R18, R7, RZ, P2, P3 ;  /* 0x00000007120d7210 */ /* 0x000fe200017e64ff */
        /* <DEDUP_REMOVED lines=20> */
.L_x_323:
[----:B------:R-:W-:Y:S05]  /*4eb0*/  BSYNC.RECONVERGENT B2 ;  /* 0x0000000000027941 */ /* 0x000fea0003800200 */
.L_x_322:
[C---:B------:R-:W-:Y:S02]  /*4ec0*/  VIADD R2, R20.reuse, 0x200 ;  /* 0x0000020014027836 */ /* 0x040fe40000000000 */
[----:B------:R-:W-:-:S03]  /*4ed0*/  VIADD R20, R20, 0x400 ;  /* 0x0000040014147836 */ /* 0x000fc60000000000 */
[----:B------:R-:W-:-:S13]  /*4ee0*/  ISETP.GE.AND P0, PT, R2, R21, PT ;  /* 0x000000150200720c */ /* 0x000fda0003f06270 */
[----:B------:R-:W-:Y:S05]  /*4ef0*/  @!P0 BRA `(.L_x_324) ;  /* 0xfffffff800448947 */ /* 0x000fea000383ffff */
.L_x_310:
[----:B------:R-:W-:Y:S05]  /*4f00*/  BSYNC.RECONVERGENT B1 ;  /* 0x0000000000017941 */ /* 0x000fea0003800200 */
.L_x_309:
        /* <DEDUP_REMOVED lines=32> */
.L_x_326:
[----:B------:R-:W-:Y:S05]  /*5110*/  BSYNC.RECONVERGENT B1 ;  /* 0x0000000000017941 */ /* 0x000fea0003800200 */
.L_x_325:
        /* <DEDUP_REMOVED lines=31> */
.L_x_328:
[----:B------:R-:W-:Y:S05]  /*5310*/  BSYNC.RECONVERGENT B1 ;  /* 0x0000000000017941 */ /* 0x000fea0003800200 */
.L_x_327:
        /* <DEDUP_REMOVED lines=31> */
.L_x_330:
[----:B------:R-:W-:Y:S05]  /*5510*/  BSYNC.RECONVERGENT B1 ;  /* 0x0000000000017941 */ /* 0x000fea0003800200 */
.L_x_329:
[----:B------:R-:W-:Y:S01]  /*5520*/  ISETP.GT.AND P0, PT, R8, 0x17, PT ;  /* 0x000000170800780c */ /* 0x000fe20003f04270 */
[----:B-1----:R1:W1:Y:S01]  /*5530*/  SHFL.DOWN PT, R6, R2, 0x8, 0x1f ;  /* 0x09001f0002067f89 */ /* 0x00226200000e0000 */
[----:B------:R-:W-:Y:S01]  /*5540*/  BSSY.RECONVERGENT B1, `(.L_x_331) ;  /* 0x000001d000017945 */ /* 0x000fe20003800200 */
[----:B--2---:R-:W-:Y:S02]  /*5550*/  IMAD.MOV.U32 R9, RZ, RZ, R11 ;  /* 0x000000ffff097224 */ /* 0x004fe400078e000b */
[----:B---3--:R2:W3:Y:S01]  /*5560*/  SHFL.DOWN PT, R7, R3, 0x8, 0x1f ;  /* 0x09001f0003077f89 */ /* 0x0084e200000e0000 */
[----:B------:R-:W-:Y:S02]  /*5570*/  IMAD.MOV.U32 R10, RZ, RZ, R12 ;  /* 0x000000ffff0a7224 */ /* 0x000fe400078e000c */
[----:B------:R-:W-:Y:S01]  /*5580*/  IMAD.MOV.U32 R4, RZ, RZ, R2 ;  /* 0x000000ffff047224 */ /* 0x000fe200078e0002 */
[----:B0-----:R2:W0:Y:S01]  /*5590*/  SHFL.DOWN PT, R14, R11, 0x8, 0x1f ;  /* 0x09001f000b0e7f89 */ /* 0x00142200000e0000 */
[----:B------:R-:W-:-:S03]  /*55a0*/  IMAD.MOV.U32 R5, RZ, RZ, R3 ;  /* 0x000000ffff057224 */ /* 0x000fc600078e0003 */
[----:B----4-:R2:W4:Y:S01]  /*55b0*/  SHFL.DOWN PT, R13, R12, 0x8, 0x1f ;  /* 0x09001f000c0d7f89 */ /* 0x01052200000e0000 */
        /* <DEDUP_REMOVED lines=21> */
.L_x_332:
[----:B------:R-:W-:Y:S05]  /*5710*/  BSYNC.RECONVERGENT B1 ;  /* 0x0000000000017941 */ /* 0x000fea0003800200 */
.L_x_331:
        /* <DEDUP_REMOVED lines=8> */
[----:B----4-:R-:W-:-:S03]  /*57a0*/  IMAD.MOV.U32 R13, RZ, RZ, R5 ;  /* 0x000000ffff0d7224 */ /* 0x010fc600078e0005 */
[----:B---3--:R3:W4:Y:S01]  /*57b0*/  SHFL.DOWN PT, R7, R10, 0x10, 0x1f ;  /* 0x0a001f000a077f89 */ /* 0x00872200000e0000 */
[----:B------:R-:W-:Y:S05]  /*57c0*/  @P0 BRA `(.L_x_334) ;  /* 0x0000000000500947 */ /* 0x000fea0003800000 */
[----:B-12---:R-:W-:Y:S01]  /*57d0*/  DSETP.GEU.AND P0, PT, |R4|, |R2|, PT ;  /* 0x400000020400722a */ /* 0x006fe20003f0e200 */
        /* <DEDUP_REMOVED lines=19> */
.L_x_334:
[----:B------:R-:W-:Y:S05]  /*5910*/  BSYNC.RECONVERGENT B1 ;  /* 0x0000000000017941 */ /* 0x000fea0003800200 */
.L_x_333:
        /* <DEDUP_REMOVED lines=11> */
.L_x_336:
[----:B------:R-:W-:Y:S05]  /*59d0*/  BSYNC.RECONVERGENT B1 ;  /* 0x0000000000017941 */ /* 0x000fea0003800200 */
.L_x_335:
        /* <DEDUP_REMOVED lines=8> */
[----:B0---4-:R-:W0:Y:S04]  /*5a60*/  LDS.128 R4, [R0+0x20] ;  /* 0x0000200000047984 */ /* 0x011e280000000c00 */
[----:B------:R2:W4:Y:S04]  /*5a70*/  LDS.64 R2, [R0+0x80] ;  /* 0x0000800000027984 */ /* 0x0005280000000a00 */
[----:B---3--:R2:W3:Y:S01]  /*5a80*/  LDS.128 R8, [R0+0x30] ;  /* 0x0000300000087984 */ /* 0x0084e20000000c00 */
[----:B-1----:R-:W-:Y:S01]  /*5a90*/  DSETP.GEU.AND P0, PT, |R12|, |R16|, PT ;  /* 0x400000100c00722a */ /* 0x002fe20003f0e200 */
[----:B------:R-:W-:-:S02]  /*5aa0*/  IMAD.MOV.U32 R20, RZ, RZ, R16 ;  /* 0x000000ffff147224 */ /* 0x000fc400078e0010 */
[----:B------:R-:W-:Y:S02]  /*5ab0*/  IMAD.MOV.U32 R21, RZ, RZ, R17 ;  /* 0x000000ffff157224 */ /* 0x000fe400078e0011 */
[----:B0-----:R-:W-:Y:S02]  /*5ac0*/  IMAD.MOV.U32 R23, RZ, RZ, R4 ;  /* 0x000000ffff177224 */ /* 0x001fe400078e0004 */
        /* <DEDUP_REMOVED lines=16> */
.L_x_338:
[----:B------:R-:W-:Y:S05]  /*5bd0*/  BSYNC.RECONVERGENT B1 ;  /* 0x0000000000017941 */ /* 0x000fea0003800200 */
.L_x_337:
        /* <DEDUP_REMOVED lines=23> */
.L_x_340:
[----:B------:R-:W-:Y:S05]  /*5d50*/  BSYNC.RECONVERGENT B1 ;  /* 0x0000000000017941 */ /* 0x000fea0003800200 */
.L_x_339:
        /* <DEDUP_REMOVED lines=21> */
.L_x_342:
[----:B------:R-:W-:Y:S05]  /*5eb0*/  BSYNC.RECONVERGENT B1 ;  /* 0x0000000000017941 */ /* 0x000fea0003800200 */
.L_x_341:
        /* <DEDUP_REMOVED lines=23> */
.L_x_344:
[----:B------:R-:W-:Y:S05]  /*6030*/  BSYNC.RECONVERGENT B1 ;  /* 0x0000000000017941 */ /* 0x000fea0003800200 */
.L_x_343:
        /* <DEDUP_REMOVED lines=21> */
.L_x_346:
[----:B------:R-:W-:Y:S05]  /*6190*/  BSYNC.RECONVERGENT B1 ;  /* 0x0000000000017941 */ /* 0x000fea0003800200 */
.L_x_345:
        /* <DEDUP_REMOVED lines=21> */
.L_x_348:
[----:B------:R-:W-:Y:S05]  /*62f0*/  BSYNC.RECONVERGENT B1 ;  /* 0x0000000000017941 */ /* 0x000fea0003800200 */
.L_x_347:
        /* <DEDUP_REMOVED lines=20> */
.L_x_268:
[----:B------:R-:W-:Y:S05]  /*6440*/  BSYNC.RECONVERGENT B0 ;  /* 0x0000000000007941 */ /* 0x000fea0003800200 */
.L_x_235:
[----:B------:R-:W-:Y:S05]  /*6450*/  @P1 EXIT ;  /* 0x000000000000194d */ /* 0x000fea0003800000 */
[----:B0123--:R-:W0:Y:S02]  /*6460*/  LDC.64 R2, c[0x0][0x390] ;  /* 0x0000e400ff027b82 */ /* 0x00fe240000000a00 */
[----:B0-----:R-:W-:Y:S04]  /*6470*/  STG.E.64 desc[UR8][R2.64], R12 ;  /* 0x0000000c02007986 */ /* 0x001fe8000c101b08 */
[----:B------:R-:W-:Y:S01]  /*6480*/  STG.E.64 desc[UR8][R2.64+0x8], R14 ;  /* 0x0000080e02007986 */ /* 0x000fe2000c101b08 */
[----:B------:R-:W-:Y:S05]  /*6490*/  EXIT ;  /* 0x000000000000794d */ /* 0x000fea0003800000 */
.L_x_349:
        /* <DEDUP_REMOVED lines=14> */
.L_x_769:


//--------------------- .text._ZN6thrust24THRUST_300001_SM_1000_NS8cuda_cub4core6detail13_kernel_agentINS1_8__reduce11ReduceAgentIPN4cuda3std3__45tupleIJdlEEESC_SB_iNS1_9__extrema9arg_max_fIdl10ComparatorEEEEJSC_SC_iSG_EEEvDpT0_ --------------------------
	.section	.text._ZN6thrust24THRUST_300001_SM_1000_NS8cuda_cub4core6detail13_kernel_agentINS1_8__reduce11ReduceAgentIPN4cuda3std3__45tupleIJdlEEESC_SB_iNS1_9__extrema9arg_max_fIdl10ComparatorEEEEJSC_SC_iSG_EEEvDpT0_,"ax",@progbits
	.align	128
        .global         _ZN6thrust24THRUST_300001_SM_1000_NS8cuda_cub4core6detail13_kernel_agentINS1_8__reduce11ReduceAgentIPN4cuda3std3__45tupleIJdlEEESC_SB_iNS1_9__extrema9arg_max_fIdl10ComparatorEEEEJSC_SC_iSG_EEEvDpT0_
        .type           _ZN6thrust24THRUST_300001_SM_1000_NS8cuda_cub4core6detail13_kernel_agentINS1_8__reduce11ReduceAgentIPN4cuda3std3__45tupleIJdlEEESC_SB_iNS1_9__extrema9arg_max_fIdl10ComparatorEEEEJSC_SC_iSG_EEEvDpT0_,@function
        .size           _ZN6thrust24THRUST_300001_SM_1000_NS8cuda_cub4core6detail13_kernel_agentINS1_8__reduce11ReduceAgentIPN4cuda3std3__45tupleIJdlEEESC_SB_iNS1_9__extrema9arg_max_fIdl10ComparatorEEEEJSC_SC_iSG_EEEvDpT0_,(.L_x_770 - _ZN6thrust24THRUST_300001_SM_1000_NS8cuda_cub4core6detail13_kernel_agentINS1_8__reduce11ReduceAgentIPN4cuda3std3__45tupleIJdlEEESC_SB_iNS1_9__extrema9arg_max_fIdl10ComparatorEEEEJSC_SC_iSG_EEEvDpT0_)
        .other          _ZN6thrust24THRUST_300001_SM_1000_NS8cuda_cub4core6detail13_kernel_agentINS1_8__reduce11ReduceAgentIPN4cuda3std3__45tupleIJdlEEESC_SB_iNS1_9__extrema9arg_max_fIdl10ComparatorEEEEJSC_SC_iSG_EEEvDpT0_,@"STO_CUDA_ENTRY STV_DEFAULT"
_ZN6thrust24THRUST_300001_SM_1000_NS8cuda_cub4core6detail13_kernel_agentINS1_8__reduce11ReduceAgentIPN4cuda3std3__45tupleIJdlEEESC_SB_iNS1_9__extrema9arg_max_fIdl10ComparatorEEEEJSC_SC_iSG_EEEvDpT0_:
.text._ZN6thrust24THRUST_300001_SM_1000_NS8cuda_cub4core6detail13_kernel_agentINS1_8__reduce11ReduceAgentIPN4cuda3std3__45tupleIJdlEEESC_SB_iNS1_9__extrema9arg_max_fIdl10ComparatorEEEEJSC_SC_iSG_EEEvDpT0_:
        /* <DEDUP_REMOVED lines=21> */
.L_x_353:
[----:B0-----:R-:W-:Y:S05]  /*0150*/  BSYNC.RECONVERGENT B1 ;  /* 0x0000000000017941 */ /* 0x001fea0003800200 */
.L_x_352:
        /* <DEDUP_REMOVED lines=15> */
.L_x_360:
        /* <DEDUP_REMOVED lines=31> */
.L_x_359:
[----:B------:R-:W-:Y:S05]  /*0440*/  BSYNC.RECONVERGENT B3 ;  /* 0x0000000000037941 */ /* 0x000fea0003800200 */
.L_x_358:
[----:B------:R-:W-:Y:S02]  /*0450*/  IMAD.X R3, RZ, RZ, R3, P3 ;  /* 0x000000ffff037224 */ /* 0x000fe400018e0603 */
[----:B------:R-:W-:Y:S01]  /*0460*/  VIADD R19, R19, 0x100 ;  /* 0x0000010013137836 */ /* 0x000fe20000000000 */
[----:B------:R-:W-:Y:S06]  /*0470*/  @P2 BRA `(.L_x_360) ;  /* 0xfffffffc00742947 */ /* 0x000fec000383ffff */
.L_x_357:
[----:B------:R-:W-:Y:S05]  /*0480*/  BSYNC.RECONVERGENT B2 ;  /* 0x0000000000027941 */ /* 0x000fea0003800200 */
.L_x_356:
[----:B------:R-:W0:Y:S01]  /*0490*/  LDC.64 R8, c[0x0][0x380] ;  /* 0x0000e000ff087b82 */ /* 0x000e220000000a00 */
[----:B------:R-:W-:-:S13]  /*04a0*/  ISETP.GE.U32.AND P0, PT, R4, 0x300, PT ;  /* 0x000003000400780c */ /* 0x000fda0003f06070 */
[----:B------:R-:W-:Y:S05]  /*04b0*/  @!P0 BRA `(.L_x_355) ;  /* 0x0000000400908947 */ /* 0x000fea0003800000 */
.L_x_369:
        /* <DEDUP_REMOVED lines=13> */
[----:B------:R-:W-:Y:S01]  /*0590*/  IMAD.MOV.U32 R23, RZ, RZ, R12 ;  /* 0x000000ffff177224 */ /* 0x000fe200078e000c */
[----:B------:R-:W-:Y:S01]  /*05a0*/  MOV R25, R13 ;  /* 0x0000000d00197202 */ /* 0x000fe20000000f00 */
[----:B------:R-:W-:Y:S02]  /*05b0*/  IMAD.MOV.U32 R2, RZ, RZ, R14 ;  /* 0x000000ffff027224 */ /* 0x000fe400078e000e */
[----:B------:R-:W-:-:S09]  /*05c0*/  IMAD.MOV.U32 R3, RZ, RZ, R15 ;  /* 0x000000ffff037224 */ /* 0x000fd200078e000f */
        /* <DEDUP_REMOVED lines=9> */
.L_x_362:
[----:B------:R-:W-:Y:S05]  /*0660*/  BSYNC.RECONVERGENT B2 ;  /* 0x0000000000027941 */ /* 0x000fea0003800200 */
.L_x_361:
        /* <DEDUP_REMOVED lines=25> */
.L_x_364:
[----:B------:R-:W-:Y:S05]  /*0800*/  BSYNC.RECONVERGENT B2 ;  /* 0x0000000000027941 */ /* 0x000fea0003800200 */
.L_x_363:
        /* <DEDUP_REMOVED lines=21> */
.L_x_366:
[----:B------:R-:W-:Y:S05]  /*0960*/  BSYNC.RECONVERGENT B2 ;  /* 0x0000000000027941 */ /* 0x000fea0003800200 */
.L_x_365:
        /* <DEDUP_REMOVED lines=21> */
.L_x_368:
[----:B------:R-:W-:Y:S05]  /*0ac0*/  BSYNC.RECONVERGENT B2 ;  /* 0x0000000000027941 */ /* 0x000fea0003800200 */
.L_x_367:
[----:B------:R-:W-:-:S05]  /*0ad0*/  VIADD R19, R19, 0x400 ;  /* 0x0000040013137836 */ /* 0x000fca0000000000 */
[----:B------:R-:W-:-:S13]  /*0ae0*/  ISETP.GE.AND P0, PT, R19, UR5, PT ;  /* 0x0000000513007c0c */ /* 0x000fda000bf06270 */
[----:B------:R-:W-:Y:S05]  /*0af0*/  @!P0 BRA `(.L_x_369) ;  /* 0xfffffff800708947 */ /* 0x000fea000383ffff */
.L_x_355:
[----:B------:R-:W-:Y:S05]  /*0b00*/  BSYNC.RECONVERGENT B1 ;  /* 0x0000000000017941 */ /* 0x000fea0003800200 */
.L_x_354:
        /* <DEDUP_REMOVED lines=35> */
.L_x_372:
[----:B------:R-:W-:Y:S05]  /*0d40*/  BSYNC.RECONVERGENT B1 ;  /* 0x0000000000017941 */ /* 0x000fea0003800200 */
.L_x_371:
        /* <DEDUP_REMOVED lines=31> */
.L_x_374:
[----:B------:R-:W-:Y:S05]  /*0f40*/  BSYNC.RECONVERGENT B1 ;  /* 0x0000000000017941 */ /* 0x000fea0003800200 */
.L_x_373:
        /* <DEDUP_REMOVED lines=31> */
.L_x_376:
[----:B------:R-:W-:Y:S05]  /*1140*/  BSYNC.RECONVERGENT B1 ;  /* 0x0000000000017941 */ /* 0x000fea0003800200 */
.L_x_375:
        /* <DEDUP_REMOVED lines=31> */
.L_x_378:
[----:B------:R-:W-:Y:S05]  /*1340*/  BSYNC.RECONVERGENT B1 ;  /* 0x0000000000017941 */ /* 0x000fea0003800200 */
.L_x_377:
[----:B------:R-:W-:Y:S01]  /*1350*/  ISETP.GT.AND P0, PT, R9, 0xf, PT ;  /* 0x0000000f0900780c */ /* 0x000fe20003f04270 */
[----:B-1----:R1:W1:Y:S01]  /*1360*/  SHFL.DOWN PT, R6, R4, 0x10, 0x1f ;  /* 0x0a001f0004067f89 */ /* 0x00226200000e0000 */
[----:B------:R-:W-:Y:S01]  /*1370*/  BSSY.RECONVERGENT B1, `(.L_x_379) ;  /* 0x000001d000017945 */ /* 0x000fe20003800200 */
[----:B0-----:R-:W-:Y:S01]  /*1380*/  MOV R14, R8 ;  /* 0x00000008000e7202 */ /* 0x001fe20000000f00 */
[----:B----4-:R-:W-:Y:S01]  /*1390*/  IMAD.MOV.U32 R15, RZ, RZ, R10 ;  /* 0x000000ffff0f7224 */ /* 0x010fe200078e000a */
[----:B--2---:R0:W2:Y:S01]  /*13a0*/  SHFL.DOWN PT, R7, R5, 0x10, 0x1f ;  /* 0x0a001f0005077f89 */ /* 0x0040a200000e0000 */
[----:B------:R-:W-:Y:S02]  /*13b0*/  IMAD.MOV.U32 R2, RZ, RZ, R4 ;  /* 0x000000ffff027224 */ /* 0x000fe400078e0004 */
[----:B------:R-:W-:Y:S01]  /*13c0*/  IMAD.MOV.U32 R3, RZ, RZ, R5 ;  /* 0x000000ffff037224 */ /* 0x000fe200078e0005 */
[----:B------:R0:W4:Y:S04]  /*13d0*/  SHFL.DOWN PT, R11, R8, 0x10, 0x1f ;  /* 0x0a001f00080b7f89 */ /* 0x00012800000e0000 */
        /* <DEDUP_REMOVED lines=22> */
.L_x_380:
[----:B------:R-:W-:Y:S05]  /*1540*/  BSYNC.RECONVERGENT B1 ;  /* 0x0000000000017941 */ /* 0x000fea0003800200 */
.L_x_379:
        /* <DEDUP_REMOVED lines=11> */
.L_x_382:
[----:B------:R-:W-:Y:S05]  /*1600*/  BSYNC.RECONVERGENT B1 ;  /* 0x0000000000017941 */ /* 0x000fea0003800200 */
.L_x_381:
        /* <DEDUP_REMOVED lines=31> */
.L_x_385:
[----:B------:R-:W-:Y:S05]  /*1800*/  BSYNC.RECONVERGENT B1 ;  /* 0x0000000000017941 */ /* 0x000fea0003800200 */
.L_x_384:
        /* <DEDUP_REMOVED lines=10> */
[----:B------:R-:W-:Y:S01]  /*18b0*/  MOV R15, R26 ;  /* 0x0000001a000f7202 */ /* 0x000fe20000000f00 */
[----:B------:R-:W-:Y:S02]  /*18c0*/  IMAD.MOV.U32 R29, RZ, RZ, R27 ;  /* 0x000000ffff1d7224 */ /* 0x000fe400078e001b */
[----:B------:R-:W-:Y:S02]  /*18d0*/  IMAD.MOV.U32 R4, RZ, RZ, R24 ;  /* 0x000000ffff047224 */ /* 0x000fe400078e0018 */
[----:B------:R-:W-:-:S08]  /*18e0*/  IMAD.MOV.U32 R5, RZ, RZ, R25 ;  /* 0x000000ffff057224 */ /* 0x000fd000078e0019 */
        /* <DEDUP_REMOVED lines=9> */
.L_x_387:
[----:B------:R-:W-:Y:S05]  /*1980*/  BSYNC.RECONVERGENT B1 ;  /* 0x0000000000017941 */ /* 0x000fea0003800200 */
.L_x_386:
        /* <DEDUP_REMOVED lines=21> */
.L_x_389:
[----:B------:R-:W-:Y:S05]  /*1ae0*/  BSYNC.RECONVERGENT B1 ;  /* 0x0000000000017941 */ /* 0x000fea0003800200 */
.L_x_388:
        /* <DEDUP_REMOVED lines=23> */
.L_x_391:
[----:B------:R-:W-:Y:S05]  /*1c60*/  BSYNC.RECONVERGENT B1 ;  /* 0x0000000000017941 */ /* 0x000fea0003800200 */
.L_x_390:
        /* <DEDUP_REMOVED lines=21> */
.L_x_393:
[----:B------:R-:W-:Y:S05]  /*1dc0*/  BSYNC.RECONVERGENT B1 ;  /* 0x0000000000017941 */ /* 0x000fea0003800200 */
.L_x_392:
        /* <DEDUP_REMOVED lines=21> */
.L_x_395:
[----:B------:R-:W-:Y:S05]  /*1f20*/  BSYNC.RECONVERGENT B1 ;  /* 0x0000000000017941 */ /* 0x000fea0003800200 */
.L_x_394:
        /* <DEDUP_REMOVED lines=21> */
.L_x_370:
        /* <DEDUP_REMOVED lines=19> */
[----:B0-----:R-:W-:Y:S01]  /*21b0*/  MOV R16, R9 ;  /* 0x0000000900107202 */ /* 0x001fe20000000f00 */
[----:B--2---:R-:W-:Y:S02]  /*21c0*/  IMAD.MOV.U32 R18, RZ, RZ, R11 ;  /* 0x000000ffff127224 */ /* 0x004fe400078e000b */
[----:B------:R-:W-:Y:S02]  /*21d0*/  IMAD.MOV.U32 R2, RZ, RZ, R6 ;  /* 0x000000ffff027224 */ /* 0x000fe400078e0006 */
[----:B------:R-:W-:-:S08]  /*21e0*/  IMAD.MOV.U32 R3, RZ, RZ, R7 ;  /* 0x000000ffff037224 */ /* 0x000fd000078e0007 */
        /* <DEDUP_REMOVED lines=15> */
.L_x_397:
[----:B------:R-:W-:Y:S05]  /*22e0*/  BSYNC.RECONVERGENT B1 ;  /* 0x0000000000017941 */ /* 0x000fea0003800200 */
.L_x_396:
        /* <DEDUP_REMOVED lines=32> */
.L_x_399:
[----:B------:R-:W-:Y:S05]  /*24f0*/  BSYNC.RECONVERGENT B1 ;  /* 0x0000000000017941 */ /* 0x000fea0003800200 */
.L_x_398:
[----:B-1----:R-:W-:Y:S01]  /*2500*/  VIADD R2, R4, 0x4 ;  /* 0x0000000404027836 */ /* 0x002fe20000000000 */
[----:B---3--:R1:W3:Y:S01]  /*2510*/  SHFL.DOWN PT, R8, R6, 0x4, R5 ;  /* 0x0880000006087989 */ /* 0x0082e200000e0005 */
[----:B------:R-:W-:Y:S01]  /*2520*/  BSSY.RECONVERGENT B1, `(.L_x_400) ;  /* 0x000001e000017945 */ /* 0x000fe20003800200 */
[----:B------:R-:W-:Y:S01]  /*2530*/  IMAD.MOV.U32 R14, RZ, RZ, R10 ;  /* 0x000000ffff0e7224 */ /* 0x000fe200078e000a */
[----:B------:R-:W-:Y:S01]  /*2540*/  MOV R3, R7 ;  /* 0x0000000700037202 */ /* 0x000fe20000000f00 */
[----:B0-----:R1:W0:Y:S01]  /*2550*/  SHFL.DOWN PT, R9, R7, 0x4, R5 ;  /* 0x0880000007097989 */ /* 0x00122200000e0005 */
[----:B------:R-:W-:Y:S01]  /*2560*/  ISETP.GT.AND P0, PT, R2, R5, PT ;  /* 0x000000050200720c */ /* 0x000fe20003f04270 */
[----:B------:R-:W-:Y:S02]  /*2570*/  IMAD.MOV.U32 R16, RZ, RZ, R12 ;  /* 0x000000ffff107224 */ /* 0x000fe400078e000c */
[----:B--2---:R1:W2:Y:S01]  /*2580*/  SHFL.DOWN PT, R11, R10, 0x4, R5 ;  /* 0x088000000a0b7989 */ /* 0x0042a200000e0005 */
[----:B------:R-:W-:-:S03]  /*2590*/  IMAD.MOV.U32 R2, RZ, RZ, R6 ;  /* 0x000000ffff027224 */ /* 0x000fc600078e0006 */
[----:B----4-:R1:W4:Y:S06]  /*25a0*/  SHFL.DOWN PT, R13, R12, 0x4, R5 ;  /* 0x088000000c0d7989 */ /* 0x01032c00000e0005 */
        /* <DEDUP_REMOVED lines=21> */
.L_x_401:
[----:B------:R-:W-:Y:S05]  /*2700*/  BSYNC.RECONVERGENT B1 ;  /* 0x0000000000017941 */ /* 0x000fea0003800200 */
.L_x_400:
        /* <DEDUP_REMOVED lines=32> */
.L_x_403:
[----:B------:R-:W-:Y:S05]  /*2910*/  BSYNC.RECONVERGENT B1 ;  /* 0x0000000000017941 */ /* 0x000fea0003800200 */
.L_x_402:
[----:B-1----:R-:W-:Y:S01]  /*2920*/  VIADD R2, R4, 0x10 ;  /* 0x0000001004027836 */ /* 0x002fe20000000000 */
[----:B---3--:R1:W3:Y:S01]  /*2930*/  SHFL.DOWN PT, R8, R6, 0x10, R5 ;  /* 0x0a00000006087989 */ /* 0x0082e200000e0005 */
[----:B------:R-:W-:Y:S01]  /*2940*/  BSSY.RECONVERGENT B1, `(.L_x_404) ;  /* 0x000001e000017945 */ /* 0x000fe20003800200 */
[----:B------:R-:W-:Y:S02]  /*2950*/  IMAD.MOV.U32 R14, RZ, RZ, R10 ;  /* 0x000000ffff0e7224 */ /* 0x000fe400078e000a */
[----:B------:R-:W-:Y:S01]  /*2960*/  ISETP.GT.AND P0, PT, R2, R5, PT ;  /* 0x000000050200720c */ /* 0x000fe20003f04270 */
[----:B0-----:R1:W0:Y:S01]  /*2970*/  SHFL.DOWN PT, R9, R7, 0x10, R5 ;  /* 0x0a00000007097989 */ /* 0x00122200000e0005 */
[----:B------:R-:W-:Y:S01]  /*2980*/  IMAD.MOV.U32 R15, RZ, RZ, R12 ;  /* 0x000000ffff0f7224 */ /* 0x000fe200078e000c */
[----:B------:R-:W-:Y:S01]  /*2990*/  MOV R2, R6 ;  /* 0x0000000600027202 */ /* 0x000fe20000000f00 */
[----:B------:R-:W-:Y:S01]  /*29a0*/  IMAD.MOV.U32 R3, RZ, RZ, R7 ;  /* 0x000000ffff037224 */ /* 0x000fe200078e0007 */
[----:B--2---:R1:W2:Y:S04]  /*29b0*/  SHFL.DOWN PT, R11, R10, 0x10, R5 ;  /* 0x0a0000000a0b7989 */ /* 0x0042a800000e0005 */
        /* <DEDUP_REMOVED lines=22> */
.L_x_405:
[----:B------:R-:W-:Y:S05]  /*2b20*/  BSYNC.RECONVERGENT B1 ;  /* 0x0000000000017941 */ /* 0x000fea0003800200 */
.L_x_404:
        /* <DEDUP_REMOVED lines=11> */
.L_x_407:
[----:B------:R-:W-:Y:S05]  /*2be0*/  BSYNC.RECONVERGENT B1 ;  /* 0x0000000000017941 */ /* 0x000fea0003800200 */
.L_x_406:
        /* <DEDUP_REMOVED lines=35> */
.L_x_409:
[----:B------:R-:W-:Y:S05]  /*2e20*/  BSYNC.RECONVERGENT B1 ;  /* 0x0000000000017941 */ /* 0x000fea0003800200 */
.L_x_408:
[----:B------:R-:W-:Y:S01]  /*2e30*/  UISETP.GE.AND UP0, UPT, UR8, 0x41, UPT ;  /* 0x000000410800788c */ /* 0x000fe2000bf06270 */
[----:B0-----:R-:W-:Y:S01]  /*2e40*/  IMAD.MOV.U32 R9, RZ, RZ, R11 ;  /* 0x000000ffff097224 */ /* 0x001fe200078e000b */
[----:B------:R-:W-:Y:S01]  /*2e50*/  MOV R2, R4 ;  /* 0x0000000400027202 */ /* 0x000fe20000000f00 */
[----:B------:R-:W-:Y:S02]  /*2e60*/  IMAD.MOV.U32 R0, RZ, RZ, R8 ;  /* 0x000000ffff007224 */ /* 0x000fe400078e0008 */
[----:B------:R-:W-:-:S04]  /*2e70*/  IMAD.MOV.U32 R3, RZ, RZ, R5 ;  /* 0x000000ffff037224 */ /* 0x000fc800078e0005 */
        /* <DEDUP_REMOVED lines=27> */
.L_x_411:
[----:B------:R-:W-:Y:S05]  /*3030*/  BSYNC.RECONVERGENT B1 ;  /* 0x0000000000017941 */ /* 0x000fea0003800200 */
.L_x_410:
        /* <DEDUP_REMOVED lines=32> */
.L_x_413:
[----:B------:R-:W-:Y:S05]  /*3240*/  BSYNC.RECONVERGENT B1 ;  /* 0x0000000000017941 */ /* 0x000fea0003800200 */
.L_x_412:
[----:B------:R-:W-:Y:S01]  /*3250*/  UISETP.GE.AND UP0, UPT, UR8, 0x81, UPT ;  /* 0x000000810800788c */ /* 0x000fe2000bf06270 */
[----:B------:R-:W-:Y:S01]  /*3260*/  IMAD.MOV.U32 R9, RZ, RZ, R11 ;  /* 0x000000ffff097224 */ /* 0x000fe200078e000b */
        /* <DEDUP_REMOVED lines=30> */
.L_x_415:
[----:B------:R-:W-:Y:S05]  /*3450*/  BSYNC.RECONVERGENT B1 ;  /* 0x0000000000017941 */ /* 0x000fea0003800200 */
.L_x_414:
        /* <DEDUP_REMOVED lines=32> */
.L_x_417:
[----:B------:R-:W-:Y:S05]  /*3660*/  BSYNC.RECONVERGENT B1 ;  /* 0x0000000000017941 */ /* 0x000fea0003800200 */
.L_x_416:
        /* <DEDUP_REMOVED lines=13> */
[----:B------:R-:W-:Y:S01]  /*3740*/  MOV R6, R2 ;  /* 0x0000000200067202 */ /* 0x000fe20000000f00 */
[----:B------:R-:W-:Y:S02]  /*3750*/  IMAD.MOV.U32 R7, RZ, RZ, R3 ;  /* 0x000000ffff077224 */ /* 0x000fe400078e0003 */
[----:B-1----:R-:W-:Y:S02]  /*3760*/  IMAD.MOV.U32 R9, RZ, RZ, R12 ;  /* 0x000000ffff097224 */ /* 0x002fe400078e000c */
        /* <DEDUP_REMOVED lines=16> */
.L_x_419:
[----:B------:R-:W-:Y:S05]  /*3870*/  BSYNC.RECONVERGENT B1 ;  /* 0x0000000000017941 */ /* 0x000fea0003800200 */
.L_x_418:
        /* <DEDUP_REMOVED lines=32> */
.L_x_351:
        /* <DEDUP_REMOVED lines=34> */
[----:B------:R-:W-:-:S04]  /*3ca0*/  IMAD.MOV.U32 R15, RZ, RZ, 0x500 ;  /* 0x00000500ff0f7424 */ /* 0x000fc800078e00ff */
        /* <DEDUP_REMOVED lines=8> */
[----:B------:R-:W-:Y:S02]  /*3d30*/  @P2 MOV R9, R13 ;  /* 0x0000000d00092202 */ /* 0x000fe40000000f00 */
[----:B------:R-:W-:-:S04]  /*3d40*/  @P2 SEL R7, R11, R7, P0 ;  /* 0x000000070b072207 */ /* 0x000fc80000000000 */
        /* <DEDUP_REMOVED lines=10> */
[----:B------:R-:W-:Y:S06]  /*3df0*/  BRA.U !UP0, `(.L_x_420) ;  /* 0x0000000508287547 */ /* 0x000fec000b800000 */
[----:B------:R-:W-:Y:S01]  /*3e00*/  IMAD.MOV.U32 R25, RZ, RZ, R2 ;  /* 0x000000ffff197224 */ /* 0x000fe200078e0002 */
[----:B------:R-:W0:Y:S01]  /*3e10*/  LDCU UR4, c[0x0][0x390] ;  /* 0x00007200ff0477ac */ /* 0x000e220008000800 */
[----:B------:R-:W-:Y:S02]  /*3e20*/  IMAD.MOV.U32 R24, RZ, RZ, R3 ;  /* 0x000000ffff187224 */ /* 0x000fe400078e0003 */
[----:B------:R-:W-:-:S07]  /*3e30*/  IMAD.MOV.U32 R27, RZ, RZ, 0x500 ;  /* 0x00000500ff1b7424 */ /* 0x000fce00078e00ff */
.L_x_421:
[----:B------:R-:W1:Y:S01]  /*3e40*/  LDC.64 R22, c[0x0][0x380] ;  /* 0x0000e000ff167b82 */ /* 0x000e620000000a00 */
[----:B------:R-:W-:-:S04]  /*3e50*/  IMAD.IADD R3, R0, 0x1, R27 ;  /* 0x0000000100037824 */ /* 0x000fc800078e021b */
[----:B-1----:R-:W-:-:S05]  /*3e60*/  IMAD.WIDE.U32 R22, R3, 0x10, R22 ;  /* 0x0000001003167825 */ /* 0x002fca00078e0016 */
        /* <DEDUP_REMOVED lines=14> */
[----:B------:R-:W-:Y:S02]  /*3f50*/  @P2 FSEL R29, R5, R21, P0 ;  /* 0x00000015051d2208 */ /* 0x000fe40000000000 */
[----:B------:R-:W2:Y:S01]  /*3f60*/  LDG.E.64.CONSTANT R4, desc[UR6][R22.64+0x4000] ;  /* 0x0040000616047981 */ /* 0x000ea2000c1e9b00 */
[----:B------:R-:W-:Y:S02]  /*3f70*/  @P2 IMAD.MOV.U32 R20, RZ, RZ, R26 ;  /* 0x000000ffff142224 */ /* 0x000fe400078e001a */
[----:B------:R-:W-:-:S06]  /*3f80*/  @P2 IMAD.MOV.U32 R21, RZ, RZ, R29 ;  /* 0x000000ffff152224 */ /* 0x000fcc00078e001d */
        /* <DEDUP_REMOVED lines=32> */
[----:B------:R-:W-:-:S05]  /*4190*/  VIADD R7, R27, 0xa00 ;  /* 0x00000a001b077836 */ /* 0x000fca0000000000 */
[----:B0-----:R-:W-:Y:S01]  /*41a0*/  ISETP.GT.AND P1, PT, R7, UR4, PT ;  /* 0x0000000407007c0c */ /* 0x001fe2000bf24270 */
[----:B------:R-:W-:-:S04]  /*41b0*/  VIADD R15, R27, 0x500 ;  /* 0x000005001b0f7836 */ /* 0x000fc80000000000 */
[----:B------:R-:W-:Y:S01]  /*41c0*/  IMAD.MOV.U32 R27, RZ, RZ, R15 ;  /* 0x000000ffff1b7224 */ /* 0x000fe200078e000f */
        /* <DEDUP_REMOVED lines=11> */
[----:B------:R-:W-:Y:S01]  /*4280*/  IMAD.MOV.U32 R24, RZ, RZ, R3 ;  /* 0x000000ffff187224 */ /* 0x000fe200078e0003 */
[----:B------:R-:W-:Y:S06]  /*4290*/  @!P1 BRA `(.L_x_421) ;  /* 0xfffffff800e89947 */ /* 0x000fec000383ffff */
.L_x_420:
[----:B------:R-:W-:-:S13]  /*42a0*/  ISETP.GE.AND P0, PT, R15, UR4, PT ;  /* 0x000000040f007c0c */ /* 0x000fda000bf06270 */
        /* <DEDUP_REMOVED lines=12> */
[----:B------:R-:W0:Y:S01]  /*4370*/  LDC.64 R6, c[0x0][0x380] ;  /* 0x0000e000ff067b82 */ /* 0x000e220000000a00 */
[----:B------:R-:W-:Y:S01]  /*4380*/  LEA.HI R8, R20, 0x1, RZ, 0x18 ;  /* 0x0000000114087811 */ /* 0x000fe200078fc0ff */
[----:B------:R-:W-:Y:S01]  /*4390*/  IMAD.IADD R21, R0, 0x1, R15 ;  /* 0x0000000100157824 */ /* 0x000fe200078e020f */
[----:B------:R-:W-:Y:S02]  /*43a0*/  MOV R12, R0 ;  /* 0x00000000000c7202 */ /* 0x000fe40000000f00 */
[----:B------:R-:W-:-:S05]  /*43b0*/  LOP3.LUT R8, R8, 0x3, RZ, 0xc0, !PT ;  /* 0x0000000308087812 */ /* 0x000fca00078ec0ff */
[----:B------:R-:W-:-:S07]  /*43c0*/  IMAD.MOV R14, RZ, RZ, -R8 ;  /* 0x000000ffff0e7224 */ /* 0x000fce00078e0a08 */
.L_x_428:
[----:B0-----:R-:W-:-:S05]  /*43d0*/  IMAD.WIDE.U32 R18, R21, 0x10, R6 ;  /* 0x0000001015127825 */ /* 0x001fca00078e0006 */
[----:B------:R-:W2:Y:S04]  /*43e0*/  LDG.E.64.CONSTANT R8, desc[UR6][R18.64] ;  /* 0x0000000612087981 */ /* 0x000ea8000c1e9b00 */
[----:B------:R-:W3:Y:S01]  /*43f0*/  LDG.E.64.CONSTANT R10, desc[UR6][R18.64+0x8] ;  /* 0x00000806120a7981 */ /* 0x000ee2000c1e9b00 */
[----:B------:R-:W-:Y:S01]  /*4400*/  VIADD R14, R14, 0x1 ;  /* 0x000000010e0e7836 */ /* 0x000fe20000000000 */
[----:B------:R-:W-:Y:S01]  /*4410*/  BSSY.RECONVERGENT B3, `(.L_x_426) ;  /* 0x000001a000037945 */ /* 0x000fe20003800200 */
[----:B------:R-:W-:Y:S02]  /*4420*/  IMAD.MOV.U32 R23, RZ, RZ, R2 ;  /* 0x000000ffff177224 */ /* 0x000fe400078e0002 */
        /* <DEDUP_REMOVED lines=24> */
.L_x_427:
[----:B------:R-:W-:Y:S05]  /*45b0*/  BSYNC.RECONVERGENT B3 ;  /* 0x0000000000037941 */ /* 0x000fea0003800200 */
.L_x_426:
[----:B------:R-:W-:Y:S02]  /*45c0*/  VIADD R12, R12, 0x100 ;  /* 0x000001000c0c7836 */ /* 0x000fe40000000000 */
[----:B------:R-:W-:Y:S01]  /*45d0*/  VIADD R21, R21, 0x100 ;  /* 0x0000010015157836 */ /* 0x000fe20000000000 */
[----:B------:R-:W-:Y:S06]  /*45e0*/  @P2 BRA `(.L_x_428) ;  /* 0xfffffffc00782947 */ /* 0x000fec000383ffff */
.L_x_425:
[----:B------:R-:W-:Y:S05]  /*45f0*/  BSYNC.RECONVERGENT B2 ;  /* 0x0000000000027941 */ /* 0x000fea0003800200 */
.L_x_424:
[----:B------:R-:W-:-:S13]  /*4600*/  ISETP.GE.U32.AND P0, PT, R20, 0x300, PT ;  /* 0x000003001400780c */ /* 0x000fda0003f06070 */
[----:B------:R-:W-:Y:S05]  /*4610*/  @!P0 BRA `(.L_x_423) ;  /* 0x0000000400c88947 */ /* 0x000fea0003800000 */
[----:B------:R-:W0:Y:S01]  /*4620*/  LDCU.64 UR8, c[0x0][0x380] ;  /* 0x00007000ff0877ac */ /* 0x000e220008000a00 */
[----:B------:R-:W1:Y:S01]  /*4630*/  LDC.64 R10, c[0x0][0x380] ;  /* 0x0000e000ff0a7b82 */ /* 0x000e620000000a00 */
[C---:B------:R-:W-:Y:S01]  /*4640*/  IADD3 R17, P0, PT, R12.reuse, R15, RZ ;  /* 0x0000000f0c117210 */ /* 0x040fe20007f1e0ff */
[----:B------:R-:W-:-:S04]  /*4650*/  IMAD.IADD R15, R12, 0x1, R15 ;  /* 0x000000010c0f7824 */ /* 0x000fc800078e020f */
[----:B------:R-:W-:Y:S01]  /*4660*/  IMAD.X R6, RZ, RZ, RZ, P0 ;  /* 0x000000ffff067224 */ /* 0x000fe200000e06ff */
[----:B0-----:R-:W-:-:S04]  /*4670*/  LEA R14, P1, R17, UR8, 0x4 ;  /* 0x00000008110e7c11 */ /* 0x001fc8000f8220ff */
[----:B------:R-:W-:Y:S02]  /*4680*/  IADD3 R14, P0, PT, R14, 0x3008, RZ ;  /* 0x000030080e0e7810 */ /* 0x000fe40007f1e0ff */
[----:B------:R-:W-:-:S05]  /*4690*/  LEA.HI.X R17, R17, UR9, R6, 0x4, P1 ;  /* 0x0000000911117c11 */ /* 0x000fca00088f2406 */
[----:B------:R-:W-:-:S07]  /*46a0*/  IMAD.X R17, RZ, RZ, R17, P0 ;  /* 0x000000ffff117224 */ /* 0x000fce00000e0611 */
.L_x_437:
[----:B-1----:R-:W-:-:S05]  /*46b0*/  IMAD.WIDE.U32 R8, R15, 0x10, R10 ;  /* 0x000000100f087825 */ /* 0x002fca00078e000a */
[----:B------:R-:W2:Y:S04]  /*46c0*/  LDG.E.64.CONSTANT R22, desc[UR6][R8.64] ;  /* 0x0000000608167981 */ /* 0x000ea8000c1e9b00 */
[----:B------:R0:W3:Y:S02]  /*46d0*/  LDG.E.64.CONSTANT R6, desc[UR6][R8.64+0x8] ;  /* 0x0000080608067981 */ /* 0x0000e4000c1e9b00 */
[----:B0-----:R-:W-:Y:S02]  /*46e0*/  IMAD.MOV.U32 R8, RZ, RZ, R14 ;  /* 0x000000ffff087224 */ /* 0x001fe400078e000e */
[----:B------:R-:W-:-:S05]  /*46f0*/  IMAD.MOV.U32 R9, RZ, RZ, R17 ;  /* 0x000000ffff097224 */ /* 0x000fca00078e0011 */
[----:B------:R0:W5:Y:S04]  /*4700*/  LDG.E.64.CONSTANT R20, desc[UR6][R8.64+-0x2008] ;  /* 0xffdff80608147981 */ /* 0x000168000c1e9b00 */
[----:B------:R0:W5:Y:S01]  /*4710*/  LDG.E.64.CONSTANT R18, desc[UR6][R8.64+-0x2000] ;  /* 0xffe0000608127981 */ /* 0x000162000c1e9b00 */
[----:B------:R-:W-:Y:S01]  /*4720*/  BSSY.RECONVERGENT B2, `(.L_x_429) ;  /* 0x0000015000027945 */ /* 0x000fe20003800200 */
[----:B--2---:R-:W-:Y:S01]  /*4730*/  DSETP.GEU.AND P0, PT, |R4|, |R22|, PT ;  /* 0x400000160400722a */ /* 0x004fe20003f0e200 */
[----:B------:R-:W-:Y:S02]  /*4740*/  IMAD.MOV.U32 R16, RZ, RZ, R22 ;  /* 0x000000ffff107224 */ /* 0x000fe400078e0016 */
[----:B------:R-:W-:Y:S01]  /*4750*/  IMAD.MOV.U32 R17, RZ, RZ, R23 ;  /* 0x000000ffff117224 */ /* 0x000fe200078e0017 */
[----:B---3--:R-:W-:Y:S01]  /*4760*/  MOV R29, R7 ;  /* 0x00000007001d7202 */ /* 0x008fe20000000f00 */
[----:B------:R-:W-:-:S09]  /*4770*/  IMAD.MOV.U32 R27, RZ, RZ, R6 ;  /* 0x000000ffff1b7224 */ /* 0x000fd200078e0006 */
        /* <DEDUP_REMOVED lines=15> */
.L_x_430:
[----:B------:R-:W-:Y:S05]  /*4870*/  BSYNC.RECONVERGENT B2 ;  /* 0x0000000000027941 */ /* 0x000fea0003800200 */
.L_x_429:
[----:B------:R0:W5:Y:S04]  /*4880*/  LDG.E.64.CONSTANT R6, desc[UR6][R8.64+-0x1008] ;  /* 0xffeff80608067981 */ /* 0x000168000c1e9b00 */
[----:B------:R0:W5:Y:S02]  /*4890*/  LDG.E.64.CONSTANT R4, desc[UR6][R8.64+-0x1000] ;  /* 0xfff0000608047981 */ /* 0x000164000c1e9b00 */
[----:B-----5:R-:W-:Y:S01]  /*48a0*/  DSETP.GEU.AND P0, PT, |R16|, |R20|, PT ;  /* 0x400000141000722a */ /* 0x020fe20003f0e200 */
[----:B------:R-:W-:Y:S01]  /*48b0*/  BSSY.RECONVERGENT B2, `(.L_x_431) ;  /* 0x0000014000027945 */ /* 0x000fe20003800200 */
[----:B------:R-:W-:Y:S02]  /*48c0*/  IMAD.MOV.U32 R2, RZ, RZ, R20 ;  /* 0x000000ffff027224 */ /* 0x000fe400078e0014 */
[----:B------:R-:W-:-:S02]  /*48d0*/  IMAD.MOV.U32 R3, RZ, RZ, R21 ;  /* 0x000000ffff037224 */ /* 0x000fc400078e0015 */
        /* <DEDUP_REMOVED lines=17> */
.L_x_432:
[----:B------:R-:W-:Y:S05]  /*49f0*/  BSYNC.RECONVERGENT B2 ;  /* 0x0000000000027941 */ /* 0x000fea0003800200 */
.L_x_431:
[----:B------:R0:W5:Y:S04]  /*4a00*/  LDG.E.64.CONSTANT R16, desc[UR6][R8.64+-0x8] ;  /* 0xfffff80608107981 */ /* 0x000168000c1e9b00 */
[----:B------:R0:W5:Y:S01]  /*4a10*/  LDG.E.64.CONSTANT R18, desc[UR6][R8.64] ;  /* 0x0000000608127981 */ /* 0x000162000c1e9b00 */
[----:B------:R-:W-:Y:S01]  /*4a20*/  DSETP.GEU.AND P0, PT, |R2|, |R6|, PT ;  /* 0x400000060200722a */ /* 0x000fe20003f0e200 */
[----:B------:R-:W-:Y:S01]  /*4a30*/  BSSY.RECONVERGENT B2, `(.L_x_433) ;  /* 0x0000014000027945 */ /* 0x000fe20003800200 */
[----:B------:R-:W-:Y:S02]  /*4a40*/  IMAD.MOV.U32 R20, RZ, RZ, R6 ;  /* 0x000000ffff147224 */ /* 0x000fe400078e0006 */
[----:B------:R-:W-:Y:S02]  /*4a50*/  IMAD.MOV.U32 R21, RZ, RZ, R7 ;  /* 0x000000ffff157224 */ /* 0x000fe400078e0007 */
[----:B------:R-:W-:-:S02]  /*4a60*/  IMAD.MOV.U32 R29, RZ, RZ, R4 ;  /* 0x000000ffff1d7224 */ /* 0x000fc400078e0004 */
        /* <DEDUP_REMOVED lines=16> */
.L_x_434:
[----:B------:R-:W-:Y:S05]  /*4b70*/  BSYNC.RECONVERGENT B2 ;  /* 0x0000000000027941 */ /* 0x000fea0003800200 */
.L_x_433:
[----:B-----5:R-:W-:Y:S01]  /*4b80*/  DSETP.GEU.AND P0, PT, |R20|, |R16|, PT ;  /* 0x400000101400722a */ /* 0x020fe20003f0e200 */
[----:B------:R-:W-:Y:S01]  /*4b90*/  BSSY.RECONVERGENT B2, `(.L_x_435) ;  /* 0x0000014000027945 */ /* 0x000fe20003800200 */
[----:B------:R-:W-:Y:S02]  /*4ba0*/  IMAD.MOV.U32 R4, RZ, RZ, R16 ;  /* 0x000000ffff047224 */ /* 0x000fe400078e0010 */
[----:B------:R-:W-:Y:S02]  /*4bb0*/  IMAD.MOV.U32 R5, RZ, RZ, R17 ;  /* 0x000000ffff057224 */ /* 0x000fe400078e0011 */
[----:B------:R-:W-:Y:S02]  /*4bc0*/  IMAD.MOV.U32 R2, RZ, RZ, R18 ;  /* 0x000000ffff027224 */ /* 0x000fe400078e0012 */
[----:B------:R-:W-:-:S06]  /*4bd0*/  IMAD.MOV.U32 R3, RZ, RZ, R19 ;  /* 0x000000ffff037224 */ /* 0x000fcc00078e0013 */
        /* <DEDUP_REMOVED lines=15> */
.L_x_436:
[----:B------:R-:W-:Y:S05]  /*4cd0*/  BSYNC.RECONVERGENT B2 ;  /* 0x0000000000027941 */ /* 0x000fea0003800200 */
.L_x_435:
[----:B------:R-:W-:Y:S01]  /*4ce0*/  VIADD R12, R12, 0x400 ;  /* 0x000004000c0c7836 */ /* 0x000fe20000000000 */
[----:B------:R-:W-:Y:S01]  /*4cf0*/  IADD3 R14, P1, PT, R8, 0x4000, RZ ;  /* 0x00004000080e7810 */ /* 0x000fe20007f3e0ff */
[----:B------:R-:W-:-:S03]  /*4d00*/  VIADD R15, R15, 0x400 ;  /* 0x000004000f0f7836 */ /* 0x000fc60000000000 */
[----:B------:R-:W-:Y:S01]  /*4d10*/  ISETP.GE.AND P0, PT, R12, R13, PT ;  /* 0x0000000d0c00720c */ /* 0x000fe20003f06270 */
[----:B------:R-:W-:-:S12]  /*4d20*/  IMAD.X R17, RZ, RZ, R9, P1 ;  /* 0x000000ffff117224 */ /* 0x000fd800008e0609 */
[----:B------:R-:W-:Y:S05]  /*4d30*/  @!P0 BRA `(.L_x_437) ;  /* 0xfffffff8005c8947 */ /* 0x000fea000383ffff */
.L_x_423:
[----:B------:R-:W-:Y:S05]  /*4d40*/  BSYNC.RECONVERGENT B1 ;  /* 0x0000000000017941 */ /* 0x000fea0003800200 */
.L_x_422:
        /* <DEDUP_REMOVED lines=32> */
.L_x_439:
[----:B------:R-:W-:Y:S05]  /*4f50*/  BSYNC.RECONVERGENT B1 ;  /* 0x0000000000017941 */ /* 0x000fea0003800200 */
.L_x_438:
        /* <DEDUP_REMOVED lines=12> */
[----:B---3--:R-:W-:Y:S01]  /*5020*/  IMAD.MOV.U32 R8, RZ, RZ, R14 ;  /* 0x000000ffff087224 */ /* 0x008fe200078e000e */
[----:B------:R-:W-:Y:S01]  /*5030*/  MOV R2, R4 ;  /* 0x0000000400027202 */ /* 0x000fe20000000f00 */
[----:B----4-:R-:W-:Y:S02]  /*5040*/  IMAD.MOV.U32 R9, RZ, RZ, R13 ;  /* 0x000000ffff097224 */ /* 0x010fe400078e000d */
        /* <DEDUP_REMOVED lines=16> */
.L_x_441:
[----:B------:R-:W-:Y:S05]  /*5150*/  BSYNC.RECONVERGENT B1 ;  /* 0x0000000000017941 */ /* 0x000fea0003800200 */
.L_x_440:
[----:B------:R-:W-:Y:S01]  /*5160*/  ISETP.GT.AND P0, PT, R10, 0x1b, PT ;  /* 0x0000001b0a00780c */ /* 0x000fe20003f04270 */
[----:B0-----:R0:W0:Y:S01]  /*5170*/  SHFL.DOWN PT, R6, R2, 0x4, 0x1f ;  /* 0x08801f0002067f89 */ /* 0x00102200000e0000 */
[----:B------:R-:W-:Y:S01]  /*5180*/  BSSY.RECONVERGENT B1, `(.L_x_442) ;  /* 0x000001d000017945 */ /* 0x000fe20003800200 */
[----:B------:R-:W-:Y:S02]  /*5190*/  IMAD.MOV.U32 R11, RZ, RZ, R8 ;  /* 0x000000ffff0b7224 */ /* 0x000fe400078e0008 */
[----:B------:R0:W0:Y:S01]  /*51a0*/  SHFL.DOWN PT, R7, R3, 0x4, 0x1f ;  /* 0x08801f0003077f89 */ /* 0x00002200000e0000 */
[----:B------:R-:W-:Y:S02]  /*51b0*/  IMAD.MOV.U32 R12, RZ, RZ, R9 ;  /* 0x000000ffff0c7224 */ /* 0x000fe400078e0009 */
[----:B-1----:R-:W-:Y:S01]  /*51c0*/  IMAD.MOV.U32 R4, RZ, RZ, R2 ;  /* 0x000000ffff047224 */ /* 0x002fe200078e0002 */
[----:B----4-:R1:W4:Y:S01]  /*51d0*/  SHFL.DOWN PT, R13, R8, 0x4, 0x1f ;  /* 0x08801f00080d7f89 */ /* 0x01032200000e0000 */
[----:B--2---:R-:W-:-:S03]  /*51e0*/  IMAD.MOV.U32 R5, RZ, RZ, R3 ;  /* 0x000000ffff057224 */ /* 0x004fc600078e0003 */
[----:B---3--:R1:W2:Y:S01]  /*51f0*/  SHFL.DOWN PT, R14, R9, 0x4, 0x1f ;  /* 0x08801f00090e7f89 */ /* 0x0082a200000e0000 */
[----:B------:R-:W-:Y:S05]  /*5200*/  @P0 BRA `(.L_x_443) ;  /* 0x0000000000500947 */ /* 0x000fea0003800000 */
[----:B0-----:R-:W-:Y:S01]  /*5210*/  DSETP.GEU.AND P0, PT, |R2|, |R6|, PT ;  /* 0x400000060200722a */ /* 0x001fe20003f0e200 */
[----:B----4-:R-:W-:Y:S02]  /*5220*/  IMAD.MOV.U32 R11, RZ, RZ, R13 ;  /* 0x000000ffff0b7224 */ /* 0x010fe400078e000d */
        /* <DEDUP_REMOVED lines=18> */
.L_x_443:
[----:B------:R-:W-:Y:S05]  /*5350*/  BSYNC.RECONVERGENT B1 ;  /* 0x0000000000017941 */ /* 0x000fea0003800200 */
.L_x_442:
[----:B------:R-:W-:Y:S01]  /*5360*/  ISETP.GT.AND P0, PT, R10, 0x17, PT ;  /* 0x000000170a00780c */ /* 0x000fe20003f04270 */
[----:B0-----:R0:W3:Y:S01]  /*5370*/  SHFL.DOWN PT, R2, R4, 0x8, 0x1f ;  /* 0x09001f0004027f89 */ /* 0x0010e200000e0000 */
[----:B------:R-:W-:Y:S01]  /*5380*/  BSSY.RECONVERGENT B1, `(.L_x_444) ;  /* 0x000001d000017945 */ /* 0x000fe20003800200 */
[----:B-1----:R-:W-:Y:S02]  /*5390*/  IMAD.MOV.U32 R8, RZ, RZ, R11 ;  /* 0x000000ffff087224 */ /* 0x002fe400078e000b */
[----:B------:R0:W1:Y:S01]  /*53a0*/  SHFL.DOWN PT, R3, R5, 0x8, 0x1f ;  /* 0x09001f0005037f89 */ /* 0x00006200000e0000 */
[----:B------:R-:W-:Y:S02]  /*53b0*/  IMAD.MOV.U32 R9, RZ, RZ, R12 ;  /* 0x000000ffff097224 */ /* 0x000fe400078e000c */
[----:B------:R-:W-:Y:S01]  /*53c0*/  IMAD.MOV.U32 R6, RZ, RZ, R4 ;  /* 0x000000ffff067224 */ /* 0x000fe200078e0004 */
[----:B--2---:R0:W2:Y:S01]  /*53d0*/  SHFL.DOWN PT, R14, R11, 0x8, 0x1f ;  /* 0x09001f000b0e7f89 */ /* 0x0040a200000e0000 */
[----:B------:R-:W-:-:S03]  /*53e0*/  IMAD.MOV.U32 R7, RZ, RZ, R5 ;  /* 0x000000ffff077224 */ /* 0x000fc600078e0005 */
[----:B----4-:R0:W4:Y:S01]  /*53f0*/  SHFL.DOWN PT, R13, R12, 0x8, 0x1f ;  /* 0x09001f000c0d7f89 */ /* 0x01012200000e0000 */
[----:B------:R-:W-:Y:S05]  /*5400*/  @P0 BRA `(.L_x_445) ;  /* 0x0000000000500947 */ /* 0x000fea0003800000 */
[----:B-1-3--:R-:W-:Y:S01]  /*5410*/  DSETP.GEU.AND P0, PT, |R4|, |R2|, PT ;  /* 0x400000020400722a */ /* 0x00afe20003f0e200 */
[----:B--2---:R-:W-:Y:S01]  /*5420*/  IMAD.MOV.U32 R8, RZ, RZ, R14 ;  /* 0x000000ffff087224 */ /* 0x004fe200078e000e */
        /* <DEDUP_REMOVED lines=18> */
.L_x_445:
[----:B------:R-:W-:Y:S05]  /*5550*/  BSYNC.RECONVERGENT B1 ;  /* 0x0000000000017941 */ /* 0x000fea0003800200 */
.L_x_444:
[----:B------:R-:W-:Y:S01]  /*5560*/  ISETP.GT.AND P0, PT, R10, 0xf, PT ;  /* 0x0000000f0a00780c */ /* 0x000fe20003f04270 */
[----:B0-----:R0:W0:Y:S01]  /*5570*/  SHFL.DOWN PT, R4, R6, 0x10, 0x1f ;  /* 0x0a001f0006047f89 */ /* 0x00102200000e0000 */
[----:B------:R-:W-:Y:S01]  /*5580*/  BSSY.RECONVERGENT B1, `(.L_x_446) ;  /* 0x000001d000017945 */ /* 0x000fe20003800200 */
[----:B--2---:R-:W-:Y:S02]  /*5590*/  IMAD.MOV.U32 R14, RZ, RZ, R8 ;  /* 0x000000ffff0e7224 */ /* 0x004fe400078e0008 */
[----:B------:R2:W0:Y:S01]  /*55a0*/  SHFL.DOWN PT, R5, R7, 0x10, 0x1f ;  /* 0x0a001f0007057f89 */ /* 0x00042200000e0000 */
[----:B------:R-:W-:Y:S02]  /*55b0*/  IMAD.MOV.U32 R15, RZ, RZ, R9 ;  /* 0x000000ffff0f7224 */ /* 0x000fe400078e0009 */
[----:B---3--:R-:W-:Y:S01]  /*55c0*/  IMAD.MOV.U32 R2, RZ, RZ, R6 ;  /* 0x000000ffff027224 */ /* 0x008fe200078e0006 */
[----:B------:R2:W3:Y:S01]  /*55d0*/  SHFL.DOWN PT, R11, R8, 0x10, 0x1f ;  /* 0x0a001f00080b7f89 */ /* 0x0004e200000e0000 */
[----:B-1----:R-:W-:-:S03]  /*55e0*/  IMAD.MOV.U32 R3, RZ, RZ, R7 ;  /* 0x000000ffff037224 */ /* 0x002fc600078e0007 */
[----:B------:R2:W1:Y:S01]  /*55f0*/  SHFL.DOWN PT, R12, R9, 0x10, 0x1f ;  /* 0x0a001f00090c7f89 */ /* 0x00046200000e0000 */
[----:B------:R-:W-:Y:S05]  /*5600*/  @P0 BRA `(.L_x_447) ;  /* 0x0000000000500947 */ /* 0x000fea0003800000 */
[----:B0-----:R-:W-:Y:S01]  /*5610*/  DSETP.GEU.AND P0, PT, |R6|, |R4|, PT ;  /* 0x400000040600722a */ /* 0x001fe20003f0e200 */
[----:B---3--:R-:W-:Y:S02]  /*5620*/  IMAD.MOV.U32 R14, RZ, RZ, R11 ;  /* 0x000000ffff0e7224 */ /* 0x008fe400078e000b */
[----:B-1----:R-:W-:Y:S02]  /*5630*/  IMAD.MOV.U32 R15, RZ, RZ, R12 ;  /* 0x000000ffff0f7224 */ /* 0x002fe400078e000c */
        /* <DEDUP_REMOVED lines=17> */
.L_x_447:
[----:B------:R-:W-:Y:S05]  /*5750*/  BSYNC.RECONVERGENT B1 ;  /* 0x0000000000017941 */ /* 0x000fea0003800200 */
.L_x_446:
        /* <DEDUP_REMOVED lines=11> */
.L_x_449:
[----:B------:R-:W-:Y:S05]  /*5810*/  BSYNC.RECONVERGENT B1 ;  /* 0x0000000000017941 */ /* 0x000fea0003800200 */
.L_x_448:
        /* <DEDUP_REMOVED lines=8> */
[----:B--2---:R-:W2:Y:S04]  /*58a0*/  LDS.128 R4, [R0+0x20] ;  /* 0x0000200000047984 */ /* 0x004ea80000000c00 */
[----:B-1--4-:R1:W4:Y:S04]  /*58b0*/  LDS.64 R12, [R0+0x80] ;  /* 0x00008000000c7984 */ /* 0x0123280000000a00 */
[----:B---3--:R1:W3:Y:S01]  /*58c0*/  LDS.128 R8, [R0+0x30] ;  /* 0x0000300000087984 */ /* 0x0082e20000000c00 */
[----:B0-----:R-:W-:Y:S01]  /*58d0*/  DSETP.GEU.AND P0, PT, |R2|, |R16|, PT ;  /* 0x400000100200722a */ /* 0x001fe20003f0e200 */
[----:B------:R-:W-:-:S02]  /*58e0*/  IMAD.MOV.U32 R24, RZ, RZ, R16 ;  /* 0x000000ffff187224 */ /* 0x000fc400078e0010 */
[----:B------:R-:W-:Y:S02]  /*58f0*/  IMAD.MOV.U32 R25, RZ, RZ, R17 ;  /* 0x000000ffff197224 */ /* 0x000fe400078e0011 */
[----:B--2---:R-:W-:Y:S02]  /*5900*/  IMAD.MOV.U32 R27, RZ, RZ, R4 ;  /* 0x000000ffff1b7224 */ /* 0x004fe400078e0004 */
[----:B------:R-:W-:-:S07]  /*5910*/  IMAD.MOV.U32 R29, RZ, RZ, R5 ;  /* 0x000000ffff1d7224 */ /* 0x000fce00078e0005 */
[----:B-1-34-:R-:W-:Y:S05]  /*5920*/  @!P0 BRA `(.L_x_451) ;  /* 0x0000000000388947 */ /* 0x01afea0003800000 */
        /* <DEDUP_REMOVED lines=14> */
.L_x_451:
[----:B------:R-:W-:Y:S05]  /*5a10*/  BSYNC.RECONVERGENT B1 ;  /* 0x0000000000017941 */ /* 0x000fea0003800200 */
.L_x_450:
        /* <DEDUP_REMOVED lines=23> */
.L_x_453:
[----:B------:R-:W-:Y:S05]  /*5b90*/  BSYNC.RECONVERGENT B1 ;  /* 0x0000000000017941 */ /* 0x000fea0003800200 */
.L_x_452:
        /* <DEDUP_REMOVED lines=21> */
.L_x_455:
[----:B------:R-:W-:Y:S05]  /*5cf0*/  BSYNC.RECONVERGENT B1 ;  /* 0x0000000000017941 */ /* 0x000fea0003800200 */
.L_x_454:
        /* <DEDUP_REMOVED lines=23> */
.L_x_457:
[----:B------:R-:W-:Y:S05]  /*5e70*/  BSYNC.RECONVERGENT B1 ;  /* 0x0000000000017941 */ /* 0x000fea0003800200 */
.L_x_456:
[----:B------:R-:W-:Y:S01]  /*5e80*/  DSETP.GEU.AND P0, PT, |R14|, |R22|, PT ;  /* 0x400000160e00722a */ /* 0x000fe20003f0e200 */
[----:B------:R-:W-:Y:S01]  /*5e90*/  BSSY.RECONVERGENT B1, `(.L_x_458) ;  /* 0x0000014000017945 */ /* 0x000fe20003800200 */
[----:B------:R-:W-:Y:S01]  /*5ea0*/  MOV R2, R22 ;  /* 0x0000001600027202 */ /* 0x000fe20000000f00 */
[----:B------:R-:W-:Y:S02]  /*5eb0*/  IMAD.MOV.U32 R3, RZ, RZ, R23 ;  /* 0x000000ffff037224 */ /* 0x000fe400078e0017 */
[----:B-1----:R-:W-:Y:S02]  /*5ec0*/  IMAD.MOV.U32 R19, RZ, RZ, R8 ;  /* 0x000000ffff137224 */ /* 0x002fe400078e0008 */
        /* <DEDUP_REMOVED lines=16> */
.L_x_459:
[----:B------:R-:W-:Y:S05]  /*5fd0*/  BSYNC.RECONVERGENT B1 ;  /* 0x0000000000017941 */ /* 0x000fea0003800200 */
.L_x_458:
        /* <DEDUP_REMOVED lines=21> */
.L_x_461:
[----:B------:R-:W-:Y:S05]  /*6130*/  BSYNC.RECONVERGENT B1 ;  /* 0x0000000000017941 */ /* 0x000fea0003800200 */
.L_x_460:
        /* <DEDUP_REMOVED lines=20> */
.L_x_383:
[----:B------:R-:W-:Y:S05]  /*6280*/  BSYNC.RECONVERGENT B0 ;  /* 0x0000000000007941 */ /* 0x000fea0003800200 */
.L_x_350:
[----:B------:R-:W-:Y:S05]  /*6290*/  @P1 EXIT ;  /* 0x000000000000194d */ /* 0x000fea0003800000 */
[----:B01----:R-:W0:Y:S02]  /*62a0*/  LDC.64 R4, c[0x0][0x388] ;  /* 0x0000e200ff047b82 */ /* 0x003e240000000a00 */
[----:B0-----:R-:W-:Y:S04]  /*62b0*/  STG.E.64 desc[UR6][R4.64], R2 ;  /* 0x0000000204007986 */ /* 0x001fe8000c101b06 */
[----:B------:R-:W-:Y:S01]  /*62c0*/  STG.E.64 desc[UR6][R4.64+0x8], R14 ;  /* 0x0000080e04007986 */ /* 0x000fe2000c101b06 */
[----:B------:R-:W-:Y:S05]  /*62d0*/  EXIT ;  /* 0x000000000000794d */ /* 0x000fea0003800000 */
.L_x_462:
        /* <DEDUP_REMOVED lines=10> */
.L_x_770:


//--------------------- .text._ZN6thrust24THRUST_300001_SM_1000_NS8cuda_cub4core6detail13_kernel_agentINS1_8__reduce10DrainAgentIiEEJN3cub18CUB_300001_SM_10009GridQueueIjEEiEEEvDpT0_ --------------------------
	.section	.text._ZN6thrust24THRUST_300001_SM_1000_NS8cuda_cub4core6detail13_kernel_agentINS1_8__reduce10DrainAgentIiEEJN3cub18CUB_300001_SM_10009GridQueueIjEEiEEEvDpT0_,"ax",@progbits
	.align	128
        .global         _ZN6thrust24THRUST_300001_SM_1000_NS8cuda_cub4core6detail13_kernel_agentINS1_8__reduce10DrainAgentIiEEJN3cub18CUB_300001_SM_10009GridQueueIjEEiEEEvDpT0_
        .type           _ZN6thrust24THRUST_300001_SM_1000_NS8cuda_cub4core6detail13_kernel_agentINS1_8__reduce10DrainAgentIiEEJN3cub18CUB_300001_SM_10009GridQueueIjEEiEEEvDpT0_,@function
        .size           _ZN6thrust24THRUST_300001_SM_1000_NS8cuda_cub4core6detail13_kernel_agentINS1_8__reduce10DrainAgentIiEEJN3cub18CUB_300001_SM_10009GridQueueIjEEiEEEvDpT0_,(.L_x_771 - _ZN6thrust24THRUST_300001_SM_1000_NS8cuda_cub4core6detail13_kernel_agentINS1_8__reduce10DrainAgentIiEEJN3cub18CUB_300001_SM_10009GridQueueIjEEiEEEvDpT0_)
        .other          _ZN6thrust24THRUST_300001_SM_1000_NS8cuda_cub4core6detail13_kernel_agentINS1_8__reduce10DrainAgentIiEEJN3cub18CUB_300001_SM_10009GridQueueIjEEiEEEvDpT0_,@"STO_CUDA_ENTRY STV_DEFAULT"
_ZN6thrust24THRUST_300001_SM_1000_NS8cuda_cub4core6detail13_kernel_agentINS1_8__reduce10DrainAgentIiEEJN3cub18CUB_300001_SM_10009GridQueueIjEEiEEEvDpT0_:
.text._ZN6thrust24THRUST_300001_SM_1000_NS8cuda_cub4core6detail13_kernel_agentINS1_8__reduce10DrainAgentIiEEJN3cub18CUB_300001_SM_10009GridQueueIjEEiEEEvDpT0_:
[----:B------:R-:W-:Y:S08]  /*0000*/  LDC R1, c[0x0][0x37c] ;  /* 0x0000df00ff017b82 */ /* 0x000ff00000000800 */
[----:B------:R-:W0:Y:S01]  /*0010*/  LDC.64 R2, c[0x0][0x380] ;  /* 0x0000e000ff027b82 */ /* 0x000e220000000a00 */
[----:B------:R-:W0:Y:S07]  /*0020*/  LDCU.64 UR4, c[0x0][0x358] ;  /* 0x00006b00ff0477ac */ /* 0x000e2e0008000a00 */
[----:B------:R-:W1:Y:S01]  /*0030*/  LDC R5, c[0x0][0x388] ;  /* 0x0000e200ff057b82 */ /* 0x000e620000000800 */
[----:B0-----:R-:W-:Y:S04]  /*0040*/  STG.E desc[UR4][R2.64+0x4], RZ ;  /* 0x000004ff02007986 */ /* 0x001fe8000c101904 */
[----:B-1----:R-:W-:Y:S01]  /*0050*/  STG.E desc[UR4][R2.64], R5 ;  /* 0x0000000502007986 */ /* 0x002fe2000c101904 */
[----:B------:R-:W-:Y:S05]  /*0060*/  EXIT ;  /* 0x000000000000794d */ /* 0x000fea0003800000 */
.L_x_463:
        /* <DEDUP_REMOVED lines=9> */
.L_x_771:


//--------------------- .text._ZN6thrust24THRUST_300001_SM_1000_NS8cuda_cub4core6detail13_kernel_agentINS1_8__reduce11ReduceAgentINS0_12zip_iteratorIN4cuda3std3__45tupleIJNS0_10device_ptrIdEENS0_17counting_iteratorIlNS0_11use_defaultESF_SF_EEEEEEEPNSB_IJdlEEESJ_iNS1_9__extrema9arg_max_fIdl10ComparatorEEEEJSI_SK_iN3cub18CUB_300001_SM_100013GridEvenShareIiEENSR_9GridQueueIjEESO_EEEvDpT0_ --------------------------
	.section	.text._ZN6thrust24THRUST_300001_SM_1000_NS8cuda_cub4core6detail13_kernel_agentINS1_8__reduce11ReduceAgentINS0_12zip_iteratorIN4cuda3std3__45tupleIJNS0_10device_ptrIdEENS0_17counting_iteratorIlNS0_11use_defaultESF_SF_EEEEEEEPNSB_IJdlEEESJ_iNS1_9__extrema9arg_max_fIdl10ComparatorEEEEJSI_SK_iN3cub18CUB_300001_SM_100013GridEvenShareIiEENSR_9GridQueueIjEESO_EEEvDpT0_,"ax",@progbits
	.align	128
        .global         _ZN6thrust24THRUST_300001_SM_1000_NS8cuda_cub4core6detail13_kernel_agentINS1_8__reduce11ReduceAgentINS0_12zip_iteratorIN4cuda3std3__45tupleIJNS0_10device_ptrIdEENS0_17counting_iteratorIlNS0_11use_defaultESF_SF_EEEEEEEPNSB_IJdlEEESJ_iNS1_9__extrema9arg_max_fIdl10ComparatorEEEEJSI_SK_iN3cub18CUB_300001_SM_100013GridEvenShareIiEENSR_9GridQueueIjEESO_EEEvDpT0_
        .type           _ZN6thrust24THRUST_300001_SM_1000_NS8cuda_cub4core6detail13_kernel_agentINS1_8__reduce11ReduceAgentINS0_12zip_iteratorIN4cuda3std3__45tupleIJNS0_10device_ptrIdEENS0_17counting_iteratorIlNS0_11use_defaultESF_SF_EEEEEEEPNSB_IJdlEEESJ_iNS1_9__extrema9arg_max_fIdl10ComparatorEEEEJSI_SK_iN3cub18CUB_300001_SM_100013GridEvenShareIiEENSR_9GridQueueIjEESO_EEEvDpT0_,@function
        .size           _ZN6thrust24THRUST_300001_SM_1000_NS8cuda_cub4core6detail13_kernel_agentINS1_8__reduce11ReduceAgentINS0_12zip_iteratorIN4cuda3std3__45tupleIJNS0_10device_ptrIdEENS0_17counting_iteratorIlNS0_11use_defaultESF_SF_EEEEEEEPNSB_IJdlEEESJ_iNS1_9__extrema9arg_max_fIdl10ComparatorEEEEJSI_SK_iN3cub18CUB_300001_SM_100013GridEvenShareIiEENSR_9GridQueueIjEESO_EEEvDpT0_,(.L_x_772 - _ZN6thrust24THRUST_300001_SM_1000_NS8cuda_cub4core6detail13_kernel_agentINS1_8__reduce11ReduceAgentINS0_12zip_iteratorIN4cuda3std3__45tupleIJNS0_10device_ptrIdEENS0_17counting_iteratorIlNS0_11use_defaultESF_SF_EEEEEEEPNSB_IJdlEEESJ_iNS1_9__extrema9arg_max_fIdl10ComparatorEEEEJSI_SK_iN3cub18CUB_300001_SM_100013GridEvenShareIiEENSR_9GridQueueIjEESO_EEEvDpT0_)
        .other          _ZN6thrust24THRUST_300001_SM_1000_NS8cuda_cub4core6detail13_kernel_agentINS1_8__reduce11ReduceAgentINS0_12zip_iteratorIN4cuda3std3__45tupleIJNS0_10device_ptrIdEENS0_17counting_iteratorIlNS0_11use_defaultESF_SF_EEEEEEEPNSB_IJdlEEESJ_iNS1_9__extrema9arg_max_fIdl10ComparatorEEEEJSI_SK_iN3cub18CUB_300001_SM_100013GridEvenShareIiEENSR_9GridQueueIjEESO_EEEvDpT0_,@"STO_CUDA_ENTRY STV_DEFAULT"
_ZN6thrust24THRUST_300001_SM_1000_NS8cuda_cub4core6detail13_kernel_agentINS1_8__reduce11ReduceAgentINS0_12zip_iteratorIN4cuda3std3__45tupleIJNS0_10device_ptrIdEENS0_17counting_iteratorIlNS0_11use_defaultESF_SF_EEEEEEEPNSB_IJdlEEESJ_iNS1_9__extrema9arg_max_fIdl10ComparatorEEEEJSI_SK_iN3cub18CUB_300001_SM_100013GridEvenShareIiEENSR_9GridQueueIjEESO_EEEvDpT0_:
.text._ZN6thrust24THRUST_300001_SM_1000_NS8cuda_cub4core6detail13_kernel_agentINS1_8__reduce11ReduceAgentINS0_12zip_iteratorIN4cuda3std3__45tupleIJNS0_10device_ptrIdEENS0_17counting_iteratorIlNS0_11use_defaultESF_SF_EEEEEEEPNSB_IJdlEEESJ_iNS1_9__extrema9arg_max_fIdl10ComparatorEEEEJSI_SK_iN3cub18CUB_300001_SM_100013GridEvenShareIiEENSR_9GridQueueIjEESO_EEEvDpT0_:
[----:B------:R-:W-:Y:S01]  /*0000*/  LDC R1, c[0x0][0x37c] ;  /* 0x0000df00ff017b82 */ /* 0x000fe20000000800 */
[----:B------:R-:W0:Y:S01]  /*0010*/  S2R R0, SR_CTAID.X ;  /* 0x0000000000007919 */ /* 0x000e220000002500 */
[----:B------:R-:W1:Y:S01]  /*0020*/  LDCU UR4, c[0x0][0x398] ;  /* 0x00007300ff0477ac */ /* 0x000e620008000800 */
[----:B------:R-:W-:Y:S01]  /*0030*/  BSSY.RECONVERGENT B0, `(.L_x_464) ;  /* 0x000066d000007945 */ /* 0x000fe20003800200 */
[----:B------:R-:W2:Y:S01]  /*0040*/  LDCU UR6, c[0x0][0x370] ;  /* 0x00006e00ff0677ac */ /* 0x000ea20008000800 */
[----:B------:R-:W3:Y:S01]  /*0050*/  LDCU.64 UR10, c[0x0][0x358] ;  /* 0x00006b00ff0a77ac */ /* 0x000ee20008000a00 */
[----:B-1----:R-:W-:Y:S01]  /*0060*/  IMAD.U32 R7, RZ, RZ, UR4 ;  /* 0x00000004ff077e24 */ /* 0x002fe2000f8e00ff */
[----:B--2---:R-:W-:Y:S01]  /*0070*/  UIMAD UR6, UR6, 0x500, URZ ;  /* 0x00000500060678a4 */ /* 0x004fe2000f8e02ff */
[----:B0-----:R-:W-:-:S04]  /*0080*/  IMAD R10, R0, 0x500, RZ ;  /* 0x00000500000a7824 */ /* 0x001fc800078e02ff */
[----:B------:R-:W-:-:S05]  /*0090*/  VIADD R2, R10, 0x500 ;  /* 0x000005000a027836 */ /* 0x000fca0000000000 */
[----:B------:R-:W-:-:S13]  /*00a0*/  ISETP.GT.AND P0, PT, R2, R7, PT ;  /* 0x000000070200720c */ /* 0x000fda0003f04270 */
[----:B---3--:R-:W-:Y:S05]  /*00b0*/  @!P0 BRA `(.L_x_465) ;  /* 0x0000003800d08947 */ /* 0x008fea0003800000 */
[----:B------:R-:W0:Y:S01]  /*00c0*/  S2R R5, SR_TID.X ;  /* 0x0000000000057919 */ /* 0x000e220000002100 */
[----:B------:R-:W-:Y:S01]  /*00d0*/  IMAD.IADD R4, R7, 0x1, -R10 ;  /* 0x0000000107047824 */ /* 0x000fe200078e0a0a */
[----:B------:R-:W1:Y:S01]  /*00e0*/  LDCU.64 UR6, c[0x0][0x388] ;  /* 0x00007100ff0677ac */ /* 0x000e620008000a00 */
[----:B------:R-:W-:Y:S01]  /*00f0*/  BSSY.RECONVERGENT B1, `(.L_x_466) ;  /* 0x0000010000017945 */ /* 0x000fe20003800200 */
[----:B------:R-:W-:Y:S01]  /*0100*/  IMAD.MOV.U32 R8, RZ, RZ, RZ ;  /* 0x000000ffff087224 */ /* 0x000fe200078e00ff */
[----:B------:R-:W-:Y:S01]  /*0110*/  CS2R R2, SRZ ;  /* 0x0000000000027805 */ /* 0x000fe2000001ff00 */
[----:B------:R-:W2:Y:S01]  /*0120*/  LDCU.64 UR8, c[0x0][0x388] ;  /* 0x00007100ff0877ac */ /* 0x000ea20008000a00 */
[----:B------:R-:W-:Y:S01]  /*0130*/  IMAD.MOV.U32 R6, RZ, RZ, RZ ;  /* 0x000000ffff067224 */ /* 0x000fe200078e00ff */
[----:B0-----:R-:W-:Y:S01]  /*0140*/  ISETP.GE.AND P0, PT, R5, R4, PT ;  /* 0x000000040500720c */ /* 0x001fe20003f06270 */
[----:B------:R-:W-:-:S12]  /*0150*/  IMAD.MOV.U32 R9, RZ, RZ, R5 ;  /* 0x000000ffff097224 */ /* 0x000fd800078e0005 */
[----:B-12---:R-:W-:Y:S05]  /*0160*/  @P0 BRA `(.L_x_467) ;  /* 0x0000000000200947 */ /* 0x006fea0003800000 */
[----:B------:R-:W0:Y:S01]  /*0170*/  LDC.64 R2, c[0x0][0x380] ;  /* 0x0000e000ff027b82 */ /* 0x000e220000000a00 */
[----:B------:R-:W-:Y:S01]  /*0180*/  IMAD.IADD R11, R10, 0x1, R5 ;  /* 0x000000010a0b7824 */ /* 0x000fe200078e0205 */
[----:B------:R-:W1:Y:S03]  /*0190*/  LDCU.64 UR4, c[0x0][0x388] ;  /* 0x00007100ff0477ac */ /* 0x000e660008000a00 */
[----:B0-----:R-:W-:-:S06]  /*01a0*/  IMAD.WIDE R2, R11, 0x8, R2 ;  /* 0x000000080b027825 */ /* 0x001fcc00078e0202 */
[----:B------:R-:W5:Y:S01]  /*01b0*/  LDG.E.64 R2, desc[UR10][R2.64] ;  /* 0x0000000a02027981 */ /* 0x000f62000c1e1b00 */
[----:B-1----:R-:W-:Y:S01]  /*01c0*/  IADD3 R8, P0, PT, R11, UR4, RZ ;  /* 0x000000040b087c10 */ /* 0x002fe2000ff1e0ff */
[----:B------:R-:W-:-:S03]  /*01d0*/  VIADD R9, R5, 0x100 ;  /* 0x0000010005097836 */ /* 0x000fc60000000000 */
[----:B------:R-:W-:-:S09]  /*01e0*/  LEA.HI.X.SX32 R6, R11, UR5, 0x1, P0 ;  /* 0x000000050b067c11 */ /* 0x000fd200080f0eff */
.L_x_467:
[----:B------:R-:W-:Y:S05]  /*01f0*/  BSYNC.RECONVERGENT B1 ;  /* 0x0000000000017941 */ /* 0x000fea0003800200 */
.L_x_466:
        /* <DEDUP_REMOVED lines=9> */
[----:B------:R-:W0:Y:S01]  /*0290*/  LDC.64 R12, c[0x0][0x380] ;  /* 0x0000e000ff0c7b82 */ /* 0x000e220000000a00 */
[----:B------:R-:W-:Y:S01]  /*02a0*/  LEA.HI R7, R18, 0x1, RZ, 0x18 ;  /* 0x0000000112077811 */ /* 0x000fe200078fc0ff */
[----:B------:R-:W-:-:S03]  /*02b0*/  IMAD.IADD R11, R10, 0x1, R9 ;  /* 0x000000010a0b7824 */ /* 0x000fc600078e0209 */
[----:B------:R-:W-:-:S05]  /*02c0*/  LOP3.LUT R7, R7, 0x3, RZ, 0xc0, !PT ;  /* 0x0000000307077812 */ /* 0x000fca00078ec0ff */
[----:B------:R-:W-:-:S07]  /*02d0*/  IMAD.MOV R7, RZ, RZ, -R7 ;  /* 0x000000ffff077224 */ /* 0x000fce00078e0a07 */
.L_x_474:
[----:B0-----:R-:W-:-:S06]  /*02e0*/  IMAD.WIDE R14, R11, 0x8, R12 ;  /* 0x000000080b0e7825 */ /* 0x001fcc00078e020c */
[----:B------:R-:W2:Y:S01]  /*02f0*/  LDG.E.64 R14, desc[UR10][R14.64] ;  /* 0x0000000a0e0e7981 */ /* 0x000ea2000c1e1b00 */
[----:B------:R-:W-:Y:S01]  /*0300*/  IADD3 R22, P1, PT, R11, UR6, RZ ;  /* 0x000000060b167c10 */ /* 0x000fe2000ff3e0ff */
[----:B------:R-:W-:Y:S01]  /*0310*/  VIADD R7, R7, 0x1 ;  /* 0x0000000107077836 */ /* 0x000fe20000000000 */
[----:B------:R-:W-:Y:S01]  /*0320*/  BSSY.RECONVERGENT B3, `(.L_x_472) ;  /* 0x000001b000037945 */ /* 0x000fe20003800200 */
[----:B------:R-:W-:Y:S01]  /*0330*/  IMAD.MOV.U32 R19, RZ, RZ, R8 ;  /* 0x000000ffff137224 */ /* 0x000fe200078e0008 */
[----:B------:R-:W-:Y:S01]  /*0340*/  LEA.HI.X.SX32 R21, R11, UR7, 0x1, P1 ;  /* 0x000000070b157c11 */ /* 0x000fe200088f0eff */
[----:B------:R-:W-:Y:S01]  /*0350*/  IMAD.MOV.U32 R20, RZ, RZ, R6 ;  /* 0x000000ffff147224 */ /* 0x000fe200078e0006 */
[----:B------:R-:W-:Y:S01]  /*0360*/  ISETP.NE.AND P2, PT, R7, RZ, PT ;  /* 0x000000ff0700720c */ /* 0x000fe20003f45270 */
[----:B-----5:R-:W-:Y:S02]  /*0370*/  IMAD.MOV.U32 R16, RZ, RZ, R2 ;  /* 0x000000ffff107224 */ /* 0x020fe400078e0002 */
[----:B------:R-:W-:-:S02]  /*0380*/  IMAD.MOV.U32 R17, RZ, RZ, R3 ;  /* 0x000000ffff117224 */ /* 0x000fc400078e0003 */
[----:B------:R-:W-:Y:S02]  /*0390*/  IMAD.MOV.U32 R8, RZ, RZ, R22 ;  /* 0x000000ffff087224 */ /* 0x000fe400078e0016 */
        /* <DEDUP_REMOVED lines=19> */
.L_x_473:
[----:B------:R-:W-:Y:S05]  /*04d0*/  BSYNC.RECONVERGENT B3 ;  /* 0x0000000000037941 */ /* 0x000fea0003800200 */
.L_x_472:
[----:B------:R-:W-:Y:S02]  /*04e0*/  VIADD R9, R9, 0x100 ;  /* 0x0000010009097836 */ /* 0x000fe40000000000 */
[----:B------:R-:W-:Y:S01]  /*04f0*/  VIADD R11, R11, 0x100 ;  /* 0x000001000b0b7836 */ /* 0x000fe20000000000 */
[----:B------:R-:W-:Y:S06]  /*0500*/  @P2 BRA `(.L_x_474) ;  /* 0xfffffffc00742947 */ /* 0x000fec000383ffff */
.L_x_471:
[----:B------:R-:W-:Y:S05]  /*0510*/  BSYNC.RECONVERGENT B2 ;  /* 0x0000000000027941 */ /* 0x000fea0003800200 */
.L_x_470:
[----:B------:R-:W-:-:S13]  /*0520*/  ISETP.GE.U32.AND P0, PT, R18, 0x300, PT ;  /* 0x000003001200780c */ /* 0x000fda0003f06070 */
[----:B------:R-:W-:Y:S05]  /*0530*/  @!P0 BRA `(.L_x_469) ;  /* 0x0000000400cc8947 */ /* 0x000fea0003800000 */
[----:B------:R-:W0:Y:S01]  /*0540*/  LDC.64 R12, c[0x0][0x380] ;  /* 0x0000e000ff0c7b82 */ /* 0x000e220000000a00 */
[----:B------:R-:W-:-:S04]  /*0550*/  IMAD.IADD R7, R10, 0x1, R9 ;  /* 0x000000010a077824 */ /* 0x000fc800078e0209 */
[C---:B------:R-:W-:Y:S02]  /*0560*/  VIADD R27, R7.reuse, 0x100 ;  /* 0x00000100071b7836 */ /* 0x040fe40000000000 */
[C---:B------:R-:W-:Y:S02]  /*0570*/  VIADD R26, R7.reuse, 0x200 ;  /* 0x00000200071a7836 */ /* 0x040fe40000000000 */
[----:B------:R-:W-:Y:S01]  /*0580*/  VIADD R25, R7, 0x300 ;  /* 0x0000030007197836 */ /* 0x000fe20000000000 */
[----:B0-----:R-:W-:-:S05]  /*0590*/  IADD3 R10, P0, PT, R12, 0x1000, RZ ;  /* 0x000010000c0a7810 */ /* 0x001fca0007f1e0ff */
[----:B------:R-:W-:-:S08]  /*05a0*/  IMAD.X R11, RZ, RZ, R13, P0 ;  /* 0x000000ffff0b7224 */ /* 0x000fd000000e060d */
.L_x_483:
[----:B------:R-:W-:-:S05]  /*05b0*/  IMAD.WIDE R22, R7, 0x8, R10 ;  /* 0x0000000807167825 */ /* 0x000fca00078e020a */
[----:B------:R-:W2:Y:S04]  /*05c0*/  LDG.E.64 R20, desc[UR10][R22.64+-0x1000] ;  /* 0xfff0000a16147981 */ /* 0x000ea8000c1e1b00 */
[----:B-----5:R0:W5:Y:S04]  /*05d0*/  LDG.E.64 R16, desc[UR10][R22.64+-0x800] ;  /* 0xfff8000a16107981 */ /* 0x020168000c1e1b00 */
[----:B------:R0:W5:Y:S04]  /*05e0*/  LDG.E.64 R14, desc[UR10][R22.64] ;  /* 0x0000000a160e7981 */ /* 0x000168000c1e1b00 */
[----:B------:R0:W5:Y:S01]  /*05f0*/  LDG.E.64 R12, desc[UR10][R22.64+0x800] ;  /* 0x0008000a160c7981 */ /* 0x000162000c1e1b00 */
[C---:B------:R-:W-:Y:S01]  /*0600*/  IADD3 R29, P1, PT, R7.reuse, UR8, RZ ;  /* 0x00000008071d7c10 */ /* 0x040fe2000ff3e0ff */
[----:B------:R-:W-:Y:S03]  /*0610*/  BSSY.RECONVERGENT B2, `(.L_x_475) ;  /* 0x0000016000027945 */ /* 0x000fe60003800200 */
[----:B------:R-:W-:Y:S01]  /*0620*/  LEA.HI.X.SX32 R31, R7, UR9, 0x1, P1 ;  /* 0x00000009071f7c11 */ /* 0x000fe200088f0eff */
[----:B------:R-:W-:-:S03]  /*0630*/  IMAD.MOV.U32 R24, RZ, RZ, R29 ;  /* 0x000000ffff187224 */ /* 0x000fc600078e001d */
[----:B------:R-:W-:Y:S01]  /*0640*/  MOV R28, R31 ;  /* 0x0000001f001c7202 */ /* 0x000fe20000000f00 */
        /* <DEDUP_REMOVED lines=18> */
.L_x_476:
[----:B------:R-:W-:Y:S05]  /*0770*/  BSYNC.RECONVERGENT B2 ;  /* 0x0000000000027941 */ /* 0x000fea0003800200 */
.L_x_475:
[----:B-----5:R-:W-:Y:S01]  /*0780*/  DSETP.GEU.AND P0, PT, |R18|, |R16|, PT ;  /* 0x400000101200722a */ /* 0x020fe20003f0e200 */
[C---:B------:R-:W-:Y:S01]  /*0790*/  IADD3 R21, P1, PT, R27.reuse, UR8, RZ ;  /* 0x000000081b157c10 */ /* 0x040fe2000ff3e0ff */
[----:B------:R-:W-:Y:S01]  /*07a0*/  BSSY.RECONVERGENT B2, `(.L_x_477) ;  /* 0x0000015000027945 */ /* 0x000fe20003800200 */
[----:B------:R-:W-:Y:S02]  /*07b0*/  IMAD.MOV.U32 R2, RZ, RZ, R16 ;  /* 0x000000ffff027224 */ /* 0x000fe400078e0010 */
[----:B------:R-:W-:Y:S01]  /*07c0*/  LEA.HI.X.SX32 R23, R27, UR9, 0x1, P1 ;  /* 0x000000091b177c11 */ /* 0x000fe200088f0eff */
[----:B------:R-:W-:Y:S02]  /*07d0*/  IMAD.MOV.U32 R6, RZ, RZ, R21 ;  /* 0x000000ffff067224 */ /* 0x000fe400078e0015 */
[----:B------:R-:W-:Y:S02]  /*07e0*/  IMAD.MOV.U32 R3, RZ, RZ, R17 ;  /* 0x000000ffff037224 */ /* 0x000fe400078e0011 */
[----:B------:R-:W-:-:S04]  /*07f0*/  IMAD.MOV.U32 R8, RZ, RZ, R23 ;  /* 0x000000ffff087224 */ /* 0x000fc800078e0017 */
        /* <DEDUP_REMOVED lines=15> */
.L_x_478:
[----:B------:R-:W-:Y:S05]  /*08f0*/  BSYNC.RECONVERGENT B2 ;  /* 0x0000000000027941 */ /* 0x000fea0003800200 */
.L_x_477:
[----:B------:R-:W-:Y:S01]  /*0900*/  DSETP.GEU.AND P0, PT, |R2|, |R14|, PT ;  /* 0x4000000e0200722a */ /* 0x000fe20003f0e200 */
[C---:B------:R-:W-:Y:S01]  /*0910*/  IADD3 R21, P1, PT, R26.reuse, UR8, RZ ;  /* 0x000000081a157c10 */ /* 0x040fe2000ff3e0ff */
[----:B------:R-:W-:Y:S01]  /*0920*/  BSSY.RECONVERGENT B2, `(.L_x_479) ;  /* 0x0000016000027945 */ /* 0x000fe20003800200 */
[----:B------:R-:W-:Y:S01]  /*0930*/  IADD3 R29, P2, PT, R25, UR8, RZ ;  /* 0x00000008191d7c10 */ /* 0x000fe2000ff5e0ff */
[----:B------:R-:W-:Y:S01]  /*0940*/  IMAD.MOV.U32 R16, RZ, RZ, R14 ;  /* 0x000000ffff107224 */ /* 0x000fe200078e000e */
        /* <DEDUP_REMOVED lines=19> */
.L_x_480:
[----:B------:R-:W-:Y:S05]  /*0a80*/  BSYNC.RECONVERGENT B2 ;  /* 0x0000000000027941 */ /* 0x000fea0003800200 */
.L_x_479:
[----:B------:R-:W-:Y:S01]  /*0a90*/  DSETP.GEU.AND P0, PT, |R16|, |R12|, PT ;  /* 0x4000000c1000722a */ /* 0x000fe20003f0e200 */
[----:B------:R-:W-:Y:S01]  /*0aa0*/  LEA.HI.X.SX32 R14, R25, UR9, 0x1, P2 ;  /* 0x00000009190e7c11 */ /* 0x000fe200090f0eff */
[----:B------:R-:W-:Y:S01]  /*0ab0*/  BSSY.RECONVERGENT B2, `(.L_x_481) ;  /* 0x0000014000027945 */ /* 0x000fe20003800200 */
[----:B------:R-:W-:Y:S02]  /*0ac0*/  IMAD.MOV.U32 R8, RZ, RZ, R29 ;  /* 0x000000ffff087224 */ /* 0x000fe400078e001d */
[----:B------:R-:W-:Y:S02]  /*0ad0*/  IMAD.MOV.U32 R2, RZ, RZ, R12 ;  /* 0x000000ffff027224 */ /* 0x000fe400078e000c */
[----:B------:R-:W-:Y:S02]  /*0ae0*/  IMAD.MOV.U32 R6, RZ, RZ, R14 ;  /* 0x000000ffff067224 */ /* 0x000fe400078e000e */
[----:B------:R-:W-:-:S05]  /*0af0*/  IMAD.MOV.U32 R3, RZ, RZ, R13 ;  /* 0x000000ffff037224 */ /* 0x000fca00078e000d */
        /* <DEDUP_REMOVED lines=15> */
.L_x_482:
[----:B------:R-:W-:Y:S05]  /*0bf0*/  BSYNC.RECONVERGENT B2 ;  /* 0x0000000000027941 */ /* 0x000fea0003800200 */
.L_x_481:
[----:B------:R-:W-:Y:S02]  /*0c00*/  VIADD R9, R9, 0x400 ;  /* 0x0000040009097836 */ /* 0x000fe40000000000 */
[----:B------:R-:W-:Y:S02]  /*0c10*/  VIADD R27, R27, 0x400 ;  /* 0x000004001b1b7836 */ /* 0x000fe40000000000 */
[----:B------:R-:W-:Y:S01]  /*0c20*/  VIADD R26, R26, 0x400 ;  /* 0x000004001a1a7836 */ /* 0x000fe20000000000 */
[----:B------:R-:W-:Y:S01]  /*0c30*/  ISETP.GE.AND P0, PT, R9, R4, PT ;  /* 0x000000040900720c */ /* 0x000fe20003f06270 */
[----:B------:R-:W-:Y:S02]  /*0c40*/  VIADD R25, R25, 0x400 ;  /* 0x0000040019197836 */ /* 0x000fe40000000000 */
[----:B------:R-:W-:-:S10]  /*0c50*/  VIADD R7, R7, 0x400 ;  /* 0x0000040007077836 */ /* 0x000fd40000000000 */
[----:B------:R-:W-:Y:S05]  /*0c60*/  @!P0 BRA `(.L_x_483) ;  /* 0xfffffff800508947 */ /* 0x000fea000383ffff */
.L_x_469:
[----:B------:R-:W-:Y:S05]  /*0c70*/  BSYNC.RECONVERGENT B1 ;  /* 0x0000000000017941 */ /* 0x000fea0003800200 */
.L_x_468:
        /* <DEDUP_REMOVED lines=34> */
.L_x_486:
[----:B------:R-:W-:Y:S05]  /*0ea0*/  BSYNC.RECONVERGENT B1 ;  /* 0x0000000000017941 */ /* 0x000fea0003800200 */
.L_x_485:
        /* <DEDUP_REMOVED lines=31> */
.L_x_488:
[----:B------:R-:W-:Y:S05]  /*10a0*/  BSYNC.RECONVERGENT B1 ;  /* 0x0000000000017941 */ /* 0x000fea0003800200 */
.L_x_487:
[----:B------:R-:W-:Y:S01]  /*10b0*/  ISETP.GT.AND P0, PT, R15, 0x1b, PT ;  /* 0x0000001b0f00780c */ /* 0x000fe20003f04270 */
[----:B---3--:R3:W3:Y:S01]  /*10c0*/  SHFL.DOWN PT, R8, R2, 0x4, 0x1f ;  /* 0x08801f0002087f89 */ /* 0x0086e200000e0000 */
[----:B------:R-:W-:Y:S01]  /*10d0*/  BSSY.RECONVERGENT B1, `(.L_x_489) ;  /* 0x000001d000017945 */ /* 0x000fe20003800200 */
[----:B0-----:R-:W-:Y:S01]  /*10e0*/  MOV R11, R4 ;  /* 0x00000004000b7202 */ /* 0x001fe20000000f00 */
[----:B------:R-:W-:Y:S01]  /*10f0*/  IMAD.MOV.U32 R12, RZ, RZ, R13 ;  /* 0x000000ffff0c7224 */ /* 0x000fe200078e000d */
[----:B------:R0:W0:Y:S01]  /*1100*/  SHFL.DOWN PT, R9, R3, 0x4, 0x1f ;  /* 0x08801f0003097f89 */ /* 0x00002200000e0000 */
[----:B-1----:R-:W-:Y:S02]  /*1110*/  IMAD.MOV.U32 R6, RZ, RZ, R2 ;  /* 0x000000ffff067224 */ /* 0x002fe400078e0002 */
[----:B--2---:R-:W-:Y:S01]  /*1120*/  IMAD.MOV.U32 R7, RZ, RZ, R3 ;  /* 0x000000ffff077224 */ /* 0x004fe200078e0003 */
[----:B----4-:R1:W2:Y:S04]  /*1130*/  SHFL.DOWN PT, R17, R4, 0x4, 0x1f ;  /* 0x08801f0004117f89 */ /* 0x0102a800000e0000 */
[----:B------:R1:W4:Y:S01]  /*1140*/  SHFL.DOWN PT, R10, R13, 0x4, 0x1f ;  /* 0x08801f000d0a7f89 */ /* 0x00032200000e0000 */
        /* <DEDUP_REMOVED lines=21> */
.L_x_490:
[----:B------:R-:W-:Y:S05]  /*12a0*/  BSYNC.RECONVERGENT B1 ;  /* 0x0000000000017941 */ /* 0x000fea0003800200 */
.L_x_489:
[----:B------:R-:W-:Y:S01]  /*12b0*/  ISETP.GT.AND P0, PT, R15, 0x17, PT ;  /* 0x000000170f00780c */ /* 0x000fe20003f04270 */
[----:B---3--:R3:W2:Y:S01]  /*12c0*/  SHFL.DOWN PT, R8, R6, 0x8, 0x1f ;  /* 0x09001f0006087f89 */ /* 0x0086a200000e0000 */
[----:B------:R-:W-:Y:S01]  /*12d0*/  BSSY.RECONVERGENT B1, `(.L_x_491) ;  /* 0x000001d000017945 */ /* 0x000fe20003800200 */
[----:B-1----:R-:W-:Y:S02]  /*12e0*/  IMAD.MOV.U32 R4, RZ, RZ, R11 ;  /* 0x000000ffff047224 */ /* 0x002fe400078e000b */
[----:B0-----:R3:W0:Y:S01]  /*12f0*/  SHFL.DOWN PT, R9, R7, 0x8, 0x1f ;  /* 0x09001f0007097f89 */ /* 0x00162200000e0000 */
[----:B----4-:R-:W-:Y:S02]  /*1300*/  IMAD.MOV.U32 R10, RZ, RZ, R12 ;  /* 0x000000ffff0a7224 */ /* 0x010fe400078e000c */
[----:B------:R-:W-:Y:S01]  /*1310*/  IMAD.MOV.U32 R2, RZ, RZ, R6 ;  /* 0x000000ffff027224 */ /* 0x000fe200078e0006 */
[----:B------:R3:W1:Y:S01]  /*1320*/  SHFL.DOWN PT, R14, R11, 0x8, 0x1f ;  /* 0x09001f000b0e7f89 */ /* 0x00066200000e0000 */
[----:B------:R-:W-:-:S03]  /*1330*/  IMAD.MOV.U32 R3, RZ, RZ, R7 ;  /* 0x000000ffff037224 */ /* 0x000fc600078e0007 */
[----:B------:R3:W4:Y:S01]  /*1340*/  SHFL.DOWN PT, R13, R12, 0x8, 0x1f ;  /* 0x09001f000c0d7f89 */ /* 0x00072200000e0000 */
[----:B------:R-:W-:Y:S05]  /*1350*/  @P0 BRA `(.L_x_492) ;  /* 0x0000000000500947 */ /* 0x000fea0003800000 */
[----:B0-2---:R-:W-:Y:S01]  /*1360*/  DSETP.GEU.AND P0, PT, |R6|, |R8|, PT ;  /* 0x400000080600722a */ /* 0x005fe20003f0e200 */
[----:B-1----:R-:W-:Y:S02]  /*1370*/  IMAD.MOV.U32 R4, RZ, RZ, R14 ;  /* 0x000000ffff047224 */ /* 0x002fe400078e000e */
        /* <DEDUP_REMOVED lines=18> */
.L_x_492:
[----:B------:R-:W-:Y:S05]  /*14a0*/  BSYNC.RECONVERGENT B1 ;  /* 0x0000000000017941 */ /* 0x000fea0003800200 */
.L_x_491:
[----:B------:R-:W-:Y:S01]  /*14b0*/  ISETP.GT.AND P0, PT, R15, 0xf, PT ;  /* 0x0000000f0f00780c */ /* 0x000fe20003f04270 */
[----:B---3--:R3:W1:Y:S01]  /*14c0*/  SHFL.DOWN PT, R6, R2, 0x10, 0x1f ;  /* 0x0a001f0002067f89 */ /* 0x00866200000e0000 */
[----:B------:R-:W-:Y:S01]  /*14d0*/  BSSY.RECONVERGENT B1, `(.L_x_493) ;  /* 0x000001d000017945 */ /* 0x000fe20003800200 */
[----:B--2---:R-:W-:Y:S02]  /*14e0*/  IMAD.MOV.U32 R17, RZ, RZ, R4 ;  /* 0x000000ffff117224 */ /* 0x004fe400078e0004 */
[----:B------:R3:W2:Y:S01]  /*14f0*/  SHFL.DOWN PT, R7, R3, 0x10, 0x1f ;  /* 0x0a001f0003077f89 */ /* 0x0006a200000e0000 */
[----:B------:R-:W-:Y:S02]  /*1500*/  IMAD.MOV.U32 R19, RZ, RZ, R10 ;  /* 0x000000ffff137224 */ /* 0x000fe400078e000a */
[----:B------:R-:W-:Y:S01]  /*1510*/  IMAD.MOV.U32 R12, RZ, RZ, R2 ;  /* 0x000000ffff0c7224 */ /* 0x000fe200078e0002 */
[----:B0-----:R3:W0:Y:S01]  /*1520*/  SHFL.DOWN PT, R9, R4, 0x10, 0x1f ;  /* 0x0a001f0004097f89 */ /* 0x00162200000e0000 */
[----:B----4-:R-:W-:-:S03]  /*1530*/  IMAD.MOV.U32 R13, RZ, RZ, R3 ;  /* 0x000000ffff0d7224 */ /* 0x010fc600078e0003 */
[----:B------:R3:W4:Y:S01]  /*1540*/  SHFL.DOWN PT, R11, R10, 0x10, 0x1f ;  /* 0x0a001f000a0b7f89 */ /* 0x00072200000e0000 */
[----:B------:R-:W-:Y:S05]  /*1550*/  @P0 BRA `(.L_x_494) ;  /* 0x0000000000500947 */ /* 0x000fea0003800000 */
[----:B-12---:R-:W-:Y:S01]  /*1560*/  DSETP.GEU.AND P0, PT, |R2|, |R6|, PT ;  /* 0x400000060200722a */ /* 0x006fe20003f0e200 */
[----:B0-----:R-:W-:Y:S01]  /*1570*/  IMAD.MOV.U32 R17, RZ, RZ, R9 ;  /* 0x000000ffff117224 */ /* 0x001fe200078e0009 */
        /* <DEDUP_REMOVED lines=18> */
.L_x_494:
[----:B------:R-:W-:Y:S05]  /*16a0*/  BSYNC.RECONVERGENT B1 ;  /* 0x0000000000017941 */ /* 0x000fea0003800200 */
.L_x_493:
[----:B------:R-:W-:Y:S01]  /*16b0*/  ISETP.NE.AND P0, PT, R15, RZ, PT ;  /* 0x000000ff0f00720c */ /* 0x000fe20003f05270 */
[----:B------:R-:W-:-:S12]  /*16c0*/  BSSY.RECONVERGENT B1, `(.L_x_495) ;  /* 0x000000b000017945 */ /* 0x000fd80003800200 */
[----:B------:R-:W-:Y:S05]  /*16d0*/  @P0 BRA `(.L_x_496) ;  /* 0x0000000000240947 */ /* 0x000fea0003800000 */
[----:B---3--:R-:W3:Y:S01]  /*16e0*/  S2R R4, SR_CgaCtaId ;  /* 0x0000000000047919 */ /* 0x008ee20000008800 */
[----:B------:R-:W-:Y:S01]  /*16f0*/  MOV R3, 0x400 ;  /* 0x0000040000037802 */ /* 0x000fe20000000f00 */
[----:B------:R-:W-:Y:S01]  /*1700*/  IMAD.MOV.U32 R18, RZ, RZ, R17 ;  /* 0x000000ffff127224 */ /* 0x000fe200078e0011 */
[----:B------:R-:W-:-:S04]  /*1710*/  SHF.R.U32.HI R2, RZ, 0x1, R5 ;  /* 0x00000001ff027819 */ /* 0x000fc80000011605 */
[----:B------:R-:W-:Y:S02]  /*1720*/  LOP3.LUT R2, R2, 0x1f0, RZ, 0xc0, !PT ;  /* 0x000001f002027812 */ /* 0x000fe400078ec0ff */
[----:B---3--:R-:W-:-:S05]  /*1730*/  LEA R3, R4, R3, 0x18 ;  /* 0x0000000304037211 */ /* 0x008fca00078ec0ff */
[----:B------:R-:W-:-:S05]  /*1740*/  IMAD.IADD R3, R2, 0x1, R3 ;  /* 0x0000000102037824 */ /* 0x000fca00078e0203 */
[----:B------:R3:W-:Y:S04]  /*1750*/  STS.64 [R3+0x10], R18 ;  /* 0x0000101203007388 */ /* 0x0007e80000000a00 */
[----:B------:R3:W-:Y:S02]  /*1760*/  STS.64 [R3+0x8], R12 ;  /* 0x0000080c03007388 */ /* 0x0007e40000000a00 */
.L_x_496:
[----:B------:R-:W-:Y:S05]  /*1770*/  BSYNC.RECONVERGENT B1 ;  /* 0x0000000000017941 */ /* 0x000fea0003800200 */
.L_x_495:
[----:B------:R-:W-:Y:S01]  /*1780*/  BAR.SYNC.DEFER_BLOCKING 0x0 ;  /* 0x0000000000007b1d */ /* 0x000fe20000010000 */
[----:B------:R-:W-:-:S13]  /*1790*/  ISETP.NE.AND P1, PT, R5, RZ, PT ;  /* 0x000000ff0500720c */ /* 0x000fda0003f25270 */
[----:B------:R-:W-:Y:S05]  /*17a0*/  @P1 BRA `(.L_x_497) ;  /* 0x0000004c00d41947 */ /* 0x000fea0003800000 */
[----:B---3--:R-:W3:Y:S01]  /*17b0*/  S2R R3, SR_CgaCtaId ;  /* 0x0000000000037919 */ /* 0x008ee20000008800 */
[----:B------:R-:W-:Y:S01]  /*17c0*/  MOV R2, 0x400 ;  /* 0x0000040000027802 */ /* 0x000fe20000000f00 */
[----:B------:R-:W-:Y:S03]  /*17d0*/  BSSY.RECONVERGENT B1, `(.L_x_498) ;  /* 0x000001a000017945 */ /* 0x000fe60003800200 */
[----:B---3--:R-:W-:-:S05]  /*17e0*/  LEA R32, R3, R2, 0x18 ;  /* 0x0000000203207211 */ /* 0x008fca00078ec0ff */
[----:B-1----:R-:W1:Y:S04]  /*17f0*/  LDS.64 R14, [R32+0x18] ;  /* 0x00001800200e7984 */ /* 0x002e680000000a00 */
[----:B0---4-:R-:W0:Y:S04]  /*1800*/  LDS.128 R8, [R32+0x20] ;  /* 0x0000200020087984 */ /* 0x011e280000000c00 */
[----:B------:R3:W4:Y:S04]  /*1810*/  LDS.64 R2, [R32+0x80] ;  /* 0x0000800020027984 */ /* 0x0007280000000a00 */
[----:B--2---:R3:W2:Y:S01]  /*1820*/  LDS.128 R4, [R32+0x30] ;  /* 0x0000300020047984 */ /* 0x0046a20000000c00 */
        /* <DEDUP_REMOVED lines=20> */
.L_x_499:
[----:B------:R-:W-:Y:S05]  /*1970*/  BSYNC.RECONVERGENT B1 ;  /* 0x0000000000017941 */ /* 0x000fea0003800200 */
.L_x_498:
[----:B------:R0:W1:Y:S01]  /*1980*/  LDS.128 R12, [R32+0x40] ;  /* 0x00004000200c7984 */ /* 0x0000620000000c00 */
[----:B------:R-:W-:Y:S01]  /*1990*/  DSETP.GEU.AND P0, PT, |R28|, |R10|, PT ;  /* 0x4000000a1c00722a */ /* 0x000fe20003f0e200 */
[----:B------:R-:W-:Y:S01]  /*19a0*/  BSSY.RECONVERGENT B1, `(.L_x_500) ;  /* 0x0000017000017945 */ /* 0x000fe20003800200 */
[----:B------:R-:W-:Y:S01]  /*19b0*/  IMAD.MOV.U32 R33, RZ, RZ, R4 ;  /* 0x000000ffff217224 */ /* 0x000fe200078e0004 */
[----:B------:R0:W2:Y:S01]  /*19c0*/  LDS.128 R16, [R32+0x50] ;  /* 0x0000500020107984 */ /* 0x0000a20000000c00 */
[----:B------:R-:W-:Y:S02]  /*19d0*/  IMAD.MOV.U32 R35, RZ, RZ, R5 ;  /* 0x000000ffff237224 */ /* 0x000fe400078e0005 */
[----:B------:R-:W-:Y:S01]  /*19e0*/  IMAD.MOV.U32 R8, RZ, RZ, R10 ;  /* 0x000000ffff087224 */ /* 0x000fe200078e000a */
[----:B------:R0:W3:Y:S01]  /*19f0*/  LDS.128 R20, [R32+0x60] ;  /* 0x0000600020147984 */ /* 0x0000e20000000c00 */
[----:B------:R-:W-:-:S03]  /*1a00*/  IMAD.MOV.U32 R9, RZ, RZ, R11 ;  /* 0x000000ffff097224 */ /* 0x000fc600078e000b */
[----:B------:R0:W4:Y:S03]  /*1a10*/  LDS.128 R24, [R32+0x70] ;  /* 0x0000700020187984 */ /* 0x0001260000000c00 */
        /* <DEDUP_REMOVED lines=15> */
.L_x_501:
[----:B------:R-:W-:Y:S05]  /*1b10*/  BSYNC.RECONVERGENT B1 ;  /* 0x0000000000017941 */ /* 0x000fea0003800200 */
.L_x_500:
        /* <DEDUP_REMOVED lines=21> */
.L_x_503:
[----:B------:R-:W-:Y:S05]  /*1c70*/  BSYNC.RECONVERGENT B1 ;  /* 0x0000000000017941 */ /* 0x000fea0003800200 */
.L_x_502:
[----:B------:R-:W-:Y:S01]  /*1c80*/  DSETP.GEU.AND P0, PT, |R4|, |R14|, PT ;  /* 0x4000000e0400722a */ /* 0x000fe20003f0e200 */
[----:B------:R-:W-:Y:S01]  /*1c90*/  BSSY.RECONVERGENT B1, `(.L_x_504) ;  /* 0x0000014000017945 */ /* 0x000fe20003800200 */
[----:B------:R-:W-:Y:S02]  /*1ca0*/  IMAD.MOV.U32 R6, RZ, RZ, R14 ;  /* 0x000000ffff067224 */ /* 0x000fe400078e000e */
[----:B------:R-:W-:Y:S02]  /*1cb0*/  IMAD.MOV.U32 R7, RZ, RZ, R15 ;  /* 0x000000ffff077224 */ /* 0x000fe400078e000f */
[----:B--2---:R-:W-:Y:S02]  /*1cc0*/  IMAD.MOV.U32 R9, RZ, RZ, R16 ;  /* 0x000000ffff097224 */ /* 0x004fe400078e0010 */
        /* <DEDUP_REMOVED lines=16> */
.L_x_505:
[----:B------:R-:W-:Y:S05]  /*1dd0*/  BSYNC.RECONVERGENT B1 ;  /* 0x0000000000017941 */ /* 0x000fea0003800200 */
.L_x_504:
        /* <DEDUP_REMOVED lines=21> */
.L_x_507:
[----:B------:R-:W-:Y:S05]  /*1f30*/  BSYNC.RECONVERGENT B1 ;  /* 0x0000000000017941 */ /* 0x000fea0003800200 */
.L_x_506:
[----:B------:R-:W-:Y:S01]  /*1f40*/  DSETP.GEU.AND P0, PT, |R4|, |R22|, PT ;  /* 0x400000160400722a */ /* 0x000fe20003f0e200 */
[----:B------:R-:W-:Y:S01]  /*1f50*/  BSSY.RECONVERGENT B1, `(.L_x_508) ;  /* 0x0000014000017945 */ /* 0x000fe20003800200 */
[----:B------:R-:W-:Y:S02]  /*1f60*/  IMAD.MOV.U32 R6, RZ, RZ, R22 ;  /* 0x000000ffff067224 */ /* 0x000fe400078e0016 */
[----:B------:R-:W-:Y:S02]  /*1f70*/  IMAD.MOV.U32 R7, RZ, RZ, R23 ;  /* 0x000000ffff077224 */ /* 0x000fe400078e0017 */
[----:B----4-:R-:W-:Y:S02]  /*1f80*/  IMAD.MOV.U32 R9, RZ, RZ, R24 ;  /* 0x000000ffff097224 */ /* 0x010fe400078e0018 */
        /* <DEDUP_REMOVED lines=16> */
.L_x_509:
[----:B------:R-:W-:Y:S05]  /*2090*/  BSYNC.RECONVERGENT B1 ;  /* 0x0000000000017941 */ /* 0x000fea0003800200 */
.L_x_508:
[----:B------:R-:W-:Y:S01]  /*20a0*/  DSETP.GEU.AND P0, PT, |R6|, |R26|, PT ;  /* 0x4000001a0600722a */ /* 0x000fe20003f0e200 */
[----:B------:R-:W-:Y:S02]  /*20b0*/  IMAD.MOV.U32 R12, RZ, RZ, R26 ;  /* 0x000000ffff0c7224 */ /* 0x000fe400078e001a */
[----:B------:R-:W-:Y:S02]  /*20c0*/  IMAD.MOV.U32 R13, RZ, RZ, R27 ;  /* 0x000000ffff0d7224 */ /* 0x000fe400078e001b */
        /* <DEDUP_REMOVED lines=18> */
.L_x_484:
        /* <DEDUP_REMOVED lines=8> */
[----:B------:R-:W-:Y:S01]  /*2270*/  ISETP.GT.AND P0, PT, R11, R4, PT ;  /* 0x000000040b00720c */ /* 0x000fe20003f04270 */
[----:B------:R-:W-:Y:S02]  /*2280*/  IMAD.IADD R9, R4, 0x1, R9 ;  /* 0x0000000104097824 */ /* 0x000fe400078e0209 */
[----:B------:R-:W-:-:S03]  /*2290*/  IMAD.MOV.U32 R11, RZ, RZ, R3 ;  /* 0x000000ffff0b7224 */ /* 0x000fc600078e0003 */
        /* <DEDUP_REMOVED lines=27> */
.L_x_511:
[----:B------:R-:W-:Y:S05]  /*2450*/  BSYNC.RECONVERGENT B1 ;  /* 0x0000000000017941 */ /* 0x000fea0003800200 */
.L_x_510:
[----:B------:R-:W-:Y:S01]  /*2460*/  VIADD R2, R7, 0x2 ;  /* 0x0000000207027836 */ /* 0x000fe20000000000 */
[----:B--2---:R1:W2:Y:S01]  /*2470*/  SHFL.DOWN PT, R12, R10, 0x2, R9 ;  /* 0x084000000a0c7989 */ /* 0x0042a200000e0009 */
[----:B------:R-:W-:Y:S01]  /*2480*/  BSSY.RECONVERGENT B1, `(.L_x_512) ;  /* 0x000001e000017945 */ /* 0x000fe20003800200 */
[----:B------:R-:W-:Y:S02]  /*2490*/  IMAD.MOV.U32 R8, RZ, RZ, R16 ;  /* 0x000000ffff087224 */ /* 0x000fe400078e0010 */
[----:B------:R-:W-:Y:S01]  /*24a0*/  ISETP.GT.AND P0, PT, R2, R9, PT ;  /* 0x000000090200720c */ /* 0x000fe20003f04270 */
[----:B---3--:R1:W3:Y:S01]  /*24b0*/  SHFL.DOWN PT, R13, R11, 0x2, R9 ;  /* 0x084000000b0d7989 */ /* 0x0082e200000e0009 */
[----:B------:R-:W-:Y:S02]  /*24c0*/  IMAD.MOV.U32 R14, RZ, RZ, R18 ;  /* 0x000000ffff0e7224 */ /* 0x000fe400078e0012 */
[----:B------:R-:W-:Y:S01]  /*24d0*/  IMAD.MOV.U32 R2, RZ, RZ, R10 ;  /* 0x000000ffff027224 */ /* 0x000fe200078e000a */
[----:B----4-:R1:W4:Y:S01]  /*24e0*/  SHFL.DOWN PT, R15, R16, 0x2, R9 ;  /* 0x08400000100f7989 */ /* 0x01032200000e0009 */
[----:B------:R-:W-:-:S03]  /*24f0*/  IMAD.MOV.U32 R3, RZ, RZ, R11 ;  /* 0x000000ffff037224 */ /* 0x000fc600078e000b */
[----:B0-----:R1:W0:Y:S04]  /*2500*/  SHFL.DOWN PT, R17, R18, 0x2, R9 ;  /* 0x0840000012117989 */ /* 0x00122800000e0009 */
[----:B------:R-:W-:Y:S05]  /*2510*/  @P0 BRA `(.L_x_513) ;  /* 0x0000000000500947 */ /* 0x000fea0003800000 */
[----:B--23--:R-:W-:Y:S01]  /*2520*/  DSETP.GEU.AND P0, PT, |R10|, |R12|, PT ;  /* 0x4000000c0a00722a */ /* 0x00cfe20003f0e200 */
[----:B----4-:R-:W-:Y:S02]  /*2530*/  IMAD.MOV.U32 R8, RZ, RZ, R15 ;  /* 0x000000ffff087224 */ /* 0x010fe400078e000f */
[----:B0-----:R-:W-:Y:S02]  /*2540*/  IMAD.MOV.U32 R14, RZ, RZ, R17 ;  /* 0x000000ffff0e7224 */ /* 0x001fe400078e0011 */
        /* <DEDUP_REMOVED lines=17> */
.L_x_513:
[----:B------:R-:W-:Y:S05]  /*2660*/  BSYNC.RECONVERGENT B1 ;  /* 0x0000000000017941 */ /* 0x000fea0003800200 */
.L_x_512:
[----:B------:R-:W-:Y:S01]  /*2670*/  VIADD R6, R7, 0x4 ;  /* 0x0000000407067836 */ /* 0x000fe20000000000 */
[----:B--2---:R2:W2:Y:S01]  /*2680*/  SHFL.DOWN PT, R12, R2, 0x4, R9 ;  /* 0x08800000020c7989 */ /* 0x0044a200000e0009 */
[----:B------:R-:W-:Y:S01]  /*2690*/  BSSY.RECONVERGENT B1, `(.L_x_514) ;  /* 0x000001e000017945 */ /* 0x000fe20003800200 */
[----:B-1----:R-:W-:Y:S02]  /*26a0*/  IMAD.MOV.U32 R16, RZ, RZ, R14 ;  /* 0x000000ffff107224 */ /* 0x002fe400078e000e */
        /* <DEDUP_REMOVED lines=28> */
.L_x_515:
[----:B------:R-:W-:Y:S05]  /*2870*/  BSYNC.RECONVERGENT B1 ;  /* 0x0000000000017941 */ /* 0x000fea0003800200 */
.L_x_514:
[----:B--2---:R-:W-:Y:S01]  /*2880*/  VIADD R2, R7, 0x8 ;  /* 0x0000000807027836 */ /* 0x004fe20000000000 */
[----:B------:R2:W2:Y:S01]  /*2890*/  SHFL.DOWN PT, R12, R10, 0x8, R9 ;  /* 0x090000000a0c7989 */ /* 0x0004a200000e0009 */
        /* <DEDUP_REMOVED lines=30> */
.L_x_517:
[----:B------:R-:W-:Y:S05]  /*2a80*/  BSYNC.RECONVERGENT B1 ;  /* 0x0000000000017941 */ /* 0x000fea0003800200 */
.L_x_516:
[----:B-1----:R-:W-:Y:S01]  /*2a90*/  VIADD R6, R7, 0x10 ;  /* 0x0000001007067836 */ /* 0x002fe20000000000 */
[----:B--2---:R1:W2:Y:S01]  /*2aa0*/  SHFL.DOWN PT, R10, R2, 0x10, R9 ;  /* 0x0a000000020a7989 */ /* 0x0042a200000e0009 */
[----:B------:R-:W-:Y:S01]  /*2ab0*/  BSSY.RECONVERGENT B1, `(.L_x_518) ;  /* 0x000001e000017945 */ /* 0x000fe20003800200 */
[----:B0-----:R-:W-:Y:S01]  /*2ac0*/  IMAD.MOV.U32 R17, RZ, RZ, R8 ;  /* 0x000000ffff117224 */ /* 0x001fe200078e0008 */
[----:B------:R-:W-:Y:S01]  /*2ad0*/  MOV R19, R14 ;  /* 0x0000000e00137202 */ /* 0x000fe20000000f00 */
[----:B------:R1:W0:Y:S01]  /*2ae0*/  SHFL.DOWN PT, R11, R3, 0x10, R9 ;  /* 0x0a000000030b7989 */ /* 0x00022200000e0009 */
[----:B------:R-:W-:Y:S01]  /*2af0*/  ISETP.GT.AND P0, PT, R6, R9, PT ;  /* 0x000000090600720c */ /* 0x000fe20003f04270 */
[----:B------:R-:W-:Y:S02]  /*2b00*/  IMAD.MOV.U32 R12, RZ, RZ, R2 ;  /* 0x000000ffff0c7224 */ /* 0x000fe400078e0002 */
[----:B----4-:R1:W4:Y:S01]  /*2b10*/  SHFL.DOWN PT, R15, R8, 0x10, R9 ;  /* 0x0a000000080f7989 */ /* 0x01032200000e0009 */
[----:B---3--:R-:W-:-:S03]  /*2b20*/  IMAD.MOV.U32 R13, RZ, RZ, R3 ;  /* 0x000000ffff0d7224 */ /* 0x008fc600078e0003 */
[----:B------:R1:W3:Y:S06]  /*2b30*/  SHFL.DOWN PT, R21, R14, 0x10, R9 ;  /* 0x0a0000000e157989 */ /* 0x0002ec00000e0009 */
[----:B------:R-:W-:Y:S05]  /*2b40*/  @P0 BRA `(.L_x_519) ;  /* 0x0000000000500947 */ /* 0x000fea0003800000 */
[----:B0-2---:R-:W-:Y:S01]  /*2b50*/  DSETP.GEU.AND P0, PT, |R2|, |R10|, PT ;  /* 0x4000000a0200722a */ /* 0x005fe20003f0e200 */
        /* <DEDUP_REMOVED lines=19> */
.L_x_519:
[----:B------:R-:W-:Y:S05]  /*2c90*/  BSYNC.RECONVERGENT B1 ;  /* 0x0000000000017941 */ /* 0x000fea0003800200 */
.L_x_518:
[----:B------:R-:W-:Y:S01]  /*2ca0*/  ISETP.NE.AND P0, PT, R7, RZ, PT ;  /* 0x000000ff0700720c */ /* 0x000fe20003f05270 */
[----:B------:R-:W-:-:S12]  /*2cb0*/  BSSY.RECONVERGENT B1, `(.L_x_520) ;  /* 0x000000b000017945 */ /* 0x000fd80003800200 */
[----:B------:R-:W-:Y:S05]  /*2cc0*/  @P0 BRA `(.L_x_521) ;  /* 0x0000000000240947 */ /* 0x000fea0003800000 */
[----:B------:R-:W5:Y:S01]  /*2cd0*/  S2R R6, SR_CgaCtaId ;  /* 0x0000000000067919 */ /* 0x000f620000008800 */
[----:B-1----:R-:W-:Y:S01]  /*2ce0*/  MOV R3, 0x400 ;  /* 0x0000040000037802 */ /* 0x002fe20000000f00 */
[----:B------:R-:W-:Y:S01]  /*2cf0*/  IMAD.MOV.U32 R18, RZ, RZ, R17 ;  /* 0x000000ffff127224 */ /* 0x000fe200078e0011 */
[----:B------:R-:W-:-:S04]  /*2d00*/  SHF.R.U32.HI R2, RZ, 0x1, R5 ;  /* 0x00000001ff027819 */ /* 0x000fc80000011605 */
[----:B------:R-:W-:Y:S02]  /*2d10*/  LOP3.LUT R2, R2, 0x1f0, RZ, 0xc0, !PT ;  /* 0x000001f002027812 */ /* 0x000fe400078ec0ff */
[----:B-----5:R-:W-:-:S05]  /*2d20*/  LEA R3, R6, R3, 0x18 ;  /* 0x0000000306037211 */ /* 0x020fca00078ec0ff */
[----:B------:R-:W-:-:S05]  /*2d30*/  IMAD.IADD R3, R2, 0x1, R3 ;  /* 0x0000000102037824 */ /* 0x000fca00078e0203 */
[----:B------:R1:W-:Y:S04]  /*2d40*/  STS.64 [R3+0x10], R18 ;  /* 0x0000101203007388 */ /* 0x0003e80000000a00 */
[----:B------:R1:W-:Y:S02]  /*2d50*/  STS.64 [R3+0x8], R12 ;  /* 0x0000080c03007388 */ /* 0x0003e40000000a00 */
.L_x_521:
[----:B------:R-:W-:Y:S05]  /*2d60*/  BSYNC.RECONVERGENT B1 ;  /* 0x0000000000017941 */ /* 0x000fea0003800200 */
.L_x_520:
[----:B------:R-:W-:Y:S01]  /*2d70*/  BAR.SYNC.DEFER_BLOCKING 0x0 ;  /* 0x0000000000007b1d */ /* 0x000fe20000010000 */
[----:B------:R-:W-:-:S13]  /*2d80*/  ISETP.NE.AND P1, PT, R5, RZ, PT ;  /* 0x000000ff0500720c */ /* 0x000fda0003f25270 */
[----:B------:R-:W-:Y:S05]  /*2d90*/  @P1 BRA `(.L_x_497) ;  /* 0x0000003800581947 */ /* 0x000fea0003800000 */
[----:B------:R-:W-:Y:S01]  /*2da0*/  ISETP.GE.AND P0, PT, R4, 0x21, PT ;  /* 0x000000210400780c */ /* 0x000fe20003f06270 */
[----:B0-----:R-:W-:Y:S02]  /*2db0*/  IMAD.MOV.U32 R11, RZ, RZ, R17 ;  /* 0x000000ffff0b7224 */ /* 0x001fe400078e0011 */
[----:B-1----:R-:W-:Y:S02]  /*2dc0*/  IMAD.MOV.U32 R14, RZ, RZ, R19 ;  /* 0x000000ffff0e7224 */ /* 0x002fe400078e0013 */
        /* <DEDUP_REMOVED lines=29> */
.L_x_523:
[----:B------:R-:W-:Y:S05]  /*2fa0*/  BSYNC.RECONVERGENT B1 ;  /* 0x0000000000017941 */ /* 0x000fea0003800200 */
.L_x_522:
[----:B------:R-:W-:Y:S01]  /*2fb0*/  ISETP.GE.AND P0, PT, R4, 0x41, PT ;  /* 0x000000410400780c */ /* 0x000fe20003f06270 */
[----:B------:R-:W-:Y:S02]  /*2fc0*/  IMAD.MOV.U32 R5, RZ, RZ, R11 ;  /* 0x000000ffff057224 */ /* 0x000fe400078e000b */
[----:B--2---:R-:W-:Y:S02]  /*2fd0*/  IMAD.MOV.U32 R10, RZ, RZ, R14 ;  /* 0x000000ffff0a7224 */ /* 0x004fe400078e000e */
        /* <DEDUP_REMOVED lines=29> */
.L_x_525:
[----:B------:R-:W-:Y:S05]  /*31b0*/  BSYNC.RECONVERGENT B1 ;  /* 0x0000000000017941 */ /* 0x000fea0003800200 */
.L_x_524:
        /* <DEDUP_REMOVED lines=32> */
.L_x_527:
[----:B------:R-:W-:Y:S05]  /*33c0*/  BSYNC.RECONVERGENT B1 ;  /* 0x0000000000017941 */ /* 0x000fea0003800200 */
.L_x_526:
        /* <DEDUP_REMOVED lines=32> */
.L_x_529:
[----:B------:R-:W-:Y:S05]  /*35d0*/  BSYNC.RECONVERGENT B1 ;  /* 0x0000000000017941 */ /* 0x000fea0003800200 */
.L_x_528:
        /* <DEDUP_REMOVED lines=32> */
.L_x_531:
[----:B------:R-:W-:Y:S05]  /*37e0*/  BSYNC.RECONVERGENT B1 ;  /* 0x0000000000017941 */ /* 0x000fea0003800200 */
.L_x_530:
        /* <DEDUP_REMOVED lines=32> */
.L_x_533:
[----:B------:R-:W-:Y:S05]  /*39f0*/  BSYNC.RECONVERGENT B1 ;  /* 0x0000000000017941 */ /* 0x000fea0003800200 */
.L_x_532:
        /* <DEDUP_REMOVED lines=32> */
.L_x_465:
[----:B------:R-:W0:Y:S01]  /*3c00*/  S2R R4, SR_TID.X ;  /* 0x0000000000047919 */ /* 0x000e220000002100 */
[----:B------:R-:W1:Y:S01]  /*3c10*/  LDCU.128 UR12, c[0x0][0x380] ;  /* 0x00007000ff0c77ac */ /* 0x000e620008000c00 */
[----:B------:R-:W-:Y:S02]  /*3c20*/  SHF.R.S32.HI R5, RZ, 0x1f, R10 ;  /* 0x0000001fff057819 */ /* 0x000fe4000001140a */
[----:B0-----:R-:W-:-:S04]  /*3c30*/  IADD3 R2, P0, PT, R10, R4, RZ ;  /* 0x000000040a027210 */ /* 0x001fc80007f1e0ff */
[----:B-1----:R-:W-:Y:S01]  /*3c40*/  LEA R8, P1, R2, UR12, 0x3 ;  /* 0x0000000c02087c11 */ /* 0x002fe2000f8218ff */
[----:B------:R-:W-:-:S05]  /*3c50*/  IMAD.X R3, RZ, RZ, R5, P0 ;  /* 0x000000ffff037224 */ /* 0x000fca00000e0605 */
[----:B------:R-:W-:-:S05]  /*3c60*/  LEA.HI.X R9, R2, UR13, R3, 0x3, P1 ;  /* 0x0000000d02097c11 */ /* 0x000fca00088f1c03 */
[----:B------:R-:W2:Y:S04]  /*3c70*/  LDG.E.64 R12, desc[UR10][R8.64] ;  /* 0x0000000a080c7981 */ /* 0x000ea8000c1e1b00 */
[----:B------:R-:W2:Y:S04]  /*3c80*/  LDG.E.64 R14, desc[UR10][R8.64+0x800] ;  /* 0x0008000a080e7981 */ /* 0x000ea8000c1e1b00 */
[----:B------:R-:W3:Y:S04]  /*3c90*/  LDG.E.64 R16, desc[UR10][R8.64+0x1000] ;  /* 0x0010000a08107981 */ /* 0x000ee8000c1e1b00 */
[----:B------:R-:W4:Y:S04]  /*3ca0*/  LDG.E.64 R18, desc[UR10][R8.64+0x1800] ;  /* 0x0018000a08127981 */ /* 0x000f28000c1e1b00 */
[----:B------:R0:W5:Y:S01]  /*3cb0*/  LDG.E.64 R2, desc[UR10][R8.64+0x2000] ;  /* 0x0020000a08027981 */ /* 0x000162000c1e1b00 */
[----:B------:R-:W-:Y:S01]  /*3cc0*/  BSSY.RECONVERGENT B1, `(.L_x_534) ;  /* 0x000001f000017945 */ /* 0x000fe20003800200 */
[C---:B0-----:R-:W-:Y:S01]  /*3cd0*/  LOP3.LUT R8, R4.reuse, 0x400, RZ, 0xfc, !PT ;  /* 0x0000040004087812 */ /* 0x041fe200078efcff */
[----:B------:R-:W-:Y:S01]  /*3ce0*/  VIADD R9, R4, 0x200 ;  /* 0x0000020004097836 */ /* 0x000fe20000000000 */
[----:B--2---:R-:W-:-:S06]  /*3cf0*/  DSETP.GEU.AND P0, PT, |R12|, |R14|, PT ;  /* 0x4000000e0c00722a */ /* 0x004fcc0003f0e200 */
[----:B------:R-:W-:Y:S02]  /*3d00*/  FSEL R12, R12, R14, P0 ;  /* 0x0000000e0c0c7208 */ /* 0x000fe40000000000 */
[----:B------:R-:W-:Y:S02]  /*3d10*/  FSEL R13, R13, R15, P0 ;  /* 0x0000000f0d0d7208 */ /* 0x000fe40000000000 */
[----:B------:R-:W-:-:S04]  /*3d20*/  IADD3 R14, P1, PT, R10, UR14, RZ ;  /* 0x0000000e0a0e7c10 */ /* 0x000fc8000ff3e0ff */
[----:B---3--:R-:W-:Y:S01]  /*3d30*/  DSETP.GEU.AND P2, PT, |R12|, |R16|, PT ;  /* 0x400000100c00722a */ /* 0x008fe20003f4e200 */
[----:B------:R-:W-:-:S05]  /*3d40*/  IADD3 R6, P5, PT, R8, R14, RZ ;  /* 0x0000000e08067210 */ /* 0x000fca0007fbe0ff */
[----:B------:R-:W-:Y:S02]  /*3d50*/  FSEL R12, R12, R16, P2 ;  /* 0x000000100c0c7208 */ /* 0x000fe40001000000 */
[----:B------:R-:W-:-:S06]  /*3d60*/  FSEL R13, R13, R17, P2 ;  /* 0x000000110d0d7208 */ /* 0x000fcc0001000000 */
[----:B----4-:R-:W-:-:S06]  /*3d70*/  DSETP.GEU.AND P3, PT, |R12|, |R18|, PT ;  /* 0x400000120c00722a */ /* 0x010fcc0003f6e200 */
[----:B------:R-:W-:Y:S02]  /*3d80*/  FSEL R10, R12, R18, P3 ;  /* 0x000000120c0a7208 */ /* 0x000fe40001800000 */
[----:B------:R-:W-:Y:S02]  /*3d90*/  FSEL R11, R13, R19, P3 ;  /* 0x000000130d0b7208 */ /* 0x000fe40001800000 */
[----:B------:R-:W-:Y:S01]  /*3da0*/  IADD3.X R12, PT, PT, R5, UR15, RZ, P1, !PT ;  /* 0x0000000f050c7c10 */ /* 0x000fe20008ffe4ff */
[C---:B------:R-:W-:Y:S01]  /*3db0*/  VIADD R5, R4.reuse, 0x100 ;  /* 0x0000010004057836 */ /* 0x040fe20000000000 */
[----:B------:R-:W-:Y:S02]  /*3dc0*/  ISETP.LE.AND P1, PT, R7, UR6, PT ;  /* 0x0000000607007c0c */ /* 0x000fe4000bf23270 */
[----:B-----5:R-:W-:Y:S02]  /*3dd0*/  DSETP.GEU.AND P4, PT, |R10|, |R2|, PT ;  /* 0x400000020a00722a */ /* 0x020fe40003f8e200 */
[----:B------:R-:W-:Y:S01]  /*3de0*/  @P2 SEL R9, R4, R5, P0 ;  /* 0x0000000504092207 */ /* 0x000fe20000000000 */
[----:B------:R-:W-:-:S02]  /*3df0*/  IMAD.X R5, RZ, RZ, R12, P5 ;  /* 0x000000ffff057224 */ /* 0x000fc400028e060c */
[----:B------:R-:W-:-:S09]  /*3e00*/  @!P3 VIADD R9, R4, 0x300 ;  /* 0x000003000409b836 */ /* 0x000fd20000000000 */
        /* <DEDUP_REMOVED lines=10> */
.L_x_535:
[----:B------:R-:W-:Y:S05]  /*3eb0*/  BSYNC.RECONVERGENT B1 ;  /* 0x0000000000017941 */ /* 0x000fea0003800200 */
.L_x_534:
        /* <DEDUP_REMOVED lines=12> */
[----:B------:R-:W-:-:S05]  /*3f80*/  IMAD.MOV.U32 R11, RZ, RZ, 0x500 ;  /* 0x00000500ff0b7424 */ /* 0x000fca00078e00ff */
[----:B------:R-:W2:Y:S01]  /*3f90*/  ATOMG.E.ADD.STRONG.GPU PT, R10, desc[UR10][R8.64], R11 ;  /* 0x8000000b080a79a8 */ /* 0x000ea200081ef10a */
[----:B------:R-:W0:Y:S01]  /*3fa0*/  S2UR UR5, SR_CgaCtaId ;  /* 0x00000000000579c3 */ /* 0x000e220000008800 */
[----:B------:R-:W-:Y:S02]  /*3fb0*/  UMOV UR4, 0x400 ;  /* 0x0000040000047882 */ /* 0x000fe40000000000 */
[----:B0-----:R-:W-:Y:S01]  /*3fc0*/  ULEA UR4, UR5, UR4, 0x18 ;  /* 0x0000000405047291 */ /* 0x001fe2000f8ec0ff */
[----:B--2---:R-:W-:-:S08]  /*3fd0*/  VIADD R10, R10, UR6 ;  /* 0x000000060a0a7c36 */ /* 0x004fd00008000000 */
[----:B------:R0:W-:Y:S03]  /*3fe0*/  STS [UR4+0x98], R10 ;  /* 0x0000980aff007988 */ /* 0x0001e60008000804 */
.L_x_538:
[----:B------:R-:W-:Y:S05]  /*3ff0*/  BSYNC.RECONVERGENT B1 ;  /* 0x0000000000017941 */ /* 0x000fea0003800200 */
.L_x_537:
[----:B------:R-:W1:Y:S08]  /*4000*/  S2UR UR5, SR_CgaCtaId ;  /* 0x00000000000579c3 */ /* 0x000e700000008800 */
[----:B------:R-:W-:Y:S06]  /*4010*/  BAR.SYNC.DEFER_BLOCKING 0x0 ;  /* 0x0000000000007b1d */ /* 0x000fec0000010000 */
[----:B------:R-:W-:-:S02]  /*4020*/  UMOV UR4, 0x400 ;  /* 0x0000040000047882 */ /* 0x000fc40000000000 */
[----:B-1----:R-:W-:-:S06]  /*4030*/  ULEA UR4, UR5, UR4, 0x18 ;  /* 0x0000000405047291 */ /* 0x002fcc000f8ec0ff */
[----:B------:R-:W-:-:S05]  /*4040*/  IMAD.U32 R14, RZ, RZ, UR4 ;  /* 0x00000004ff0e7e24 */ /* 0x000fca000f8e00ff */
[----:B------:R-:W0:Y:S02]  /*4050*/  LDS R12, [R14+0x98] ;  /* 0x000098000e0c7984 */ /* 0x000e240000000800 */
[----:B0-----:R-:W-:-:S05]  /*4060*/  VIADD R10, R12, 0x500 ;  /* 0x000005000c0a7836 */ /* 0x001fca0000000000 */
[----:B------:R-:W-:-:S13]  /*4070*/  ISETP.GT.AND P0, PT, R10, R7, PT ;  /* 0x000000070a00720c */ /* 0x000fda0003f04270 */
[----:B------:R-:W-:Y:S05]  /*4080*/  @P0 BRA `(.L_x_539) ;  /* 0x0000000400900947 */ /* 0x000fea0003800000 */
[----:B------:R-:W-:Y:S01]  /*4090*/  BSSY.RECONVERGENT B1, `(.L_x_539) ;  /* 0x0000063000017945 */ /* 0x000fe20003800200 */
[----:B------:R-:W-:Y:S01]  /*40a0*/  IMAD.MOV.U32 R20, RZ, RZ, R2 ;  /* 0x000000ffff147224 */ /* 0x000fe200078e0002 */
[----:B------:R-:W0:Y:S01]  /*40b0*/  LDCU UR7, c[0x0][0x398] ;  /* 0x00007300ff0777ac */ /* 0x000e220008000800 */
[----:B------:R-:W-:Y:S02]  /*40c0*/  IMAD.MOV.U32 R21, RZ, RZ, R3 ;  /* 0x000000ffff157224 */ /* 0x000fe400078e0003 */
[----:B------:R-:W-:Y:S01]  /*40d0*/  IMAD.MOV.U32 R27, RZ, RZ, R6 ;  /* 0x000000ffff1b7224 */ /* 0x000fe200078e0006 */
[----:B------:R-:W1:Y:S01]  /*40e0*/  LDCU.128 UR12, c[0x0][0x380] ;  /* 0x00007000ff0c77ac */ /* 0x000e620008000c00 */
[----:B------:R-:W-:-:S07]  /*40f0*/  IMAD.MOV.U32 R22, RZ, RZ, R5 ;  /* 0x000000ffff167224 */ /* 0x000fce00078e0005 */
.L_x_542:
[----:B------:R-:W-:-:S04]  /*4100*/  IADD3 R28, P0, PT, R4, R12, RZ ;  /* 0x0000000c041c7210 */ /* 0x000fc80007f1e0ff */
[----:B------:R-:W-:Y:S02]  /*4110*/  LEA.HI.X.SX32 R25, R12, RZ, 0x1, P0 ;  /* 0x000000ff0c197211 */ /* 0x000fe400000f0eff */
[----:B-1----:R-:W-:-:S04]  /*4120*/  LEA R6, P0, R28, UR12, 0x3 ;  /* 0x0000000c1c067c11 */ /* 0x002fc8000f8018ff */
[----:B------:R-:W-:-:S05]  /*4130*/  LEA.HI.X R7, R28, UR13, R25, 0x3, P0 ;  /* 0x0000000d1c077c11 */ /* 0x000fca00080f1c19 */
[----:B------:R-:W2:Y:S04]  /*4140*/  LDG.E.64 R18, desc[UR10][R6.64] ;  /* 0x0000000a06127981 */ /* 0x000ea8000c1e1b00 */
[----:B------:R-:W3:Y:S04]  /*4150*/  LDG.E.64 R16, desc[UR10][R6.64+0x800] ;  /* 0x0008000a06107981 */ /* 0x000ee8000c1e1b00 */
[----:B------:R-:W4:Y:S04]  /*4160*/  LDG.E.64 R12, desc[UR10][R6.64+0x1000] ;  /* 0x0010000a060c7981 */ /* 0x000f28000c1e1b00 */
[----:B------:R-:W4:Y:S01]  /*4170*/  LDG.E.64 R10, desc[UR10][R6.64+0x1800] ;  /* 0x0018000a060a7981 */ /* 0x000f22000c1e1b00 */
[----:B------:R-:W-:-:S03]  /*4180*/  IADD3 R28, P0, PT, R28, UR14, RZ ;  /* 0x0000000e1c1c7c10 */ /* 0x000fc6000ff1e0ff */
[----:B------:R1:W5:Y:S01]  /*4190*/  LDG.E.64 R2, desc[UR10][R6.64+0x2000] ;  /* 0x0020000a06027981 */ /* 0x000362000c1e1b00 */
[----:B------:R-:W-:Y:S01]  /*41a0*/  IADD3.X R25, PT, PT, R25, UR15, RZ, P0, !PT ;  /* 0x0000000f19197c10 */ /* 0x000fe200087fe4ff */
[----:B------:R-:W-:Y:S01]  /*41b0*/  BSSY.RECONVERGENT B2, `(.L_x_540) ;  /* 0x0000038000027945 */ /* 0x000fe20003800200 */
[----:B------:R-:W-:Y:S01]  /*41c0*/  BAR.SYNC.DEFER_BLOCKING 0x0 ;  /* 0x0000000000007b1d */ /* 0x000fe20000010000 */
[C---:B------:R-:W-:Y:S02]  /*41d0*/  IADD3 R24, P4, PT, R28.reuse, 0x200, RZ ;  /* 0x000002001c187810 */ /* 0x040fe40007f9e0ff */
[C---:B------:R-:W-:Y:S02]  /*41e0*/  IADD3 R15, P5, PT, R28.reuse, 0x300, RZ ;  /* 0x000003001c0f7810 */ /* 0x040fe40007fbe0ff */
[C---:B------:R-:W-:Y:S02]  /*41f0*/  IADD3 R23, P3, PT, R28.reuse, 0x100, RZ ;  /* 0x000001001c177810 */ /* 0x040fe40007f7e0ff */
[----:B-1----:R-:W-:-:S02]  /*4200*/  IADD3 R6, P6, PT, R28, 0x400, RZ ;  /* 0x000004001c067810 */ /* 0x002fc40007fde0ff */
[----:B------:R-:W-:Y:S01]  /*4210*/  IADD3.X R26, PT, PT, RZ, R25, RZ, P3, !PT ;  /* 0x00000019ff1a7210 */ /* 0x000fe20001ffe4ff */
[----:B--2---:R-:W-:-:S14]  /*4220*/  DSETP.GEU.AND P2, PT, |R20|, |R18|, PT ;  /* 0x400000121400722a */ /* 0x004fdc0003f4e200 */
[----:B------:R-:W-:-:S04]  /*4230*/  @P2 ISETP.GE.U32.AND P0, PT, R27, R28, PT ;  /* 0x0000001c1b00220c */ /* 0x000fc80003f06070 */
[----:B------:R-:W-:-:S13]  /*4240*/  @P2 ISETP.GE.AND.EX P0, PT, R22, R25, PT, P0 ;  /* 0x000000191600220c */ /* 0x000fda0003f06300 */
[----:B------:R-:W-:-:S06]  /*4250*/  @P2 DSETP.LT.OR P0, PT, |R18|, |R20|, !P0 ;  /* 0x400000141200222a */ /* 0x000fcc0004701600 */
[----:B------:R-:W-:Y:S02]  /*4260*/  @P2 FSEL R5, R20, R18, P0 ;  /* 0x0000001214052208 */ /* 0x000fe40000000000 */
[----:B------:R-:W-:Y:S01]  /*4270*/  @P2 FSEL R20, R21, R19, P0 ;  /* 0x0000001315142208 */ /* 0x000fe20000000000 */
[----:B------:R-:W-:Y:S01]  /*4280*/  IMAD.X R21, RZ, RZ, R25, P4 ;  /* 0x000000ffff157224 */ /* 0x000fe200020e0619 */
[----:B------:R-:W-:Y:S01]  /*4290*/  @P2 SEL R28, R27, R28, P0 ;  /* 0x0000001c1b1c2207 */ /* 0x000fe20000000000 */
[----:B------:R-:W-:Y:S02]  /*42a0*/  @P2 IMAD.MOV.U32 R18, RZ, RZ, R5 ;  /* 0x000000ffff122224 */ /* 0x000fe400078e0005 */
[----:B------:R-:W-:Y:S02]  /*42b0*/  @P2 IMAD.MOV.U32 R19, RZ, RZ, R20 ;  /* 0x000000ffff132224 */ /* 0x000fe400078e0014 */
[--C-:B------:R-:W-:Y:S02]  /*42c0*/  IMAD.X R20, RZ, RZ, R25.reuse, P5 ;  /* 0x000000ffff147224 */ /* 0x100fe400028e0619 */
[----:B------:R-:W-:Y:S01]  /*42d0*/  IMAD.X R5, RZ, RZ, R25, P6 ;  /* 0x000000ffff057224 */ /* 0x000fe200030e0619 */
[----:B------:R-:W-:Y:S01]  /*42e0*/  @P2 SEL R25, R22, R25, P0 ;  /* 0x0000001916192207 */ /* 0x000fe20000000000 */
        /* <DEDUP_REMOVED lines=20> */
[----:B------:R-:W-:-:S05]  /*4430*/  ISETP.NE.AND P2, PT, R4, RZ, PT ;  /* 0x000000ff0400720c */ /* 0x000fca0003f45270 */
[----:B------:R-:W-:-:S14]  /*4440*/  DSETP.GEU.AND P1, PT, |R12|, |R10|, PT ;  /* 0x4000000a0c00722a */ /* 0x000fdc0003f2e200 */
[----:B------:R-:W-:-:S04]  /*4450*/  @P1 ISETP.GE.U32.AND P0, PT, R24, R15, PT ;  /* 0x0000000f1800120c */ /* 0x000fc80003f06070 */
[----:B------:R-:W-:-:S13]  /*4460*/  @P1 ISETP.GE.AND.EX P0, PT, R21, R20, PT, P0 ;  /* 0x000000141500120c */ /* 0x000fda0003f06300 */
[----:B------:R-:W-:-:S06]  /*4470*/  @P1 DSETP.LT.OR P0, PT, |R10|, |R12|, !P0 ;  /* 0x4000000c0a00122a */ /* 0x000fcc0004701600 */
[----:B------:R-:W-:Y:S02]  /*4480*/  @P1 FSEL R16, R12, R10, P0 ;  /* 0x0000000a0c101208 */ /* 0x000fe40000000000 */
[----:B------:R-:W-:Y:S01]  /*4490*/  @P1 FSEL R13, R13, R11, P0 ;  /* 0x0000000b0d0d1208 */ /* 0x000fe20000000000 */
[----:B------:R-:W-:Y:S06]  /*44a0*/  @P2 BRA `(.L_x_541) ;  /* 0x0000000000202947 */ /* 0x000fec0003800000 */
[----:B------:R-:W-:-:S05]  /*44b0*/  IMAD.MOV.U32 R17, RZ, RZ, 0x500 ;  /* 0x00000500ff117424 */ /* 0x000fca00078e00ff */
[----:B------:R-:W2:Y:S01]  /*44c0*/  ATOMG.E.ADD.STRONG.GPU PT, R7, desc[UR10][R8.64], R17 ;  /* 0x80000011080779a8 */ /* 0x000ea200081ef10a */
[----:B------:R-:W1:Y:S01]  /*44d0*/  S2UR UR5, SR_CgaCtaId ;  /* 0x00000000000579c3 */ /* 0x000e620000008800 */
[----:B------:R-:W-:Y:S02]  /*44e0*/  UMOV UR4, 0x400 ;  /* 0x0000040000047882 */ /* 0x000fe40000000000 */
[----:B-1----:R-:W-:-:S06]  /*44f0*/  ULEA UR4, UR5, UR4, 0x18 ;  /* 0x0000000405047291 */ /* 0x002fcc000f8ec0ff */
[----:B------:R-:W-:Y:S02]  /*4500*/  IMAD.U32 R14, RZ, RZ, UR4 ;  /* 0x00000004ff0e7e24 */ /* 0x000fe4000f8e00ff */
[----:B--2---:R-:W-:-:S05]  /*4510*/  VIADD R7, R7, UR6 ;  /* 0x0000000607077c36 */ /* 0x004fca0008000000 */
[----:B------:R1:W-:Y:S02]  /*4520*/  STS [R14+0x98], R7 ;  /* 0x000098070e007388 */ /* 0x0003e40000000800 */
.L_x_541:
[----:B0-----:R-:W-:Y:S05]  /*4530*/  BSYNC.RECONVERGENT B2 ;  /* 0x0000000000027941 */ /* 0x001fea0003800200 */
.L_x_540:
[----:B------:R-:W-:Y:S01]  /*4540*/  BAR.SYNC.DEFER_BLOCKING 0x0 ;  /* 0x0000000000007b1d */ /* 0x000fe20000010000 */
[----:B------:R-:W-:Y:S01]  /*4550*/  @P1 IMAD.MOV.U32 R10, RZ, RZ, R16 ;  /* 0x000000ffff0a1224 */ /* 0x000fe200078e0010 */
[----:B------:R-:W-:Y:S01]  /*4560*/  @P1 SEL R15, R24, R15, P0 ;  /* 0x0000000f180f1207 */ /* 0x000fe20000000000 */
[----:B------:R-:W-:Y:S01]  /*4570*/  @P1 IMAD.MOV.U32 R11, RZ, RZ, R13 ;  /* 0x000000ffff0b1224 */ /* 0x000fe200078e000d */
[----:B------:R-:W-:Y:S01]  /*4580*/  @P1 SEL R20, R21, R20, P0 ;  /* 0x0000001415141207 */ /* 0x000fe20000000000 */
[----:B-1----:R-:W-:-:S04]  /*4590*/  IMAD.U32 R7, RZ, RZ, UR7 ;  /* 0x00000007ff077e24 */ /* 0x002fc8000f8e00ff */
[----:B-----5:R-:W-:-:S14]  /*45a0*/  DSETP.GEU.AND P2, PT, |R10|, |R2|, PT ;  /* 0x400000020a00722a */ /* 0x020fdc0003f4e200 */
[----:B------:R-:W-:Y:S01]  /*45b0*/  @P2 ISETP.GE.U32.AND P0, PT, R15, R6, PT ;  /* 0x000000060f00220c */ /* 0x000fe20003f06070 */
[----:B------:R-:W0:Y:S03]  /*45c0*/  LDS R12, [R14+0x98] ;  /* 0x000098000e0c7984 */ /* 0x000e260000000800 */
        /* <DEDUP_REMOVED lines=9> */
[----:B------:R-:W-:-:S02]  /*4660*/  IMAD.MOV.U32 R22, RZ, RZ, R5 ;  /* 0x000000ffff167224 */ /* 0x000fc400078e0005 */
[----:B------:R-:W-:Y:S02]  /*4670*/  IMAD.MOV.U32 R20, RZ, RZ, R2 ;  /* 0x000000ffff147224 */ /* 0x000fe400078e0002 */
[----:B------:R-:W-:Y:S02]  /*4680*/  IMAD.MOV.U32 R21, RZ, RZ, R3 ;  /* 0x000000ffff157224 */ /* 0x000fe400078e0003 */
[----:B0-----:R-:W-:-:S05]  /*4690*/  VIADD R10, R12, 0x500 ;  /* 0x000005000c0a7836 */ /* 0x001fca0000000000 */
[----:B------:R-:W-:-:S13]  /*46a0*/  ISETP.GT.AND P0, PT, R10, R7, PT ;  /* 0x000000070a00720c */ /* 0x000fda0003f04270 */
[----:B------:R-:W-:Y:S05]  /*46b0*/  @!P0 BRA `(.L_x_542) ;  /* 0xfffffff800908947 */ /* 0x000fea000383ffff */
[----:B------:R-:W-:Y:S05]  /*46c0*/  BSYNC.RECONVERGENT B1 ;  /* 0x0000000000017941 */ /* 0x000fea0003800200 */
.L_x_539:
[----:B------:R-:W-:Y:S01]  /*46d0*/  ISETP.GE.AND P0, PT, R12, R7, PT ;  /* 0x000000070c00720c */ /* 0x000fe20003f06270 */
[----:B------:R-:W0:Y:S01]  /*46e0*/  LDCU.64 UR6, c[0x0][0x388] ;  /* 0x00007100ff0677ac */ /* 0x000e220008000a00 */
[----:B------:R-:W-:Y:S01]  /*46f0*/  BSSY.RECONVERGENT B1, `(.L_x_536) ;  /* 0x00000ac000017945 */ /* 0x000fe20003800200 */
[----:B------:R-:W1:Y:S10]  /*4700*/  LDCU.64 UR4, c[0x0][0x388] ;  /* 0x00007100ff0477ac */ /* 0x000e740008000a00 */
[----:B------:R-:W-:Y:S05]  /*4710*/  @P0 BRA `(.L_x_543) ;  /* 0x0000000800a40947 */ /* 0x000fea0003800000 */
[----:B------:R-:W-:-:S05]  /*4720*/  IMAD.IADD R9, R7, 0x1, -R12 ;  /* 0x0000000107097824 */ /* 0x000fca00078e0a0c */
[----:B------:R-:W-:-:S13]  /*4730*/  ISETP.GE.AND P0, PT, R4, R9, PT ;  /* 0x000000090400720c */ /* 0x000fda0003f06270 */
[----:B------:R-:W-:Y:S05]  /*4740*/  @P0 BRA `(.L_x_543) ;  /* 0x0000000800980947 */ /* 0x000fea0003800000 */
[----:B------:R-:W-:Y:S01]  /*4750*/  LOP3.LUT R8, RZ, R4, RZ, 0x33, !PT ;  /* 0x00000004ff087212 */ /* 0x000fe200078e33ff */
[----:B------:R-:W-:Y:S03]  /*4760*/  BSSY.RECONVERGENT B2, `(.L_x_544) ;  /* 0x000002f000027945 */ /* 0x000fe60003800200 */
[----:B------:R-:W-:Y:S01]  /*4770*/  IADD3 R18, PT, PT, -R12, R7, R8 ;  /* 0x000000070c127210 */ /* 0x000fe20007ffe108 */
[----:B------:R-:W-:-:S03]  /*4780*/  IMAD.MOV.U32 R8, RZ, RZ, R4 ;  /* 0x000000ffff087224 */ /* 0x000fc600078e0004 */
[----:B------:R-:W-:-:S04]  /*4790*/  LOP3.LUT R7, R18, 0x300, RZ, 0xc0, !PT ;  /* 0x0000030012077812 */ /* 0x000fc800078ec0ff */
[----:B------:R-:W-:-:S13]  /*47a0*/  ISETP.NE.AND P0, PT, R7, 0x300, PT ;  /* 0x000003000700780c */ /* 0x000fda0003f05270 */
[----:B------:R-:W-:Y:S05]  /*47b0*/  @!P0 BRA `(.L_x_545) ;  /* 0x0000000000a48947 */ /* 0x000fea0003800000 */
[----:B------:R-:W2:Y:S01]  /*47c0*/  LDC.64 R10, c[0x0][0x380] ;  /* 0x0000e000ff0a7b82 */ /* 0x000ea20000000a00 */
[----:B------:R-:W-:Y:S01]  /*47d0*/  LEA.HI R7, R18, 0x1, RZ, 0x18 ;  /* 0x0000000112077811 */ /* 0x000fe200078fc0ff */
[----:B------:R-:W-:Y:S02]  /*47e0*/  IMAD.IADD R13, R4, 0x1, R12 ;  /* 0x00000001040d7824 */ /* 0x000fe400078e020c */
[----:B------:R-:W-:Y:S01]  /*47f0*/  IMAD.MOV.U32 R8, RZ, RZ, R4 ;  /* 0x000000ffff087224 */ /* 0x000fe200078e0004 */
[----:B------:R-:W-:-:S05]  /*4800*/  LOP3.LUT R7, R7, 0x3, RZ, 0xc0, !PT ;  /* 0x0000000307077812 */ /* 0x000fca00078ec0ff */
[----:B------:R-:W-:-:S07]  /*4810*/  IMAD.MOV R7, RZ, RZ, -R7 ;  /* 0x000000ffff077224 */ /* 0x000fce00078e0a07 */
.L_x_548:
[----:B--2---:R-:W-:-:S06]  /*4820*/  IMAD.WIDE R14, R13, 0x8, R10 ;  /* 0x000000080d0e7825 */ /* 0x004fcc00078e020a */
[----:B------:R-:W2:Y:S01]  /*4830*/  LDG.E.64 R14, desc[UR10][R14.64] ;  /* 0x0000000a0e0e7981 */ /* 0x000ea2000c1e1b00 */
[----:B-1----:R-:W-:Y:S01]  /*4840*/  IADD3 R22, P1, PT, R13, UR4, RZ ;  /* 0x000000040d167c10 */ /* 0x002fe2000ff3e0ff */
[----:B------:R-:W-:Y:S01]  /*4850*/  VIADD R7, R7, 0x1 ;  /* 0x0000000107077836 */ /* 0x000fe20000000000 */
[----:B------:R-:W-:Y:S01]  /*4860*/  BSSY.RECONVERGENT B3, `(.L_x_546) ;  /* 0x000001b000037945 */ /* 0x000fe20003800200 */
[----:B------:R-:W-:Y:S01]  /*4870*/  IMAD.MOV.U32 R19, RZ, RZ, R6 ;  /* 0x000000ffff137224 */ /* 0x000fe200078e0006 */
[----:B------:R-:W-:Y:S01]  /*4880*/  LEA.HI.X.SX32 R21, R13, UR5, 0x1, P1 ;  /* 0x000000050d157c11 */ /* 0x000fe200088f0eff */
[----:B------:R-:W-:Y:S01]  /*4890*/  IMAD.MOV.U32 R20, RZ, RZ, R5 ;  /* 0x000000ffff147224 */ /* 0x000fe200078e0005 */
[----:B------:R-:W-:Y:S01]  /*48a0*/  MOV R16, R2 ;  /* 0x0000000200107202 */ /* 0x000fe20000000f00 */
[----:B------:R-:W-:Y:S01]  /*48b0*/  IMAD.MOV.U32 R17, RZ, RZ, R3 ;  /* 0x000000ffff117224 */ /* 0x000fe200078e0003 */
[----:B------:R-:W-:Y:S01]  /*48c0*/  ISETP.NE.AND P2, PT, R7, RZ, PT ;  /* 0x000000ff0700720c */ /* 0x000fe20003f45270 */
        /* <DEDUP_REMOVED lines=20> */
.L_x_547:
[----:B0-----:R-:W-:Y:S05]  /*4a10*/  BSYNC.RECONVERGENT B3 ;  /* 0x0000000000037941 */ /* 0x001fea0003800200 */
.L_x_546:
[----:B------:R-:W-:Y:S02]  /*4a20*/  VIADD R8, R8, 0x100 ;  /* 0x0000010008087836 */ /* 0x000fe40000000000 */
[----:B------:R-:W-:Y:S01]  /*4a30*/  VIADD R13, R13, 0x100 ;  /* 0x000001000d0d7836 */ /* 0x000fe20000000000 */
[----:B------:R-:W-:Y:S06]  /*4a40*/  @P2 BRA `(.L_x_548) ;  /* 0xfffffffc00742947 */ /* 0x000fec000383ffff */
.L_x_545:
[----:B01----:R-:W-:Y:S05]  /*4a50*/  BSYNC.RECONVERGENT B2 ;  /* 0x0000000000027941 */ /* 0x003fea0003800200 */
.L_x_544:
        /* <DEDUP_REMOVED lines=9> */
.L_x_557:
[----:B------:R-:W-:-:S05]  /*4af0*/  IMAD.WIDE R22, R7, 0x8, R10 ;  /* 0x0000000807167825 */ /* 0x000fca00078e020a */
[----:B------:R-:W2:Y:S04]  /*4b00*/  LDG.E.64 R20, desc[UR10][R22.64+-0x1000] ;  /* 0xfff0000a16147981 */ /* 0x000ea8000c1e1b00 */
[----:B------:R0:W5:Y:S04]  /*4b10*/  LDG.E.64 R16, desc[UR10][R22.64+-0x800] ;  /* 0xfff8000a16107981 */ /* 0x000168000c1e1b00 */
[----:B------:R0:W5:Y:S04]  /*4b20*/  LDG.E.64 R14, desc[UR10][R22.64] ;  /* 0x0000000a160e7981 */ /* 0x000168000c1e1b00 */
[----:B------:R0:W5:Y:S01]  /*4b30*/  LDG.E.64 R12, desc[UR10][R22.64+0x800] ;  /* 0x0008000a160c7981 */ /* 0x000162000c1e1b00 */
[C---:B------:R-:W-:Y:S01]  /*4b40*/  IADD3 R29, P1, PT, R7.reuse, UR6, RZ ;  /* 0x00000006071d7c10 */ /* 0x040fe2000ff3e0ff */
[----:B------:R-:W-:Y:S03]  /*4b50*/  BSSY.RECONVERGENT B2, `(.L_x_549) ;  /* 0x0000016000027945 */ /* 0x000fe60003800200 */
[----:B------:R-:W-:Y:S01]  /*4b60*/  LEA.HI.X.SX32 R30, R7, UR7, 0x1, P1 ;  /* 0x00000007071e7c11 */ /* 0x000fe200088f0eff */
        /* <DEDUP_REMOVED lines=20> */
.L_x_550:
[----:B------:R-:W-:Y:S05]  /*4cb0*/  BSYNC.RECONVERGENT B2 ;  /* 0x0000000000027941 */ /* 0x000fea0003800200 */
.L_x_549:
        /* <DEDUP_REMOVED lines=23> */
.L_x_552:
[----:B------:R-:W-:Y:S05]  /*4e30*/  BSYNC.RECONVERGENT B2 ;  /* 0x0000000000027941 */ /* 0x000fea0003800200 */
.L_x_551:
        /* <DEDUP_REMOVED lines=24> */
.L_x_554:
[----:B------:R-:W-:Y:S05]  /*4fc0*/  BSYNC.RECONVERGENT B2 ;  /* 0x0000000000027941 */ /* 0x000fea0003800200 */
.L_x_553:
        /* <DEDUP_REMOVED lines=22> */
.L_x_556:
[----:B------:R-:W-:Y:S05]  /*5130*/  BSYNC.RECONVERGENT B2 ;  /* 0x0000000000027941 */ /* 0x000fea0003800200 */
.L_x_555:
[----:B------:R-:W-:Y:S02]  /*5140*/  VIADD R8, R8, 0x400 ;  /* 0x0000040008087836 */ /* 0x000fe40000000000 */
[----:B------:R-:W-:Y:S02]  /*5150*/  VIADD R27, R27, 0x400 ;  /* 0x000004001b1b7836 */ /* 0x000fe40000000000 */
[----:B------:R-:W-:Y:S01]  /*5160*/  VIADD R26, R26, 0x400 ;  /* 0x000004001a1a7836 */ /* 0x000fe20000000000 */
[----:B------:R-:W-:Y:S01]  /*5170*/  ISETP.GE.AND P0, PT, R8, R9, PT ;  /* 0x000000090800720c */ /* 0x000fe20003f06270 */
[----:B------:R-:W-:Y:S02]  /*5180*/  VIADD R25, R25, 0x400 ;  /* 0x0000040019197836 */ /* 0x000fe40000000000 */
[----:B------:R-:W-:-:S10]  /*5190*/  VIADD R7, R7, 0x400 ;  /* 0x0000040007077836 */ /* 0x000fd40000000000 */
[----:B------:R-:W-:Y:S05]  /*51a0*/  @!P0 BRA `(.L_x_557) ;  /* 0xfffffff800508947 */ /* 0x000fea000383ffff */
.L_x_543:
[----:B01----:R-:W-:Y:S05]  /*51b0*/  BSYNC.RECONVERGENT B1 ;  /* 0x0000000000017941 */ /* 0x003fea0003800200 */
.L_x_536:
        /* <DEDUP_REMOVED lines=13> */
[----:B------:R-:W-:Y:S01]  /*5290*/  MOV R12, R7 ;  /* 0x00000007000c7202 */ /* 0x000fe20000000f00 */
[----:B------:R-:W-:Y:S02]  /*52a0*/  IMAD.MOV.U32 R13, RZ, RZ, R16 ;  /* 0x000000ffff0d7224 */ /* 0x000fe400078e0010 */
        /* <DEDUP_REMOVED lines=17> */
.L_x_559:
[----:B------:R-:W-:Y:S05]  /*53c0*/  BSYNC.RECONVERGENT B1 ;  /* 0x0000000000017941 */ /* 0x000fea0003800200 */
.L_x_558:
        /* <DEDUP_REMOVED lines=31> */
.L_x_561:
[----:B------:R-:W-:Y:S05]  /*55c0*/  BSYNC.RECONVERGENT B1 ;  /* 0x0000000000017941 */ /* 0x000fea0003800200 */
.L_x_560:
[----:B------:R-:W-:Y:S01]  /*55d0*/  ISETP.GT.AND P0, PT, R14, 0x1b, PT ;  /* 0x0000001b0e00780c */ /* 0x000fe20003f04270 */
[----:B0-----:R0:W0:Y:S01]  /*55e0*/  SHFL.DOWN PT, R8, R2, 0x4, 0x1f ;  /* 0x08801f0002087f89 */ /* 0x00102200000e0000 */
[----:B------:R-:W-:Y:S01]  /*55f0*/  BSSY.RECONVERGENT B1, `(.L_x_562) ;  /* 0x000001d000017945 */ /* 0x000fe20003800200 */
[----:B---3--:R-:W-:Y:S02]  /*5600*/  IMAD.MOV.U32 R11, RZ, RZ, R5 ;  /* 0x000000ffff0b7224 */ /* 0x008fe400078e0005 */
[----:B------:R3:W0:Y:S01]  /*5610*/  SHFL.DOWN PT, R9, R3, 0x4, 0x1f ;  /* 0x08801f0003097f89 */ /* 0x00062200000e0000 */
[----:B------:R-:W-:Y:S02]  /*5620*/  IMAD.MOV.U32 R12, RZ, RZ, R10 ;  /* 0x000000ffff0c7224 */ /* 0x000fe400078e000a */
[----:B-1----:R-:W-:Y:S01]  /*5630*/  IMAD.MOV.U32 R6, RZ, RZ, R2 ;  /* 0x000000ffff067224 */ /* 0x002fe200078e0002 */
[----:B----4-:R3:W1:Y:S01]  /*5640*/  SHFL.DOWN PT, R16, R5, 0x4, 0x1f ;  /* 0x08801f0005107f89 */ /* 0x01066200000e0000 */
[----:B--2---:R-:W-:-:S03]  /*5650*/  IMAD.MOV.U32 R7, RZ, RZ, R3 ;  /* 0x000000ffff077224 */ /* 0x004fc600078e0003 */
[----:B------:R3:W2:Y:S01]  /*5660*/  SHFL.DOWN PT, R13, R10, 0x4, 0x1f ;  /* 0x08801f000a0d7f89 */ /* 0x0006a200000e0000 */
[----:B------:R-:W-:Y:S05]  /*5670*/  @P0 BRA `(.L_x_563) ;  /* 0x0000000000500947 */ /* 0x000fea0003800000 */
[----:B0-----:R-:W-:Y:S01]  /*5680*/  DSETP.GEU.AND P0, PT, |R2|, |R8|, PT ;  /* 0x400000080200722a */ /* 0x001fe20003f0e200 */
[----:B-1----:R-:W-:Y:S02]  /*5690*/  IMAD.MOV.U32 R11, RZ, RZ, R16 ;  /* 0x000000ffff0b7224 */ /* 0x002fe400078e0010 */
[----:B--2---:R-:W-:Y:S02]  /*56a0*/  IMAD.MOV.U32 R12, RZ, RZ, R13 ;  /* 0x000000ffff0c7224 */ /* 0x004fe400078e000d */
        /* <DEDUP_REMOVED lines=17> */
.L_x_563:
[----:B------:R-:W-:Y:S05]  /*57c0*/  BSYNC.RECONVERGENT B1 ;  /* 0x0000000000017941 */ /* 0x000fea0003800200 */
.L_x_562:
[----:B------:R-:W-:Y:S01]  /*57d0*/  ISETP.GT.AND P0, PT, R14, 0x17, PT ;  /* 0x000000170e00780c */ /* 0x000fe20003f04270 */
[----:B0-----:R0:W4:Y:S01]  /*57e0*/  SHFL.DOWN PT, R8, R6, 0x8, 0x1f ;  /* 0x09001f0006087f89 */ /* 0x00112200000e0000 */
[----:B------:R-:W-:Y:S01]  /*57f0*/  BSSY.RECONVERGENT B1, `(.L_x_564) ;  /* 0x000001d000017945 */ /* 0x000fe20003800200 */
[----:B---3--:R-:W-:Y:S02]  /*5800*/  IMAD.MOV.U32 R5, RZ, RZ, R11 ;  /* 0x000000ffff057224 */ /* 0x008fe400078e000b */
[----:B------:R0:W3:Y:S01]  /*5810*/  SHFL.DOWN PT, R9, R7, 0x8, 0x1f ;  /* 0x09001f0007097f89 */ /* 0x0000e200000e0000 */
[----:B------:R-:W-:Y:S02]  /*5820*/  IMAD.MOV.U32 R10, RZ, RZ, R12 ;  /* 0x000000ffff0a7224 */ /* 0x000fe400078e000c */
[----:B------:R-:W-:Y:S01]  /*5830*/  IMAD.MOV.U32 R2, RZ, RZ, R6 ;  /* 0x000000ffff027224 */ /* 0x000fe200078e0006 */
[----:B-1----:R0:W1:Y:S01]  /*5840*/  SHFL.DOWN PT, R16, R11, 0x8, 0x1f ;  /* 0x09001f000b107f89 */ /* 0x00206200000e0000 */
[----:B------:R-:W-:-:S03]  /*5850*/  IMAD.MOV.U32 R3, RZ, RZ, R7 ;  /* 0x000000ffff037224 */ /* 0x000fc600078e0007 */
[----:B--2---:R0:W2:Y:S01]  /*5860*/  SHFL.DOWN PT, R13, R12, 0x8, 0x1f ;  /* 0x09001f000c0d7f89 */ /* 0x0040a200000e0000 */
[----:B------:R-:W-:Y:S05]  /*5870*/  @P0 BRA `(.L_x_565) ;  /* 0x0000000000500947 */ /* 0x000fea0003800000 */
[----:B---34-:R-:W-:Y:S01]  /*5880*/  DSETP.GEU.AND P0, PT, |R6|, |R8|, PT ;  /* 0x400000080600722a */ /* 0x018fe20003f0e200 */
[----:B-1----:R-:W-:Y:S02]  /*5890*/  IMAD.MOV.U32 R5, RZ, RZ, R16 ;  /* 0x000000ffff057224 */ /* 0x002fe400078e0010 */
        /* <DEDUP_REMOVED lines=18> */
.L_x_565:
[----:B------:R-:W-:Y:S05]  /*59c0*/  BSYNC.RECONVERGENT B1 ;  /* 0x0000000000017941 */ /* 0x000fea0003800200 */
.L_x_564:
[----:B------:R-:W-:Y:S01]  /*59d0*/  ISETP.GT.AND P0, PT, R14, 0xf, PT ;  /* 0x0000000f0e00780c */ /* 0x000fe20003f04270 */
[----:B0-----:R0:W0:Y:S01]  /*59e0*/  SHFL.DOWN PT, R6, R2, 0x10, 0x1f ;  /* 0x0a001f0002067f89 */ /* 0x00102200000e0000 */
[----:B------:R-:W-:Y:S01]  /*59f0*/  BSSY.RECONVERGENT B1, `(.L_x_566) ;  /* 0x000001d000017945 */ /* 0x000fe20003800200 */
[----:B------:R-:W-:Y:S02]  /*5a00*/  IMAD.MOV.U32 R17, RZ, RZ, R5 ;  /* 0x000000ffff117224 */ /* 0x000fe400078e0005 */
[----:B------:R0:W0:Y:S01]  /*5a10*/  SHFL.DOWN PT, R7, R3, 0x10, 0x1f ;  /* 0x0a001f0003077f89 */ /* 0x00002200000e0000 */
[----:B------:R-:W-:Y:S02]  /*5a20*/  IMAD.MOV.U32 R19, RZ, RZ, R10 ;  /* 0x000000ffff137224 */ /* 0x000fe400078e000a */
[----:B------:R-:W-:Y:S01]  /*5a30*/  IMAD.MOV.U32 R12, RZ, RZ, R2 ;  /* 0x000000ffff0c7224 */ /* 0x000fe200078e0002 */
[----:B----4-:R4:W0:Y:S01]  /*5a40*/  SHFL.DOWN PT, R8, R5, 0x10, 0x1f ;  /* 0x0a001f0005087f89 */ /* 0x01082200000e0000 */
[----:B--2---:R-:W-:-:S03]  /*5a50*/  IMAD.MOV.U32 R13, RZ, RZ, R3 ;  /* 0x000000ffff0d7224 */ /* 0x004fc600078e0003 */
[----:B---3--:R4:W2:Y:S01]  /*5a60*/  SHFL.DOWN PT, R9, R10, 0x10, 0x1f ;  /* 0x0a001f000a097f89 */ /* 0x0088a200000e0000 */
[----:B------:R-:W-:Y:S05]  /*5a70*/  @P0 BRA `(.L_x_567) ;  /* 0x0000000000500947 */ /* 0x000fea0003800000 */
[----:B0-----:R-:W-:Y:S01]  /*5a80*/  DSETP.GEU.AND P0, PT, |R2|, |R6|, PT ;  /* 0x400000060200722a */ /* 0x001fe20003f0e200 */
[----:B------:R-:W-:Y:S02]  /*5a90*/  IMAD.MOV.U32 R17, RZ, RZ, R8 ;  /* 0x000000ffff117224 */ /* 0x000fe400078e0008 */
        /* <DEDUP_REMOVED lines=18> */
.L_x_567:
[----:B------:R-:W-:Y:S05]  /*5bc0*/  BSYNC.RECONVERGENT B1 ;  /* 0x0000000000017941 */ /* 0x000fea0003800200 */
.L_x_566:
[----:B------:R-:W-:Y:S01]  /*5bd0*/  ISETP.NE.AND P0, PT, R14, RZ, PT ;  /* 0x000000ff0e00720c */ /* 0x000fe20003f05270 */
[----:B------:R-:W-:-:S12]  /*5be0*/  BSSY.RECONVERGENT B1, `(.L_x_568) ;  /* 0x000000b000017945 */ /* 0x000fd80003800200 */
[----:B------:R-:W-:Y:S05]  /*5bf0*/  @P0 BRA `(.L_x_569) ;  /* 0x0000000000240947 */ /* 0x000fea0003800000 */
[----:B0-----:R-:W0:Y:S01]  /*5c00*/  S2R R6, SR_CgaCtaId ;  /* 0x0000000000067919 */ /* 0x001e220000008800 */
[----:B------:R-:W-:Y:S01]  /*5c10*/  MOV R3, 0x400 ;  /* 0x0000040000037802 */ /* 0x000fe20000000f00 */
[----:B------:R-:W-:Y:S01]  /*5c20*/  IMAD.MOV.U32 R18, RZ, RZ, R17 ;  /* 0x000000ffff127224 */ /* 0x000fe200078e0011 */
[----:B------:R-:W-:-:S04]  /*5c30*/  SHF.R.U32.HI R2, RZ, 0x1, R4 ;  /* 0x00000001ff027819 */ /* 0x000fc80000011604 */
[----:B------:R-:W-:Y:S02]  /*5c40*/  LOP3.LUT R2, R2, 0x1f0, RZ, 0xc0, !PT ;  /* 0x000001f002027812 */ /* 0x000fe400078ec0ff */
[----:B0-----:R-:W-:-:S05]  /*5c50*/  LEA R3, R6, R3, 0x18 ;  /* 0x0000000306037211 */ /* 0x001fca00078ec0ff */
[----:B------:R-:W-:-:S05]  /*5c60*/  IMAD.IADD R3, R2, 0x1, R3 ;  /* 0x0000000102037824 */ /* 0x000fca00078e0203 */
[----:B------:R3:W-:Y:S04]  /*5c70*/  STS.64 [R3+0x10], R18 ;  /* 0x0000101203007388 */ /* 0x0007e80000000a00 */
[----:B------:R3:W-:Y:S02]  /*5c80*/  STS.64 [R3+0x8], R12 ;  /* 0x0000080c03007388 */ /* 0x0007e40000000a00 */
.L_x_569:
[----:B------:R-:W-:Y:S05]  /*5c90*/  BSYNC.RECONVERGENT B1 ;  /* 0x0000000000017941 */ /* 0x000fea0003800200 */
.L_x_568:
[----:B------:R-:W-:Y:S01]  /*5ca0*/  BAR.SYNC.DEFER_BLOCKING 0x0 ;  /* 0x0000000000007b1d */ /* 0x000fe20000010000 */
[----:B------:R-:W-:-:S13]  /*5cb0*/  ISETP.NE.AND P1, PT, R4, RZ, PT ;  /* 0x000000ff0400720c */ /* 0x000fda0003f25270 */
[----:B------:R-:W-:Y:S05]  /*5cc0*/  @P1 BRA `(.L_x_497) ;  /* 0x00000008008c1947 */ /* 0x000fea0003800000 */
[----:B0--3--:R-:W0:Y:S01]  /*5cd0*/  S2R R3, SR_CgaCtaId ;  /* 0x0000000000037919 */ /* 0x009e220000008800 */
[----:B------:R-:W-:Y:S01]  /*5ce0*/  MOV R2, 0x400 ;  /* 0x0000040000027802 */ /* 0x000fe20000000f00 */
[----:B------:R-:W-:Y:S03]  /*5cf0*/  BSSY.RECONVERGENT B1, `(.L_x_570) ;  /* 0x000001a000017945 */ /* 0x000fe60003800200 */
[----:B0-----:R-:W-:-:S05]  /*5d00*/  LEA R30, R3, R2, 0x18 ;  /* 0x00000002031e7211 */ /* 0x001fca00078ec0ff */
[----:B------:R-:W0:Y:S04]  /*5d10*/  LDS.64 R14, [R30+0x18] ;  /* 0x000018001e0e7984 */ /* 0x000e280000000a00 */
[----:B----4-:R-:W3:Y:S04]  /*5d20*/  LDS.128 R4, [R30+0x20] ;  /* 0x000020001e047984 */ /* 0x010ee80000000c00 */
[----:B------:R4:W1:Y:S04]  /*5d30*/  LDS.64 R28, [R30+0x80] ;  /* 0x000080001e1c7984 */ /* 0x0008680000000a00 */
[----:B--2---:R4:W2:Y:S01]  /*5d40*/  LDS.128 R8, [R30+0x30] ;  /* 0x000030001e087984 */ /* 0x0048a20000000c00 */
[----:B0-----:R-:W-:Y:S01]  /*5d50*/  DSETP.GEU.AND P0, PT, |R12|, |R14|, PT ;  /* 0x4000000e0c00722a */ /* 0x001fe20003f0e200 */
[----:B------:R-:W-:Y:S01]  /*5d60*/  MOV R2, R14 ;  /* 0x0000000e00027202 */ /* 0x000fe20000000f00 */
[----:B------:R-:W-:-:S02]  /*5d70*/  IMAD.MOV.U32 R3, RZ, RZ, R15 ;  /* 0x000000ffff037224 */ /* 0x000fc400078e000f */
[----:B---3--:R-:W-:Y:S02]  /*5d80*/  IMAD.MOV.U32 R31, RZ, RZ, R4 ;  /* 0x000000ffff1f7224 */ /* 0x008fe400078e0004 */
[----:B------:R-:W-:-:S08]  /*5d90*/  IMAD.MOV.U32 R33, RZ, RZ, R5 ;  /* 0x000000ffff217224 */ /* 0x000fd000078e0005 */
[----:B-12-4-:R-:W-:Y:S05]  /*5da0*/  @!P0 BRA `(.L_x_571) ;  /* 0x0000000000388947 */ /* 0x016fea0003800000 */
        /* <DEDUP_REMOVED lines=14> */
.L_x_571:
[----:B------:R-:W-:Y:S05]  /*5e90*/  BSYNC.RECONVERGENT B1 ;  /* 0x0000000000017941 */ /* 0x000fea0003800200 */
.L_x_570:
        /* <DEDUP_REMOVED lines=25> */
.L_x_573:
[----:B------:R-:W-:Y:S05]  /*6030*/  BSYNC.RECONVERGENT B1 ;  /* 0x0000000000017941 */ /* 0x000fea0003800200 */
.L_x_572:
        /* <DEDUP_REMOVED lines=21> */
.L_x_575:
[----:B------:R-:W-:Y:S05]  /*6190*/  BSYNC.RECONVERGENT B1 ;  /* 0x0000000000017941 */ /* 0x000fea0003800200 */
.L_x_574:
        /* <DEDUP_REMOVED lines=21> */
.L_x_577:
[----:B------:R-:W-:Y:S05]  /*62f0*/  BSYNC.RECONVERGENT B1 ;  /* 0x0000000000017941 */ /* 0x000fea0003800200 */
.L_x_576:
        /* <DEDUP_REMOVED lines=21> */
.L_x_579:
[----:B------:R-:W-:Y:S05]  /*6450*/  BSYNC.RECONVERGENT B1 ;  /* 0x0000000000017941 */ /* 0x000fea0003800200 */
.L_x_578:
        /* <DEDUP_REMOVED lines=21> */
.L_x_581:
[----:B------:R-:W-:Y:S05]  /*65b0*/  BSYNC.RECONVERGENT B1 ;  /* 0x0000000000017941 */ /* 0x000fea0003800200 */
.L_x_580:
        /* <DEDUP_REMOVED lines=20> */
.L_x_497:
[----:B------:R-:W-:Y:S05]  /*6700*/  BSYNC.RECONVERGENT B0 ;  /* 0x0000000000007941 */ /* 0x000fea0003800200 */
.L_x_464:
[----:B------:R-:W-:Y:S05]  /*6710*/  @P1 EXIT ;  /* 0x000000000000194d */ /* 0x000fea0003800000 */
[----:B01-3--:R-:W0:Y:S01]  /*6720*/  LDC.64 R2, c[0x0][0x390] ;  /* 0x0000e400ff027b82 */ /* 0x00be220000000a00 */
[----:B------:R-:W-:Y:S02]  /*6730*/  IMAD.MOV.U32 R18, RZ, RZ, R17 ;  /* 0x000000ffff127224 */ /* 0x000fe400078e0011 */
[----:B0-----:R-:W-:-:S05]  /*6740*/  IMAD.WIDE.U32 R2, R0, 0x10, R2 ;  /* 0x0000001000027825 */ /* 0x001fca00078e0002 */
[----:B------:R-:W-:Y:S04]  /*6750*/  STG.E.64 desc[UR10][R2.64], R12 ;  /* 0x0000000c02007986 */ /* 0x000fe8000c101b0a */
[----:B------:R-:W-:Y:S01]  /*6760*/  STG.E.64 desc[UR10][R2.64+0x8], R18 ;  /* 0x0000081202007986 */ /* 0x000fe2000c101b0a */
[----:B------:R-:W-:Y:S05]  /*6770*/  EXIT ;  /* 0x000000000000794d */ /* 0x000fea0003800000 */
.L_x_582:
        /* <DEDUP_REMOVED lines=16> */
.L_x_772:


//--------------------- .text._ZN6thrust24THRUST_300001_SM_1000_NS8cuda_cub4core6detail13_kernel_agentINS1_8__reduce11ReduceAgentINS0_12zip_iteratorIN4cuda3std3__45tupleIJNS0_10device_ptrIdEENS0_17counting_iteratorIlNS0_11use_defaultESF_SF_EEEEEEEPNSB_IJdlEEESJ_iNS1_9__extrema9arg_max_fIdl10ComparatorEEEEJSI_SK_iSO_EEEvDpT0_ --------------------------
	.section	.text._ZN6thrust24THRUST_300001_SM_1000_NS8cuda_cub4core6detail13_kernel_agentINS1_8__reduce11ReduceAgentINS0_12zip_iteratorIN4cuda3std3__45tupleIJNS0_10device_ptrIdEENS0_17counting_iteratorIlNS0_11use_defaultESF_SF_EEEEEEEPNSB_IJdlEEESJ_iNS1_9__extrema9arg_max_fIdl10ComparatorEEEEJSI_SK_iSO_EEEvDpT0_,"ax",@progbits
	.align	128
        .global         _ZN6thrust24THRUST_300001_SM_1000_NS8cuda_cub4core6detail13_kernel_agentINS1_8__reduce11ReduceAgentINS0_12zip_iteratorIN4cuda3std3__45tupleIJNS0_10device_ptrIdEENS0_17counting_iteratorIlNS0_11use_defaultESF_SF_EEEEEEEPNSB_IJdlEEESJ_iNS1_9__extrema9arg_max_fIdl10ComparatorEEEEJSI_SK_iSO_EEEvDpT0_
        .type           _ZN6thrust24THRUST_300001_SM_1000_NS8cuda_cub4core6detail13_kernel_agentINS1_8__reduce11ReduceAgentINS0_12zip_iteratorIN4cuda3std3__45tupleIJNS0_10device_ptrIdEENS0_17counting_iteratorIlNS0_11use_defaultESF_SF_EEEEEEEPNSB_IJdlEEESJ_iNS1_9__extrema9arg_max_fIdl10ComparatorEEEEJSI_SK_iSO_EEEvDpT0_,@function
        .size           _ZN6thrust24THRUST_300001_SM_1000_NS8cuda_cub4core6detail13_kernel_agentINS1_8__reduce11ReduceAgentINS0_12zip_iteratorIN4cuda3std3__45tupleIJNS0_10device_ptrIdEENS0_17counting_iteratorIlNS0_11use_defaultESF_SF_EEEEEEEPNSB_IJdlEEESJ_iNS1_9__extrema9arg_max_fIdl10ComparatorEEEEJSI_SK_iSO_EEEvDpT0_,(.L_x_773 - _ZN6thrust24THRUST_300001_SM_1000_NS8cuda_cub4core6detail13_kernel_agentINS1_8__reduce11ReduceAgentINS0_12zip_iteratorIN4cuda3std3__45tupleIJNS0_10device_ptrIdEENS0_17counting_iteratorIlNS0_11use_defaultESF_SF_EEEEEEEPNSB_IJdlEEESJ_iNS1_9__extrema9arg_max_fIdl10ComparatorEEEEJSI_SK_iSO_EEEvDpT0_)
        .other          _ZN6thrust24THRUST_300001_SM_1000_NS8cuda_cub4core6detail13_kernel_agentINS1_8__reduce11ReduceAgentINS0_12zip_iteratorIN4cuda3std3__45tupleIJNS0_10device_ptrIdEENS0_17counting_iteratorIlNS0_11use_defaultESF_SF_EEEEEEEPNSB_IJdlEEESJ_iNS1_9__extrema9arg_max_fIdl10ComparatorEEEEJSI_SK_iSO_EEEvDpT0_,@"STO_CUDA_ENTRY STV_DEFAULT"
_ZN6thrust24THRUST_300001_SM_1000_NS8cuda_cub4core6detail13_kernel_agentINS1_8__reduce11ReduceAgentINS0_12zip_iteratorIN4cuda3std3__45tupleIJNS0_10device_ptrIdEENS0_17counting_iteratorIlNS0_11use_defaultESF_SF_EEEEEEEPNSB_IJdlEEESJ_iNS1_9__extrema9arg_max_fIdl10ComparatorEEEEJSI_SK_iSO_EEEvDpT0_:
.text._ZN6thrust24THRUST_300001_SM_1000_NS8cuda_cub4core6detail13_kernel_agentINS1_8__reduce11ReduceAgentINS0_12zip_iteratorIN4cuda3std3__45tupleIJNS0_10device_ptrIdEENS0_17counting_iteratorIlNS0_11use_defaultESF_SF_EEEEEEEPNSB_IJdlEEESJ_iNS1_9__extrema9arg_max_fIdl10ComparatorEEEEJSI_SK_iSO_EEEvDpT0_:
        /* <DEDUP_REMOVED lines=23> */
.L_x_586:
[----:B0-----:R-:W-:Y:S05]  /*0170*/  BSYNC.RECONVERGENT B1 ;  /* 0x0000000000017941 */ /* 0x001fea0003800200 */
.L_x_585:
        /* <DEDUP_REMOVED lines=19> */
.L_x_593:
        /* <DEDUP_REMOVED lines=31> */
.L_x_592:
[----:B------:R-:W-:Y:S05]  /*04a0*/  BSYNC.RECONVERGENT B3 ;  /* 0x0000000000037941 */ /* 0x000fea0003800200 */
.L_x_591:
[----:B------:R-:W-:Y:S01]  /*04b0*/  IADD3 R14, P0, PT, R14, 0x100, RZ ;  /* 0x000001000e0e7810 */ /* 0x000fe20007f1e0ff */
[----:B------:R-:W-:Y:S02]  /*04c0*/  VIADD R10, R10, 0x100 ;  /* 0x000001000a0a7836 */ /* 0x000fe40000000000 */
[----:B------:R-:W-:Y:S02]  /*04d0*/  IMAD.X R13, RZ, RZ, R13, P3 ;  /* 0x000000ffff0d7224 */ /* 0x000fe400018e060d */
[----:B------:R-:W-:Y:S01]  /*04e0*/  IMAD.X R15, RZ, RZ, R15, P0 ;  /* 0x000000ffff0f7224 */ /* 0x000fe200000e060f */
[----:B------:R-:W-:Y:S07]  /*04f0*/  @P2 BRA `(.L_x_593) ;  /* 0xfffffffc006c2947 */ /* 0x000fee000383ffff */
.L_x_590:
[----:B------:R-:W-:Y:S05]  /*0500*/  BSYNC.RECONVERGENT B2 ;  /* 0x0000000000027941 */ /* 0x000fea0003800200 */
.L_x_589:
[----:B------:R-:W-:-:S13]  /*0510*/  ISETP.GE.U32.AND P0, PT, R16, 0x300, PT ;  /* 0x000003001000780c */ /* 0x000fda0003f06070 */
[----:B------:R-:W-:Y:S05]  /*0520*/  @!P0 BRA `(.L_x_588) ;  /* 0x0000000400bc8947 */ /* 0x000fea0003800000 */
[----:B------:R-:W0:Y:S01]  /*0530*/  LDC.64 R4, c[0x0][0x380] ;  /* 0x0000e000ff047b82 */ /* 0x000e220000000a00 */
[----:B------:R-:W-:-:S07]  /*0540*/  VIADD R20, R10, 0x200 ;  /* 0x000002000a147836 */ /* 0x000fce0000000000 */
[----:B------:R-:W1:Y:S02]  /*0550*/  LDC.64 R6, c[0x0][0x388] ;  /* 0x0000e200ff067b82 */ /* 0x000e640000000a00 */
.L_x_602:
        /* <DEDUP_REMOVED lines=30> */
.L_x_595:
[----:B------:R-:W-:Y:S05]  /*0740*/  BSYNC.RECONVERGENT B2 ;  /* 0x0000000000027941 */ /* 0x000fea0003800200 */
.L_x_594:
[----:B-----5:R-:W-:Y:S01]  /*0750*/  DSETP.GEU.AND P0, PT, |R16|, |R14|, PT ;  /* 0x4000000e1000722a */ /* 0x020fe20003f0e200 */
[C---:B------:R-:W-:Y:S01]  /*0760*/  IADD3 R19, P1, PT, R23.reuse, R6, RZ ;  /* 0x0000000617137210 */ /* 0x040fe20007f3e0ff */
[----:B------:R-:W-:Y:S01]  /*0770*/  BSSY.RECONVERGENT B2, `(.L_x_596) ;  /* 0x0000015000027945 */ /* 0x000fe20003800200 */
[----:B------:R-:W-:Y:S02]  /*0780*/  IMAD.MOV.U32 R2, RZ, RZ, R14 ;  /* 0x000000ffff027224 */ /* 0x000fe400078e000e */
[----:B------:R-:W-:Y:S01]  /*0790*/  LEA.HI.X.SX32 R18, R23, R7, 0x1, P1 ;  /* 0x0000000717127211 */ /* 0x000fe200008f0eff */
[----:B------:R-:W-:Y:S02]  /*07a0*/  IMAD.MOV.U32 R9, RZ, RZ, R19 ;  /* 0x000000ffff097224 */ /* 0x000fe400078e0013 */
[----:B------:R-:W-:Y:S02]  /*07b0*/  IMAD.MOV.U32 R3, RZ, RZ, R15 ;  /* 0x000000ffff037224 */ /* 0x000fe400078e000f */
[----:B------:R-:W-:-:S04]  /*07c0*/  IMAD.MOV.U32 R8, RZ, RZ, R18 ;  /* 0x000000ffff087224 */ /* 0x000fc800078e0012 */
        /* <DEDUP_REMOVED lines=15> */
.L_x_597:
[----:B------:R-:W-:Y:S05]  /*08c0*/  BSYNC.RECONVERGENT B2 ;  /* 0x0000000000027941 */ /* 0x000fea0003800200 */
.L_x_596:
        /* <DEDUP_REMOVED lines=25> */
.L_x_599:
[----:B------:R-:W-:Y:S05]  /*0a60*/  BSYNC.RECONVERGENT B2 ;  /* 0x0000000000027941 */ /* 0x000fea0003800200 */
.L_x_598:
        /* <DEDUP_REMOVED lines=22> */
.L_x_601:
[----:B------:R-:W-:Y:S05]  /*0bd0*/  BSYNC.RECONVERGENT B2 ;  /* 0x0000000000027941 */ /* 0x000fea0003800200 */
.L_x_600:
[C---:B------:R-:W-:Y:S01]  /*0be0*/  VIADD R10, R20.reuse, 0x200 ;  /* 0x00000200140a7836 */ /* 0x040fe20000000000 */
[----:B------:R-:W-:-:S04]  /*0bf0*/  IADD3 R20, PT, PT, R20, 0x400, RZ ;  /* 0x0000040014147810 */ /* 0x000fc80007ffe0ff */
[----:B------:R-:W-:-:S13]  /*0c00*/  ISETP.GE.AND P0, PT, R10, UR5, PT ;  /* 0x000000050a007c0c */ /* 0x000fda000bf06270 */
[----:B------:R-:W-:Y:S05]  /*0c10*/  @!P0 BRA `(.L_x_602) ;  /* 0xfffffff800508947 */ /* 0x000fea000383ffff */
.L_x_588:
[----:B------:R-:W-:Y:S05]  /*0c20*/  BSYNC.RECONVERGENT B1 ;  /* 0x0000000000017941 */ /* 0x000fea0003800200 */
.L_x_587:
        /* <DEDUP_REMOVED lines=35> */
.L_x_605:
[----:B------:R-:W-:Y:S05]  /*0e60*/  BSYNC.RECONVERGENT B1 ;  /* 0x0000000000017941 */ /* 0x000fea0003800200 */
.L_x_604:
        /* <DEDUP_REMOVED lines=31> */
.L_x_607:
[----:B------:R-:W-:Y:S05]  /*1060*/  BSYNC.RECONVERGENT B1 ;  /* 0x0000000000017941 */ /* 0x000fea0003800200 */
.L_x_606:
        /* <DEDUP_REMOVED lines=31> */
.L_x_609:
[----:B------:R-:W-:Y:S05]  /*1260*/  BSYNC.RECONVERGENT B1 ;  /* 0x0000000000017941 */ /* 0x000fea0003800200 */
.L_x_608:
[----:B------:R-:W-:Y:S01]  /*1270*/  ISETP.GT.AND P0, PT, R10, 0x17, PT ;  /* 0x000000170a00780c */ /* 0x000fe20003f04270 */
[----:B-1----:R1:W1:Y:S01]  /*1280*/  SHFL.DOWN PT, R2, R4, 0x8, 0x1f ;  /* 0x09001f0004027f89 */ /* 0x00226200000e0000 */
[----:B------:R-:W-:Y:S01]  /*1290*/  BSSY.RECONVERGENT B1, `(.L_x_610) ;  /* 0x000001d000017945 */ /* 0x000fe20003800200 */
[----:B0-----:R-:W-:Y:S02]  /*12a0*/  IMAD.MOV.U32 R8, RZ, RZ, R11 ;  /* 0x000000ffff087224 */ /* 0x001fe400078e000b */
[----:B------:R0:W0:Y:S01]  /*12b0*/  SHFL.DOWN PT, R3, R5, 0x8, 0x1f ;  /* 0x09001f0005037f89 */ /* 0x00002200000e0000 */
[----:B------:R-:W-:Y:S02]  /*12c0*/  IMAD.MOV.U32 R9, RZ, RZ, R12 ;  /* 0x000000ffff097224 */ /* 0x000fe400078e000c */
[----:B------:R-:W-:Y:S01]  /*12d0*/  IMAD.MOV.U32 R6, RZ, RZ, R4 ;  /* 0x000000ffff067224 */ /* 0x000fe200078e0004 */
[----:B---3--:R3:W0:Y:S01]  /*12e0*/  SHFL.DOWN PT, R14, R11, 0x8, 0x1f ;  /* 0x09001f000b0e7f89 */ /* 0x00862200000e0000 */
[----:B--2---:R-:W-:-:S03]  /*12f0*/  IMAD.MOV.U32 R7, RZ, RZ, R5 ;  /* 0x000000ffff077224 */ /* 0x004fc600078e0005 */
[----:B----4-:R3:W2:Y:S01]  /*1300*/  SHFL.DOWN PT, R13, R12, 0x8, 0x1f ;  /* 0x09001f000c0d7f89 */ /* 0x0106a200000e0000 */
[----:B------:R-:W-:Y:S05]  /*1310*/  @P0 BRA `(.L_x_611) ;  /* 0x0000000000500947 */ /* 0x000fea0003800000 */
[----:B01----:R-:W-:Y:S01]  /*1320*/  DSETP.GEU.AND P0, PT, |R4|, |R2|, PT ;  /* 0x400000020400722a */ /* 0x003fe20003f0e200 */
[----:B------:R-:W-:Y:S01]  /*1330*/  IMAD.MOV.U32 R8, RZ, RZ, R14 ;  /* 0x000000ffff087224 */ /* 0x000fe200078e000e */
[----:B--2---:R-:W-:Y:S01]  /*1340*/  MOV R9, R13 ;  /* 0x0000000d00097202 */ /* 0x004fe20000000f00 */
        /* <DEDUP_REMOVED lines=17> */
.L_x_611:
[----:B------:R-:W-:Y:S05]  /*1460*/  BSYNC.RECONVERGENT B1 ;  /* 0x0000000000017941 */ /* 0x000fea0003800200 */
.L_x_610:
[----:B------:R-:W-:Y:S01]  /*1470*/  ISETP.GT.AND P0, PT, R10, 0xf, PT ;  /* 0x0000000f0a00780c */ /* 0x000fe20003f04270 */
[----:B-1----:R1:W4:Y:S01]  /*1480*/  SHFL.DOWN PT, R4, R6, 0x10, 0x1f ;  /* 0x0a001f0006047f89 */ /* 0x00232200000e0000 */
[----:B------:R-:W-:Y:S01]  /*1490*/  BSSY.RECONVERGENT B1, `(.L_x_612) ;  /* 0x000001d000017945 */ /* 0x000fe20003800200 */
[----:B0-----:R-:W-:Y:S02]  /*14a0*/  IMAD.MOV.U32 R14, RZ, RZ, R8 ;  /* 0x000000ffff0e7224 */ /* 0x001fe400078e0008 */
[----:B------:R1:W0:Y:S01]  /*14b0*/  SHFL.DOWN PT, R5, R7, 0x10, 0x1f ;  /* 0x0a001f0007057f89 */ /* 0x00022200000e0000 */
[----:B------:R-:W-:Y:S02]  /*14c0*/  IMAD.MOV.U32 R15, RZ, RZ, R9 ;  /* 0x000000ffff0f7224 */ /* 0x000fe400078e0009 */
[----:B------:R-:W-:Y:S01]  /*14d0*/  IMAD.MOV.U32 R2, RZ, RZ, R6 ;  /* 0x000000ffff027224 */ /* 0x000fe200078e0006 */
[----:B---3--:R1:W3:Y:S01]  /*14e0*/  SHFL.DOWN PT, R11, R8, 0x10, 0x1f ;  /* 0x0a001f00080b7f89 */ /* 0x0082e200000e0000 */
[----:B------:R-:W-:-:S03]  /*14f0*/  IMAD.MOV.U32 R3, RZ, RZ, R7 ;  /* 0x000000ffff037224 */ /* 0x000fc600078e0007 */
[----:B------:R1:W0:Y:S01]  /*1500*/  SHFL.DOWN PT, R12, R9, 0x10, 0x1f ;  /* 0x0a001f00090c7f89 */ /* 0x00022200000e0000 */
[----:B------:R-:W-:Y:S05]  /*1510*/  @P0 BRA `(.L_x_613) ;  /* 0x0000000000500947 */ /* 0x000fea0003800000 */
[----:B0---4-:R-:W-:Y:S01]  /*1520*/  DSETP.GEU.AND P0, PT, |R6|, |R4|, PT ;  /* 0x400000040600722a */ /* 0x011fe20003f0e200 */
[----:B---3--:R-:W-:Y:S02]  /*1530*/  IMAD.MOV.U32 R14, RZ, RZ, R11 ;  /* 0x000000ffff0e7224 */ /* 0x008fe400078e000b */
        /* <DEDUP_REMOVED lines=18> */
.L_x_613:
[----:B------:R-:W-:Y:S05]  /*1660*/  BSYNC.RECONVERGENT B1 ;  /* 0x0000000000017941 */ /* 0x000fea0003800200 */
.L_x_612:
[----:B------:R-:W-:Y:S01]  /*1670*/  ISETP.NE.AND P0, PT, R10, RZ, PT ;  /* 0x000000ff0a00720c */ /* 0x000fe20003f05270 */
[----:B------:R-:W-:-:S12]  /*1680*/  BSSY.RECONVERGENT B1, `(.L_x_614) ;  /* 0x000000a000017945 */ /* 0x000fd80003800200 */
[----:B------:R-:W-:Y:S05]  /*1690*/  @P0 BRA `(.L_x_615) ;  /* 0x0000000000200947 */ /* 0x000fea0003800000 */
[----:B-1----:R-:W1:Y:S01]  /*16a0*/  S2R R6, SR_CgaCtaId ;  /* 0x0000000000067919 */ /* 0x002e620000008800 */
[----:B0-----:R-:W-:Y:S02]  /*16b0*/  MOV R5, 0x400 ;  /* 0x0000040000057802 */ /* 0x001fe40000000f00 */
[----:B----4-:R-:W-:-:S04]  /*16c0*/  SHF.R.U32.HI R4, RZ, 0x1, R0 ;  /* 0x00000001ff047819 */ /* 0x010fc80000011600 */
[----:B------:R-:W-:Y:S02]  /*16d0*/  LOP3.LUT R4, R4, 0x1f0, RZ, 0xc0, !PT ;  /* 0x000001f004047812 */ /* 0x000fe400078ec0ff */
[----:B-1----:R-:W-:-:S05]  /*16e0*/  LEA R5, R6, R5, 0x18 ;  /* 0x0000000506057211 */ /* 0x002fca00078ec0ff */
[----:B------:R-:W-:-:S05]  /*16f0*/  IMAD.IADD R5, R4, 0x1, R5 ;  /* 0x0000000104057824 */ /* 0x000fca00078e0205 */
[----:B------:R0:W-:Y:S04]  /*1700*/  STS.64 [R5+0x10], R14 ;  /* 0x0000100e05007388 */ /* 0x0001e80000000a00 */
[----:B------:R0:W-:Y:S02]  /*1710*/  STS.64 [R5+0x8], R2 ;  /* 0x0000080205007388 */ /* 0x0001e40000000a00 */
.L_x_615:
[----:B------:R-:W-:Y:S05]  /*1720*/  BSYNC.RECONVERGENT B1 ;  /* 0x0000000000017941 */ /* 0x000fea0003800200 */
.L_x_614:
        /* <DEDUP_REMOVED lines=8> */
[----:B-1--4-:R-:W1:Y:S04]  /*17b0*/  LDS.128 R4, [R0+0x20] ;  /* 0x0000200000047984 */ /* 0x012e680000000c00 */
[----:B--2---:R2:W4:Y:S04]  /*17c0*/  LDS.64 R12, [R0+0x80] ;  /* 0x00008000000c7984 */ /* 0x0045280000000a00 */
[----:B---3--:R2:W3:Y:S01]  /*17d0*/  LDS.128 R8, [R0+0x30] ;  /* 0x0000300000087984 */ /* 0x0084e20000000c00 */
[----:B0-----:R-:W-:Y:S01]  /*17e0*/  DSETP.GEU.AND P0, PT, |R2|, |R16|, PT ;  /* 0x400000100200722a */ /* 0x001fe20003f0e200 */
[----:B------:R-:W-:Y:S01]  /*17f0*/  IMAD.MOV.U32 R24, RZ, RZ, R16 ;  /* 0x000000ffff187224 */ /* 0x000fe200078e0010 */
[----:B------:R-:W-:Y:S01]  /*1800*/  MOV R25, R17 ;  /* 0x0000001100197202 */ /* 0x000fe20000000f00 */
[----:B-1----:R-:W-:-:S02]  /*1810*/  IMAD.MOV.U32 R26, RZ, RZ, R4 ;  /* 0x000000ffff1a7224 */ /* 0x002fc400078e0004 */
[----:B------:R-:W-:-:S09]  /*1820*/  IMAD.MOV.U32 R27, RZ, RZ, R5 ;  /* 0x000000ffff1b7224 */ /* 0x000fd200078e0005 */
        /* <DEDUP_REMOVED lines=15> */
.L_x_618:
[----:B------:R-:W-:Y:S05]  /*1920*/  BSYNC.RECONVERGENT B1 ;  /* 0x0000000000017941 */ /* 0x000fea0003800200 */
.L_x_617:
        /* <DEDUP_REMOVED lines=23> */
.L_x_620:
[----:B------:R-:W-:Y:S05]  /*1aa0*/  BSYNC.RECONVERGENT B1 ;  /* 0x0000000000017941 */ /* 0x000fea0003800200 */
.L_x_619:
        /* <DEDUP_REMOVED lines=21> */
.L_x_622:
[----:B------:R-:W-:Y:S05]  /*1c00*/  BSYNC.RECONVERGENT B1 ;  /* 0x0000000000017941 */ /* 0x000fea0003800200 */
.L_x_621:
        /* <DEDUP_REMOVED lines=23> */
.L_x_624:
[----:B------:R-:W-:Y:S05]  /*1d80*/  BSYNC.RECONVERGENT B1 ;  /* 0x0000000000017941 */ /* 0x000fea0003800200 */
.L_x_623:
        /* <DEDUP_REMOVED lines=21> */
.L_x_626:
[----:B------:R-:W-:Y:S05]  /*1ee0*/  BSYNC.RECONVERGENT B1 ;  /* 0x0000000000017941 */ /* 0x000fea0003800200 */
.L_x_625:
[----:B------:R-:W-:Y:S01]  /*1ef0*/  DSETP.GEU.AND P0, PT, |R2|, |R10|, PT ;  /* 0x4000000a0200722a */ /* 0x000fe20003f0e200 */
[----:B------:R-:W-:Y:S01]  /*1f00*/  BSSY.RECONVERGENT B1, `(.L_x_627) ;  /* 0x0000014000017945 */ /* 0x000fe20003800200 */
[----:B------:R-:W-:Y:S01]  /*1f10*/  IMAD.MOV.U32 R8, RZ, RZ, R10 ;  /* 0x000000ffff087224 */ /* 0x000fe200078e000a */
[----:B---3--:R-:W-:Y:S01]  /*1f20*/  MOV R0, R5 ;  /* 0x0000000500007202 */ /* 0x008fe20000000f00 */
        /* <DEDUP_REMOVED lines=17> */
.L_x_628:
[----:B------:R-:W-:Y:S05]  /*2040*/  BSYNC.RECONVERGENT B1 ;  /* 0x0000000000017941 */ /* 0x000fea0003800200 */
.L_x_627:
        /* <DEDUP_REMOVED lines=21> */
.L_x_603:
        /* <DEDUP_REMOVED lines=9> */
[----:B------:R-:W-:Y:S02]  /*2230*/  VIADD R5, R5, UR6 ;  /* 0x0000000605057c36 */ /* 0x000fe40008000000 */
        /* <DEDUP_REMOVED lines=9> */
[----:B----4-:R-:W-:Y:S01]  /*22d0*/  IMAD.MOV.U32 R14, RZ, RZ, R12 ;  /* 0x000000ffff0e7224 */ /* 0x010fe200078e000c */
[----:B------:R-:W-:Y:S01]  /*22e0*/  MOV R6, R10 ;  /* 0x0000000a00067202 */ /* 0x000fe20000000f00 */
[----:B0-----:R-:W-:Y:S02]  /*22f0*/  IMAD.MOV.U32 R16, RZ, RZ, R13 ;  /* 0x000000ffff107224 */ /* 0x001fe400078e000d */
        /* <DEDUP_REMOVED lines=16> */
.L_x_630:
[----:B------:R-:W-:Y:S05]  /*2400*/  BSYNC.RECONVERGENT B1 ;  /* 0x0000000000017941 */ /* 0x000fea0003800200 */
.L_x_629:
        /* <DEDUP_REMOVED lines=32> */
.L_x_632:
[----:B------:R-:W-:Y:S05]  /*2610*/  BSYNC.RECONVERGENT B1 ;  /* 0x0000000000017941 */ /* 0x000fea0003800200 */
.L_x_631:
[----:B-1----:R-:W-:Y:S01]  /*2620*/  VIADD R2, R4, 0x4 ;  /* 0x0000000404027836 */ /* 0x002fe20000000000 */
[----:B------:R1:W4:Y:S01]  /*2630*/  SHFL.DOWN PT, R6, R8, 0x4, R5 ;  /* 0x0880000008067989 */ /* 0x00032200000e0005 */
[----:B------:R-:W-:Y:S01]  /*2640*/  BSSY.RECONVERGENT B1, `(.L_x_633) ;  /* 0x000001e000017945 */ /* 0x000fe20003800200 */
[----:B--2---:R-:W-:Y:S01]  /*2650*/  IMAD.MOV.U32 R14, RZ, RZ, R10 ;  /* 0x000000ffff0e7224 */ /* 0x004fe200078e000a */
[----:B------:R-:W-:Y:S01]  /*2660*/  MOV R16, R12 ;  /* 0x0000000c00107202 */ /* 0x000fe20000000f00 */
[----:B------:R1:W2:Y:S01]  /*2670*/  SHFL.DOWN PT, R7, R9, 0x4, R5 ;  /* 0x0880000009077989 */ /* 0x0002a200000e0005 */
[----:B------:R-:W-:Y:S01]  /*2680*/  ISETP.GT.AND P0, PT, R2, R5, PT ;  /* 0x000000050200720c */ /* 0x000fe20003f04270 */
[----:B------:R-:W-:Y:S02]  /*2690*/  IMAD.MOV.U32 R2, RZ, RZ, R8 ;  /* 0x000000ffff027224 */ /* 0x000fe400078e0008 */
[----:B---3--:R1:W3:Y:S01]  /*26a0*/  SHFL.DOWN PT, R11, R10, 0x4, R5 ;  /* 0x088000000a0b7989 */ /* 0x0082e200000e0005 */
[----:B------:R-:W-:-:S03]  /*26b0*/  IMAD.MOV.U32 R3, RZ, RZ, R9 ;  /* 0x000000ffff037224 */ /* 0x000fc600078e0009 */
[----:B0-----:R1:W0:Y:S06]  /*26c0*/  SHFL.DOWN PT, R13, R12, 0x4, R5 ;  /* 0x088000000c0d7989 */ /* 0x00122c00000e0005 */
        /* <DEDUP_REMOVED lines=21> */
.L_x_634:
[----:B------:R-:W-:Y:S05]  /*2820*/  BSYNC.RECONVERGENT B1 ;  /* 0x0000000000017941 */ /* 0x000fea0003800200 */
.L_x_633:
        /* <DEDUP_REMOVED lines=8> */
[----:B---3--:R3:W1:Y:S01]  /*28b0*/  SHFL.DOWN PT, R11, R14, 0x8, R5 ;  /* 0x090000000e0b7989 */ /* 0x00866200000e0005 */
[----:B--2---:R-:W-:-:S03]  /*28c0*/  IMAD.MOV.U32 R7, RZ, RZ, R3 ;  /* 0x000000ffff077224 */ /* 0x004fc600078e0003 */
[----:B0-----:R3:W0:Y:S04]  /*28d0*/  SHFL.DOWN PT, R13, R16, 0x8, R5 ;  /* 0x09000000100d7989 */ /* 0x00162800000e0005 */
        /* <DEDUP_REMOVED lines=21> */
.L_x_636:
[----:B------:R-:W-:Y:S05]  /*2a30*/  BSYNC.RECONVERGENT B1 ;  /* 0x0000000000017941 */ /* 0x000fea0003800200 */
.L_x_635:
[----:B-1----:R-:W-:Y:S01]  /*2a40*/  VIADD R2, R4, 0x10 ;  /* 0x0000001004027836 */ /* 0x002fe20000000000 */
[----:B----4-:R1:W2:Y:S01]  /*2a50*/  SHFL.DOWN PT, R8, R6, 0x10, R5 ;  /* 0x0a00000006087989 */ /* 0x0102a200000e0005 */
[----:B------:R-:W-:Y:S01]  /*2a60*/  BSSY.RECONVERGENT B1, `(.L_x_637) ;  /* 0x000001e000017945 */ /* 0x000fe20003800200 */
[----:B---3--:R-:W-:Y:S02]  /*2a70*/  IMAD.MOV.U32 R14, RZ, RZ, R10 ;  /* 0x000000ffff0e7224 */ /* 0x008fe400078e000a */
[----:B------:R-:W-:Y:S01]  /*2a80*/  ISETP.GT.AND P0, PT, R2, R5, PT ;  /* 0x000000050200720c */ /* 0x000fe20003f04270 */
[----:B------:R1:W3:Y:S01]  /*2a90*/  SHFL.DOWN PT, R9, R7, 0x10, R5 ;  /* 0x0a00000007097989 */ /* 0x0002e200000e0005 */
[----:B------:R-:W-:Y:S02]  /*2aa0*/  IMAD.MOV.U32 R15, RZ, RZ, R12 ;  /* 0x000000ffff0f7224 */ /* 0x000fe400078e000c */
[----:B------:R-:W-:Y:S01]  /*2ab0*/  IMAD.MOV.U32 R2, RZ, RZ, R6 ;  /* 0x000000ffff027224 */ /* 0x000fe200078e0006 */
[----:B------:R1:W4:Y:S01]  /*2ac0*/  SHFL.DOWN PT, R11, R10, 0x10, R5 ;  /* 0x0a0000000a0b7989 */ /* 0x00032200000e0005 */
        /* <DEDUP_REMOVED lines=23> */
.L_x_638:
[----:B------:R-:W-:Y:S05]  /*2c40*/  BSYNC.RECONVERGENT B1 ;  /* 0x0000000000017941 */ /* 0x000fea0003800200 */
.L_x_637:
        /* <DEDUP_REMOVED lines=11> */
.L_x_640:
[----:B------:R-:W-:Y:S05]  /*2d00*/  BSYNC.RECONVERGENT B1 ;  /* 0x0000000000017941 */ /* 0x000fea0003800200 */
.L_x_639:
[----:B------:R-:W-:Y:S01]  /*2d10*/  BAR.SYNC.DEFER_BLOCKING 0x0 ;  /* 0x0000000000007b1d */ /* 0x000fe20000010000 */
[----:B------:R-:W-:-:S13]  /*2d20*/  ISETP.NE.AND P1, PT, R0, RZ, PT ;  /* 0x000000ff0000720c */ /* 0x000fda0003f25270 */
[----:B------:R-:W-:Y:S05]  /*2d30*/  @P1 BRA `(.L_x_616) ;  /* 0x0000003400d41947 */ /* 0x000fea0003800000 */
[----:B------:R-:W-:Y:S01]  /*2d40*/  UISETP.GE.AND UP0, UPT, UR6, 0x21, UPT ;  /* 0x000000210600788c */ /* 0x000fe2000bf06270 */
[----:B----4-:R-:W-:Y:S02]  /*2d50*/  IMAD.MOV.U32 R11, RZ, RZ, R14 ;  /* 0x000000ffff0b7224 */ /* 0x010fe400078e000e */
[----:B--2---:R-:W-:Y:S02]  /*2d60*/  IMAD.MOV.U32 R8, RZ, RZ, R15 ;  /* 0x000000ffff087224 */ /* 0x004fe400078e000f */
        /* <DEDUP_REMOVED lines=8> */
[----:B0-----:R-:W0:Y:S01]  /*2df0*/  LDS.64 R12, [UR4+0x20] ;  /* 0x00002004ff0c7984 */ /* 0x001e220008000a00 */
[----:B-1----:R-:W-:Y:S01]  /*2e00*/  DSETP.GEU.AND P0, PT, |R2|, |R6|, PT ;  /* 0x400000060200722a */ /* 0x002fe20003f0e200 */
[----:B------:R-:W-:Y:S01]  /*2e10*/  MOV R4, R6 ;  /* 0x0000000600047202 */ /* 0x000fe20000000f00 */
[----:B------:R-:W-:Y:S02]  /*2e20*/  IMAD.MOV.U32 R5, RZ, RZ, R7 ;  /* 0x000000ffff057224 */ /* 0x000fe400078e0007 */
[----:B0-----:R-:W-:Y:S02]  /*2e30*/  IMAD.MOV.U32 R11, RZ, RZ, R12 ;  /* 0x000000ffff0b7224 */ /* 0x001fe400078e000c */
        /* <DEDUP_REMOVED lines=16> */
.L_x_642:
[----:B------:R-:W-:Y:S05]  /*2f40*/  BSYNC.RECONVERGENT B1 ;  /* 0x0000000000017941 */ /* 0x000fea0003800200 */
.L_x_641:
[----:B------:R-:W-:Y:S01]  /*2f50*/  UISETP.GE.AND UP0, UPT, UR6, 0x41, UPT ;  /* 0x000000410600788c */ /* 0x000fe2000bf06270 */
[----:B---3--:R-:W-:Y:S02]  /*2f60*/  IMAD.MOV.U32 R9, RZ, RZ, R11 ;  /* 0x000000ffff097224 */ /* 0x008fe400078e000b */
[----:B------:R-:W-:Y:S02]  /*2f70*/  IMAD.MOV.U32 R0, RZ, RZ, R8 ;  /* 0x000000ffff007224 */ /* 0x000fe400078e0008 */
[----:B------:R-:W-:Y:S02]  /*2f80*/  IMAD.MOV.U32 R2, RZ, RZ, R4 ;  /* 0x000000ffff027224 */ /* 0x000fe400078e0004 */
[----:B------:R-:W-:Y:S02]  /*2f90*/  IMAD.MOV.U32 R3, RZ, RZ, R5 ;  /* 0x000000ffff037224 */ /* 0x000fe400078e0005 */
        /* <DEDUP_REMOVED lines=8> */
[----:B------:R-:W-:Y:S02]  /*3020*/  IMAD.MOV.U32 R2, RZ, RZ, R6 ;  /* 0x000000ffff027224 */ /* 0x000fe400078e0006 */
[----:B------:R-:W-:Y:S02]  /*3030*/  IMAD.MOV.U32 R3, RZ, RZ, R7 ;  /* 0x000000ffff037224 */ /* 0x000fe400078e0007 */
[----:B0-----:R-:W-:-:S02]  /*3040*/  IMAD.MOV.U32 R9, RZ, RZ, R12 ;  /* 0x000000ffff097224 */ /* 0x001fc400078e000c */
        /* <DEDUP_REMOVED lines=16> */
.L_x_644:
[----:B------:R-:W-:Y:S05]  /*3150*/  BSYNC.RECONVERGENT B1 ;  /* 0x0000000000017941 */ /* 0x000fea0003800200 */
.L_x_643:
[----:B------:R-:W-:Y:S01]  /*3160*/  UISETP.GE.AND UP0, UPT, UR6, 0x61, UPT ;  /* 0x000000610600788c */ /* 0x000fe2000bf06270 */
[----:B------:R-:W-:Y:S01]  /*3170*/  IMAD.MOV.U32 R11, RZ, RZ, R9 ;  /* 0x000000ffff0b7224 */ /* 0x000fe200078e0009 */
[----:B------:R-:W-:Y:S01]  /*3180*/  MOV R8, R0 ;  /* 0x0000000000087202 */ /* 0x000fe20000000f00 */
[----:B------:R-:W-:Y:S02]  /*3190*/  IMAD.MOV.U32 R4, RZ, RZ, R2 ;  /* 0x000000ffff047224 */ /* 0x000fe400078e0002 */
[----:B------:R-:W-:-:S04]  /*31a0*/  IMAD.MOV.U32 R5, RZ, RZ, R3 ;  /* 0x000000ffff057224 */ /* 0x000fc800078e0003 */
        /* <DEDUP_REMOVED lines=27> */
.L_x_646:
[----:B------:R-:W-:Y:S05]  /*3360*/  BSYNC.RECONVERGENT B1 ;  /* 0x0000000000017941 */ /* 0x000fea0003800200 */
.L_x_645:
[----:B------:R-:W-:Y:S01]  /*3370*/  UISETP.GE.AND UP0, UPT, UR6, 0x81, UPT ;  /* 0x000000810600788c */ /* 0x000fe2000bf06270 */
[----:B------:R-:W-:Y:S02]  /*3380*/  IMAD.MOV.U32 R9, RZ, RZ, R11 ;  /* 0x000000ffff097224 */ /* 0x000fe400078e000b */
        /* <DEDUP_REMOVED lines=30> */
.L_x_648:
[----:B------:R-:W-:Y:S05]  /*3570*/  BSYNC.RECONVERGENT B1 ;  /* 0x0000000000017941 */ /* 0x000fea0003800200 */
.L_x_647:
        /* <DEDUP_REMOVED lines=32> */
.L_x_650:
[----:B------:R-:W-:Y:S05]  /*3780*/  BSYNC.RECONVERGENT B1 ;  /* 0x0000000000017941 */ /* 0x000fea0003800200 */
.L_x_649:
        /* <DEDUP_REMOVED lines=14> */
[----:B------:R-:W-:Y:S01]  /*3870*/  IMAD.MOV.U32 R7, RZ, RZ, R3 ;  /* 0x000000ffff077224 */ /* 0x000fe200078e0003 */
[----:B0-----:R-:W-:Y:S01]  /*3880*/  MOV R0, R13 ;  /* 0x0000000d00007202 */ /* 0x001fe20000000f00 */
        /* <DEDUP_REMOVED lines=16> */
.L_x_652:
[----:B------:R-:W-:Y:S05]  /*3990*/  BSYNC.RECONVERGENT B1 ;  /* 0x0000000000017941 */ /* 0x000fea0003800200 */
.L_x_651:
[----:B------:R-:W-:Y:S01]  /*39a0*/  UISETP.GE.AND UP0, UPT, UR6, 0xe1, UPT ;  /* 0x000000e10600788c */ /* 0x000fe2000bf06270 */
[----:B------:R-:W-:Y:S02]  /*39b0*/  IMAD.MOV.U32 R14, RZ, RZ, R9 ;  /* 0x000000ffff0e7224 */ /* 0x000fe400078e0009 */
[----:B------:R-:W-:Y:S02]  /*39c0*/  IMAD.MOV.U32 R15, RZ, RZ, R0 ;  /* 0x000000ffff0f7224 */ /* 0x000fe400078e0000 */
[----:B------:R-:W-:Y:S02]  /*39d0*/  IMAD.MOV.U32 R2, RZ, RZ, R6 ;  /* 0x000000ffff027224 */ /* 0x000fe400078e0006 */
[----:B------:R-:W-:Y:S02]  /*39e0*/  IMAD.MOV.U32 R3, RZ, RZ, R7 ;  /* 0x000000ffff037224 */ /* 0x000fe400078e0007 */
[----:B------:R-:W-:Y:S05]  /*39f0*/  BRA.U !UP0, `(.L_x_616) ;  /* 0x0000002908a47547 */ /* 0x000fea000b800000 */
[----:B------:R-:W1:Y:S01]  /*3a00*/  S2UR UR5, SR_CgaCtaId ;  /* 0x00000000000579c3 */ /* 0x000e620000008800 */
[----:B------:R-:W-:Y:S02]  /*3a10*/  UMOV UR4, 0x400 ;  /* 0x0000040000047882 */ /* 0x000fe40000000000 */
[----:B-1----:R-:W-:-:S09]  /*3a20*/  ULEA UR4, UR5, UR4, 0x18 ;  /* 0x0000000405047291 */ /* 0x002fd2000f8ec0ff */
[----:B------:R-:W1:Y:S04]  /*3a30*/  LDS.64 R4, [UR4+0x78] ;  /* 0x00007804ff047984 */ /* 0x000e680008000a00 */
[----:B------:R-:W2:Y:S01]  /*3a40*/  LDS.64 R10, [UR4+0x80] ;  /* 0x00008004ff0a7984 */ /* 0x000ea20008000a00 */
        /* <DEDUP_REMOVED lines=21> */
.L_x_584:
        /* <DEDUP_REMOVED lines=30> */
[----:B------:R-:W-:Y:S02]  /*3d80*/  ISETP.GE.U32.AND.EX P0, PT, RZ, RZ, PT, P0 ;  /* 0x000000ffff00720c */ /* 0x000fe40003f06100 */
[----:B------:R-:W-:-:S11]  /*3d90*/  IADD3.X R7, PT, PT, RZ, UR7, RZ, P1, !PT ;  /* 0x00000007ff077c10 */ /* 0x000fd60008ffe4ff */
[----:B------:R-:W-:-:S06]  /*3da0*/  DSETP.LT.OR P0, PT, |R8|, |R4|, !P0 ;  /* 0x400000040800722a */ /* 0x000fcc0004701600 */
[----:B------:R-:W-:Y:S02]  /*3db0*/  FSEL R8, R4, R8, P0 ;  /* 0x0000000804087208 */ /* 0x000fe40000000000 */
[----:B------:R-:W-:Y:S02]  /*3dc0*/  FSEL R9, R5, R9, P0 ;  /* 0x0000000905097208 */ /* 0x000fe40000000000 */
[----:B------:R-:W-:Y:S02]  /*3dd0*/  SEL R23, R6, R23, P0 ;  /* 0x0000001706177207 */ /* 0x000fe40000000000 */
[----:B------:R-:W-:-:S07]  /*3de0*/  SEL R24, R7, R24, P0 ;  /* 0x0000001807187207 */ /* 0x000fce0000000000 */
.L_x_654:
[----:B------:R-:W-:Y:S05]  /*3df0*/  BSYNC.RECONVERGENT B1 ;  /* 0x0000000000017941 */ /* 0x000fea0003800200 */
.L_x_653:
[----:B------:R-:W-:Y:S01]  /*3e00*/  UISETP.GE.U32.AND UP0, UPT, UR4, 0xa00, UPT ;  /* 0x00000a000400788c */ /* 0x000fe2000bf06070 */
[----:B------:R-:W-:-:S08]  /*3e10*/  IMAD.MOV.U32 R5, RZ, RZ, 0x500 ;  /* 0x00000500ff057424 */ /* 0x000fd000078e00ff */
[----:B------:R-:W-:Y:S05]  /*3e20*/  BRA.U !UP0, `(.L_x_655) ;  /* 0x00000005084c7547 */ /* 0x000fea000b800000 */
[----:B------:R-:W-:Y:S01]  /*3e30*/  IMAD.MOV.U32 R12, RZ, RZ, R8 ;  /* 0x000000ffff0c7224 */ /* 0x000fe200078e0008 */
[----:B------:R-:W0:Y:S01]  /*3e40*/  LDCU UR4, c[0x0][0x398] ;  /* 0x00007300ff0477ac */ /* 0x000e220008000800 */
[----:B------:R-:W-:Y:S02]  /*3e50*/  IMAD.MOV.U32 R13, RZ, RZ, R9 ;  /* 0x000000ffff0d7224 */ /* 0x000fe400078e0009 */
[----:B------:R-:W-:Y:S01]  /*3e60*/  IMAD.MOV.U32 R17, RZ, RZ, 0x500 ;  /* 0x00000500ff117424 */ /* 0x000fe200078e00ff */
[----:B------:R-:W1:Y:S01]  /*3e70*/  LDCU.64 UR6, c[0x0][0x388] ;  /* 0x00007100ff0677ac */ /* 0x000e620008000a00 */
[----:B------:R-:W-:-:S05]  /*3e80*/  NOP ;  /* 0x0000000000007918 */ /* 0x000fca0000000000 */
.L_x_656:
[----:B------:R-:W-:-:S05]  /*3e90*/  IMAD.WIDE.U32 R26, R17, 0x8, R2 ;  /* 0x00000008111a7825 */ /* 0x000fca00078e0002 */
[----:B------:R-:W2:Y:S04]  /*3ea0*/  LDG.E.64 R14, desc[UR8][R26.64] ;  /* 0x000000081a0e7981 */ /* 0x000ea8000c1e1b00 */
[----:B------:R-:W3:Y:S04]  /*3eb0*/  LDG.E.64 R4, desc[UR8][R26.64+0x800] ;  /* 0x000800081a047981 */ /* 0x000ee8000c1e1b00 */
[----:B------:R-:W4:Y:S04]  /*3ec0*/  LDG.E.64 R6, desc[UR8][R26.64+0x1000] ;  /* 0x001000081a067981 */ /* 0x000f28000c1e1b00 */
[----:B------:R-:W5:Y:S04]  /*3ed0*/  LDG.E.64 R10, desc[UR8][R26.64+0x1800] ;  /* 0x001800081a0a7981 */ /* 0x000f68000c1e1b00 */
[----:B------:R-:W5:Y:S01]  /*3ee0*/  LDG.E.64 R8, desc[UR8][R26.64+0x2000] ;  /* 0x002000081a087981 */ /* 0x000f62000c1e1b00 */
[----:B-1----:R-:W-:-:S04]  /*3ef0*/  IADD3 R18, P0, P1, R0, UR6, R17 ;  /* 0x0000000600127c10 */ /* 0x002fc8000f91e011 */
[----:B------:R-:W-:Y:S01]  /*3f00*/  IADD3.X R16, PT, PT, RZ, UR7, RZ, P0, P1 ;  /* 0x00000007ff107c10 */ /* 0x000fe200087e24ff */
[----:B------:R-:W-:Y:S01]  /*3f10*/  IMAD.MOV.U32 R20, RZ, RZ, R18 ;  /* 0x000000ffff147224 */ /* 0x000fe200078e0012 */
[----:B------:R-:W-:-:S03]  /*3f20*/  IADD3 R22, P3, PT, R18, 0x100, RZ ;  /* 0x0000010012167810 */ /* 0x000fc60007f7e0ff */
        /* <DEDUP_REMOVED lines=11> */
[----:B------:R-:W-:Y:S01]  /*3fe0*/  IMAD.X R24, RZ, RZ, R16, P3 ;  /* 0x000000ffff187224 */ /* 0x000fe200018e0610 */
[----:B------:R-:W-:-:S03]  /*3ff0*/  IADD3 R13, P3, PT, R18, 0x200, RZ ;  /* 0x00000200120d7810 */ /* 0x000fc60007f7e0ff */
[----:B---3--:R-:W-:-:S14]  /*4000*/  DSETP.GEU.AND P1, PT, |R14|, |R4|, PT ;  /* 0x400000040e00722a */ /* 0x008fdc0003f2e200 */
[----:B------:R-:W-:-:S04]  /*4010*/  @P1 ISETP.GE.U32.AND P0, PT, R20, R22, PT ;  /* 0x000000161400120c */ /* 0x000fc80003f06070 */
[----:B------:R-:W-:-:S13]  /*4020*/  @P1 ISETP.GE.AND.EX P0, PT, R19, R24, PT, P0 ;  /* 0x000000181300120c */ /* 0x000fda0003f06300 */
[----:B------:R-:W-:-:S06]  /*4030*/  @P1 DSETP.LT.OR P0, PT, |R4|, |R14|, !P0 ;  /* 0x4000000e0400122a */ /* 0x000fcc0004701600 */
[----:B------:R-:W-:Y:S01]  /*4040*/  @P1 FSEL R12, R14, R4, P0 ;  /* 0x000000040e0c1208 */ /* 0x000fe20000000000 */
[----:B------:R-:W-:Y:S01]  /*4050*/  IMAD.X R14, RZ, RZ, R16, P3 ;  /* 0x000000ffff0e7224 */ /* 0x000fe200018e0610 */
[----:B------:R-:W-:Y:S02]  /*4060*/  @P1 FSEL R15, R15, R5, P0 ;  /* 0x000000050f0f1208 */ /* 0x000fe40000000000 */
[----:B------:R-:W-:Y:S01]  /*4070*/  @P1 SEL R22, R20, R22, P0 ;  /* 0x0000001614161207 */ /* 0x000fe20000000000 */
[----:B------:R-:W-:Y:S01]  /*4080*/  @P1 IMAD.MOV.U32 R4, RZ, RZ, R12 ;  /* 0x000000ffff041224 */ /* 0x000fe200078e000c */
[----:B------:R-:W-:Y:S01]  /*4090*/  IADD3 R12, P3, PT, R18, 0x300, RZ ;  /* 0x00000300120c7810 */ /* 0x000fe20007f7e0ff */
[----:B------:R-:W-:Y:S02]  /*40a0*/  @P1 IMAD.MOV.U32 R5, RZ, RZ, R15 ;  /* 0x000000ffff051224 */ /* 0x000fe400078e000f */
[----:B------:R-:W-:Y:S01]  /*40b0*/  IMAD.MOV.U32 R15, RZ, RZ, R24 ;  /* 0x000000ffff0f7224 */ /* 0x000fe200078e0018 */
[----:B------:R-:W-:-:S03]  /*40c0*/  @P1 SEL R15, R19, R24, P0 ;  /* 0x00000018130f1207 */ /* 0x000fc60000000000 */
[----:B----4-:R-:W-:-:S14]  /*40d0*/  DSETP.GEU.AND P2, PT, |R4|, |R6|, PT ;  /* 0x400000060400722a */ /* 0x010fdc0003f4e200 */
[----:B------:R-:W-:-:S04]  /*40e0*/  @P2 ISETP.GE.U32.AND P0, PT, R22, R13, PT ;  /* 0x0000000d1600220c */ /* 0x000fc80003f06070 */
[----:B------:R-:W-:-:S13]  /*40f0*/  @P2 ISETP.GE.AND.EX P0, PT, R15, R14, PT, P0 ;  /* 0x0000000e0f00220c */ /* 0x000fda0003f06300 */
[----:B------:R-:W-:-:S06]  /*4100*/  @P2 DSETP.LT.OR P0, PT, |R6|, |R4|, !P0 ;  /* 0x400000040600222a */ /* 0x000fcc0004701600 */
[----:B------:R-:W-:Y:S02]  /*4110*/  @P2 FSEL R4, R4, R6, P0 ;  /* 0x0000000604042208 */ /* 0x000fe40000000000 */
[----:B------:R-:W-:Y:S02]  /*4120*/  @P2 FSEL R5, R5, R7, P0 ;  /* 0x0000000705052208 */ /* 0x000fe40000000000 */
[----:B------:R-:W-:Y:S01]  /*4130*/  @P2 SEL R14, R15, R14, P0 ;  /* 0x0000000e0f0e2207 */ /* 0x000fe20000000000 */
[----:B------:R-:W-:Y:S02]  /*4140*/  @P2 IMAD.MOV.U32 R6, RZ, RZ, R4 ;  /* 0x000000ffff062224 */ /* 0x000fe400078e0004 */
[----:B------:R-:W-:Y:S02]  /*4150*/  @P2 IMAD.MOV.U32 R7, RZ, RZ, R5 ;  /* 0x000000ffff072224 */ /* 0x000fe400078e0005 */
[----:B------:R-:W-:Y:S01]  /*4160*/  IMAD.MOV.U32 R5, RZ, RZ, R13 ;  /* 0x000000ffff057224 */ /* 0x000fe200078e000d */
[----:B------:R-:W-:Y:S01]  /*4170*/  @P2 SEL R5, R22, R13, P0 ;  /* 0x0000000d16052207 */ /* 0x000fe20000000000 */
        /* <DEDUP_REMOVED lines=13> */
[----:B------:R-:W-:-:S04]  /*4250*/  IADD3 R5, PT, PT, R17, 0xa00, RZ ;  /* 0x00000a0011057810 */ /* 0x000fc80007ffe0ff */
[----:B0-----:R-:W-:Y:S01]  /*4260*/  ISETP.GT.AND P1, PT, R5, UR4, PT ;  /* 0x0000000405007c0c */ /* 0x001fe2000bf24270 */
[----:B------:R-:W-:Y:S01]  /*4270*/  DSETP.GEU.AND P2, PT, |R10|, |R8|, PT ;  /* 0x400000080a00722a */ /* 0x000fe20003f4e200 */
[----:B------:R-:W-:-:S04]  /*4280*/  VIADD R5, R17, 0x500 ;  /* 0x0000050011057836 */ /* 0x000fc80000000000 */
[----:B------:R-:W-:-:S09]  /*4290*/  IMAD.MOV.U32 R17, RZ, RZ, R5 ;  /* 0x000000ffff117224 */ /* 0x000fd200078e0005 */
        /* <DEDUP_REMOVED lines=12> */
.L_x_655:
        /* <DEDUP_REMOVED lines=14> */
[----:B------:R-:W-:Y:S01]  /*4440*/  IMAD.IADD R7, R0, 0x1, R5 ;  /* 0x0000000100077824 */ /* 0x000fe200078e0205 */
[----:B------:R-:W-:-:S04]  /*4450*/  LEA.HI R4, R10, 0x1, RZ, 0x18 ;  /* 0x000000010a047811 */ /* 0x000fc800078fc0ff */
[C---:B------:R-:W-:Y:S02]  /*4460*/  IADD3 R14, P0, PT, R7.reuse, UR6, RZ ;  /* 0x00000006070e7c10 */ /* 0x040fe4000ff1e0ff */
[----:B------:R-:W-:Y:S01]  /*4470*/  LOP3.LUT R6, R4, 0x3, RZ, 0xc0, !PT ;  /* 0x0000000304067812 */ /* 0x000fe200078ec0ff */
[----:B------:R-:W-:Y:S02]  /*4480*/  IMAD.MOV.U32 R4, RZ, RZ, R0 ;  /* 0x000000ffff047224 */ /* 0x000fe400078e0000 */
[----:B------:R-:W-:Y:S02]  /*4490*/  IMAD.X R15, RZ, RZ, UR7, P0 ;  /* 0x00000007ff0f7e24 */ /* 0x000fe400080e06ff */
[----:B------:R-:W-:Y:S02]  /*44a0*/  IMAD.MOV R11, RZ, RZ, -R6 ;  /* 0x000000ffff0b7224 */ /* 0x000fe400078e0a06 */
[----:B0-----:R-:W-:-:S04]  /*44b0*/  IMAD.WIDE.U32 R2, R7, 0x8, R2 ;  /* 0x0000000807027825 */ /* 0x001fc800078e0002 */
[----:B------:R-:W-:Y:S02]  /*44c0*/  IMAD.MOV.U32 R12, RZ, RZ, R2 ;  /* 0x000000ffff0c7224 */ /* 0x000fe400078e0002 */
[----:B------:R-:W-:-:S07]  /*44d0*/  IMAD.MOV.U32 R13, RZ, RZ, R3 ;  /* 0x000000ffff0d7224 */ /* 0x000fce00078e0003 */
.L_x_663:
[----:B------:R-:W-:Y:S02]  /*44e0*/  IMAD.MOV.U32 R2, RZ, RZ, R12 ;  /* 0x000000ffff027224 */ /* 0x000fe400078e000c */
[----:B------:R-:W-:-:S06]  /*44f0*/  IMAD.MOV.U32 R3, RZ, RZ, R13 ;  /* 0x000000ffff037224 */ /* 0x000fcc00078e000d */
[----:B------:R-:W2:Y:S01]  /*4500*/  LDG.E.64 R2, desc[UR8][R2.64] ;  /* 0x0000000802027981 */ /* 0x000ea2000c1e1b00 */
[----:B------:R-:W-:Y:S01]  /*4510*/  VIADD R11, R11, 0x1 ;  /* 0x000000010b0b7836 */ /* 0x000fe20000000000 */
[----:B------:R-:W-:Y:S01]  /*4520*/  BSSY.RECONVERGENT B3, `(.L_x_661) ;  /* 0x000001b000037945 */ /* 0x000fe20003800200 */
[----:B------:R-:W-:Y:S01]  /*4530*/  IMAD.MOV.U32 R19, RZ, RZ, R23 ;  /* 0x000000ffff137224 */ /* 0x000fe200078e0017 */
[----:B------:R-:W-:Y:S01]  /*4540*/  MOV R7, R9 ;  /* 0x0000000900077202 */ /* 0x000fe20000000f00 */
[----:B------:R-:W-:Y:S01]  /*4550*/  IMAD.MOV.U32 R16, RZ, RZ, R24 ;  /* 0x000000ffff107224 */ /* 0x000fe200078e0018 */
[----:B------:R-:W-:Y:S01]  /*4560*/  ISETP.NE.AND P2, PT, R11, RZ, PT ;  /* 0x000000ff0b00720c */ /* 0x000fe20003f45270 */
[----:B------:R-:W-:Y:S01]  /*4570*/  IMAD.MOV.U32 R6, RZ, RZ, R8 ;  /* 0x000000ffff067224 */ /* 0x000fe200078e0008 */
[----:B------:R-:W-:Y:S01]  /*4580*/  IADD3 R12, P3, PT, R12, 0x800, RZ ;  /* 0x000008000c0c7810 */ /* 0x000fe20007f7e0ff */
[----:B------:R-:W-:Y:S02]  /*4590*/  IMAD.MOV.U32 R23, RZ, RZ, R14 ;  /* 0x000000ffff177224 */ /* 0x000fe400078e000e */
[----:B------:R-:W-:Y:S01]  /*45a0*/  IMAD.MOV.U32 R24, RZ, RZ, R15 ;  /* 0x000000ffff187224 */ /* 0x000fe200078e000f */
[----:B--2---:R-:W-:Y:S01]  /*45b0*/  DSETP.GEU.AND P0, PT, |R8|, |R2|, PT ;  /* 0x400000020800722a */ /* 0x004fe20003f0e200 */
[----:B------:R-:W-:-:S02]  /*45c0*/  IMAD.MOV.U32 R8, RZ, RZ, R2 ;  /* 0x000000ffff087224 */ /* 0x000fc400078e0002 */
        /* <DEDUP_REMOVED lines=16> */
.L_x_662:
[----:B------:R-:W-:Y:S05]  /*46d0*/  BSYNC.RECONVERGENT B3 ;  /* 0x0000000000037941 */ /* 0x000fea0003800200 */
.L_x_661:
[----:B------:R-:W-:Y:S01]  /*46e0*/  IADD3 R14, P0, PT, R14, 0x100, RZ ;  /* 0x000001000e0e7810 */ /* 0x000fe20007f1e0ff */
[----:B------:R-:W-:Y:S02]  /*46f0*/  VIADD R4, R4, 0x100 ;  /* 0x0000010004047836 */ /* 0x000fe40000000000 */
[----:B------:R-:W-:Y:S02]  /*4700*/  IMAD.X R13, RZ, RZ, R13, P3 ;  /* 0x000000ffff0d7224 */ /* 0x000fe400018e060d */
[----:B------:R-:W-:Y:S01]  /*4710*/  IMAD.X R15, RZ, RZ, R15, P0 ;  /* 0x000000ffff0f7224 */ /* 0x000fe200000e060f */
[----:B------:R-:W-:Y:S07]  /*4720*/  @P2 BRA `(.L_x_663) ;  /* 0xfffffffc006c2947 */ /* 0x000fee000383ffff */
.L_x_660:
[----:B------:R-:W-:Y:S05]  /*4730*/  BSYNC.RECONVERGENT B2 ;  /* 0x0000000000027941 */ /* 0x000fea0003800200 */
.L_x_659:
[----:B------:R-:W-:-:S13]  /*4740*/  ISETP.GE.U32.AND P0, PT, R10, 0x300, PT ;  /* 0x000003000a00780c */ /* 0x000fda0003f06070 */
[----:B------:R-:W-:Y:S05]  /*4750*/  @!P0 BRA `(.L_x_658) ;  /* 0x0000000400fc8947 */ /* 0x000fea0003800000 */
[----:B------:R-:W0:Y:S01]  /*4760*/  LDCU.128 UR12, c[0x0][0x380] ;  /* 0x00007000ff0c77ac */ /* 0x000e220008000c00 */
[----:B------:R-:W1:Y:S01]  /*4770*/  LDC.64 R20, c[0x0][0x380] ;  /* 0x0000e000ff147b82 */ /* 0x000e620000000a00 */
[C---:B------:R-:W-:Y:S01]  /*4780*/  IADD3 R7, P1, PT, R4.reuse, R5, RZ ;  /* 0x0000000504077210 */ /* 0x040fe20007f3e0ff */
[C---:B------:R-:W-:Y:S02]  /*4790*/  IMAD.IADD R16, R4.reuse, 0x1, R5 ;  /* 0x0000000104107824 */ /* 0x040fe400078e0205 */
[----:B------:R-:W-:Y:S02]  /*47a0*/  VIADD R22, R4, 0x200 ;  /* 0x0000020004167836 */ /* 0x000fe40000000000 */
[----:B------:R-:W-:Y:S02]  /*47b0*/  IMAD.X R10, RZ, RZ, RZ, P1 ;  /* 0x000000ffff0a7224 */ /* 0x000fe400008e06ff */
[----:B------:R-:W2:Y:S01]  /*47c0*/  LDC.64 R2, c[0x0][0x388] ;  /* 0x0000e200ff027b82 */ /* 0x000ea20000000a00 */
[----:B0-----:R-:W-:-:S02]  /*47d0*/  LEA R6, P2, R7, UR12, 0x3 ;  /* 0x0000000c07067c11 */ /* 0x001fc4000f8418ff */
[----:B------:R-:W-:Y:S02]  /*47e0*/  IADD3 R18, P0, PT, R16, UR14, RZ ;  /* 0x0000000e10127c10 */ /* 0x000fe4000ff1e0ff */
[----:B------:R-:W-:Y:S02]  /*47f0*/  IADD3 R6, P1, PT, R6, 0x1800, RZ ;  /* 0x0000180006067810 */ /* 0x000fe40007f3e0ff */
[----:B------:R-:W-:Y:S01]  /*4800*/  LEA.HI.X R5, R7, UR13, R10, 0x3, P2 ;  /* 0x0000000d07057c11 */ /* 0x000fe200090f1c0a */
[----:B-1----:R-:W-:-:S04]  /*4810*/  IMAD.WIDE.U32 R20, R16, 0x8, R20 ;  /* 0x0000000810147825 */ /* 0x002fc800078e0014 */
[----:B------:R-:W-:Y:S02]  /*4820*/  IMAD.X R19, RZ, RZ, UR15, P0 ;  /* 0x0000000fff137e24 */ /* 0x000fe400080e06ff */
[----:B------:R-:W-:-:S07]  /*4830*/  IMAD.X R5, RZ, RZ, R5, P1 ;  /* 0x000000ffff057224 */ /* 0x000fce00008e0605 */
.L_x_672:
[----:B------:R-:W3:Y:S01]  /*4840*/  LDG.E.64 R14, desc[UR8][R20.64] ;  /* 0x00000008140e7981 */ /* 0x000ee2000c1e1b00 */
[----:B------:R-:W-:-:S05]  /*4850*/  IMAD.MOV.U32 R4, RZ, RZ, R6 ;  /* 0x000000ffff047224 */ /* 0x000fca00078e0006 */
[----:B------:R0:W5:Y:S04]  /*4860*/  LDG.E.64 R10, desc[UR8][R4.64+-0x1000] ;  /* 0xfff00008040a7981 */ /* 0x000168000c1e1b00 */
[----:B------:R0:W5:Y:S01]  /*4870*/  LDG.E.64 R6, desc[UR8][R4.64+-0x800] ;  /* 0xfff8000804067981 */ /* 0x000162000c1e1b00 */
[----:B------:R-:W-:Y:S01]  /*4880*/  BSSY.RECONVERGENT B2, `(.L_x_664) ;  /* 0x0000015000027945 */ /* 0x000fe20003800200 */
[----:B------:R-:W-:Y:S02]  /*4890*/  IMAD.MOV.U32 R26, RZ, RZ, R18 ;  /* 0x000000ffff1a7224 */ /* 0x000fe400078e0012 */
[----:B------:R-:W-:Y:S01]  /*48a0*/  IMAD.MOV.U32 R25, RZ, RZ, R19 ;  /* 0x000000ffff197224 */ /* 0x000fe200078e0013 */
[----:B---3--:R-:W-:Y:S01]  /*48b0*/  DSETP.GEU.AND P0, PT, |R8|, |R14|, PT ;  /* 0x4000000e0800722a */ /* 0x008fe20003f0e200 */
[----:B------:R-:W-:Y:S01]  /*48c0*/  MOV R12, R14 ;  /* 0x0000000e000c7202 */ /* 0x000fe20000000f00 */
[----:B------:R-:W-:-:S12]  /*48d0*/  IMAD.MOV.U32 R13, RZ, RZ, R15 ;  /* 0x000000ffff0d7224 */ /* 0x000fd800078e000f */
        /* <DEDUP_REMOVED lines=15> */
.L_x_665:
[----:B------:R-:W-:Y:S05]  /*49d0*/  BSYNC.RECONVERGENT B2 ;  /* 0x0000000000027941 */ /* 0x000fea0003800200 */
.L_x_664:
[----:B-----5:R-:W-:Y:S01]  /*49e0*/  DSETP.GEU.AND P0, PT, |R12|, |R10|, PT ;  /* 0x4000000a0c00722a */ /* 0x020fe20003f0e200 */
[----:B------:R-:W-:Y:S01]  /*49f0*/  VIADD R9, R16, 0x100 ;  /* 0x0000010010097836 */ /* 0x000fe20000000000 */
[----:B------:R-:W-:Y:S01]  /*4a00*/  BSSY.RECONVERGENT B2, `(.L_x_666) ;  /* 0x0000016000027945 */ /* 0x000fe20003800200 */
[----:B------:R-:W-:-:S03]  /*4a10*/  IMAD.MOV.U32 R8, RZ, RZ, R10 ;  /* 0x000000ffff087224 */ /* 0x000fc600078e000a */
[----:B--2---:R-:W-:Y:S01]  /*4a20*/  IADD3 R23, P1, PT, R9, R2, RZ ;  /* 0x0000000209177210 */ /* 0x004fe20007f3e0ff */
[----:B------:R-:W-:-:S04]  /*4a30*/  IMAD.MOV.U32 R9, RZ, RZ, R11 ;  /* 0x000000ffff097224 */ /* 0x000fc800078e000b */
[----:B------:R-:W-:Y:S02]  /*4a40*/  IMAD.X R24, RZ, RZ, R3, P1 ;  /* 0x000000ffff187224 */ /* 0x000fe400008e0603 */
[----:B------:R-:W-:Y:S02]  /*4a50*/  IMAD.MOV.U32 R15, RZ, RZ, R23 ;  /* 0x000000ffff0f7224 */ /* 0x000fe400078e0017 */
[----:B------:R-:W-:Y:S01]  /*4a60*/  IMAD.MOV.U32 R14, RZ, RZ, R24 ;  /* 0x000000ffff0e7224 */ /* 0x000fe200078e0018 */
        /* <DEDUP_REMOVED lines=15> */
.L_x_667:
[----:B------:R-:W-:Y:S05]  /*4b60*/  BSYNC.RECONVERGENT B2 ;  /* 0x0000000000027941 */ /* 0x000fea0003800200 */
.L_x_666:
[----:B------:R0:W5:Y:S01]  /*4b70*/  LDG.E.64 R10, desc[UR8][R4.64] ;  /* 0x00000008040a7981 */ /* 0x000162000c1e1b00 */
[----:B------:R-:W-:Y:S01]  /*4b80*/  DSETP.GEU.AND P0, PT, |R8|, |R6|, PT ;  /* 0x400000060800722a */ /* 0x000fe20003f0e200 */
[----:B------:R-:W-:Y:S01]  /*4b90*/  VIADD R13, R16, 0x200 ;  /* 0x00000200100d7836 */ /* 0x000fe20000000000 */
[----:B------:R-:W-:Y:S01]  /*4ba0*/  BSSY.RECONVERGENT B2, `(.L_x_668) ;  /* 0x0000016000027945 */ /* 0x000fe20003800200 */
[----:B------:R-:W-:-:S03]  /*4bb0*/  MOV R12, R6 ;  /* 0x00000006000c7202 */ /* 0x000fc60000000f00 */
[----:B------:R-:W-:Y:S01]  /*4bc0*/  IADD3 R24, P1, PT, R13, R2, RZ ;  /* 0x000000020d187210 */ /* 0x000fe20007f3e0ff */
[----:B------:R-:W-:-:S04]  /*4bd0*/  IMAD.MOV.U32 R13, RZ, RZ, R7 ;  /* 0x000000ffff0d7224 */ /* 0x000fc800078e0007 */
[----:B------:R-:W-:Y:S02]  /*4be0*/  IMAD.X R23, RZ, RZ, R3, P1 ;  /* 0x000000ffff177224 */ /* 0x000fe400008e0603 */
        /* <DEDUP_REMOVED lines=17> */
.L_x_669:
[----:B------:R-:W-:Y:S05]  /*4d00*/  BSYNC.RECONVERGENT B2 ;  /* 0x0000000000027941 */ /* 0x000fea0003800200 */
.L_x_668:
[----:B-----5:R-:W-:Y:S01]  /*4d10*/  DSETP.GEU.AND P0, PT, |R12|, |R10|, PT ;  /* 0x4000000a0c00722a */ /* 0x020fe20003f0e200 */
[----:B------:R-:W-:Y:S01]  /*4d20*/  VIADD R7, R16, 0x300 ;  /* 0x0000030010077836 */ /* 0x000fe20000000000 */
[----:B------:R-:W-:Y:S01]  /*4d30*/  BSSY.RECONVERGENT B2, `(.L_x_670) ;  /* 0x0000016000027945 */ /* 0x000fe20003800200 */
[----:B------:R-:W-:Y:S02]  /*4d40*/  IMAD.MOV.U32 R8, RZ, RZ, R10 ;  /* 0x000000ffff087224 */ /* 0x000fe400078e000a */
[----:B------:R-:W-:Y:S01]  /*4d50*/  IMAD.MOV.U32 R9, RZ, RZ, R11 ;  /* 0x000000ffff097224 */ /* 0x000fe200078e000b */
[----:B------:R-:W-:-:S05]  /*4d60*/  IADD3 R7, P1, PT, R7, R2, RZ ;  /* 0x0000000207077210 */ /* 0x000fca0007f3e0ff */
        /* <DEDUP_REMOVED lines=18> */
.L_x_671:
[----:B------:R-:W-:Y:S05]  /*4e90*/  BSYNC.RECONVERGENT B2 ;  /* 0x0000000000027941 */ /* 0x000fea0003800200 */
.L_x_670:
[----:B------:R-:W-:Y:S01]  /*4ea0*/  VIADD R10, R22, 0x200 ;  /* 0x00000200160a7836 */ /* 0x000fe20000000000 */
[----:B------:R-:W-:Y:S01]  /*4eb0*/  IADD3 R6, P2, PT, R4, 0x2000, RZ ;  /* 0x0000200004067810 */ /* 0x000fe20007f5e0ff */
[----:B------:R-:W-:Y:S01]  /*4ec0*/  VIADD R22, R22, 0x400 ;  /* 0x0000040016167836 */ /* 0x000fe20000000000 */
[----:B------:R-:W-:Y:S01]  /*4ed0*/  IADD3 R18, P1, PT, R18, 0x400, RZ ;  /* 0x0000040012127810 */ /* 0x000fe20007f3e0ff */
[----:B------:R-:W-:Y:S01]  /*4ee0*/  VIADD R16, R16, 0x400 ;  /* 0x0000040010107836 */ /* 0x000fe20000000000 */
[----:B------:R-:W-:Y:S01]  /*4ef0*/  ISETP.GE.AND P0, PT, R10, R17, PT ;  /* 0x000000110a00720c */ /* 0x000fe20003f06270 */
[----:B------:R-:W-:Y:S01]  /*4f00*/  IMAD.X R5, RZ, RZ, R5, P2 ;  /* 0x000000ffff057224 */ /* 0x000fe200010e0605 */
[----:B------:R-:W-:Y:S02]  /*4f10*/  IADD3 R20, P2, PT, R20, 0x2000, RZ ;  /* 0x0000200014147810 */ /* 0x000fe40007f5e0ff */
[----:B------:R-:W-:-:S03]  /*4f20*/  IADD3.X R19, PT, PT, RZ, R19, RZ, P1, !PT ;  /* 0x00000013ff137210 */ /* 0x000fc60000ffe4ff */
[----:B------:R-:W-:-:S06]  /*4f30*/  IMAD.X R21, RZ, RZ, R21, P2 ;  /* 0x000000ffff157224 */ /* 0x000fcc00010e0615 */
[----:B------:R-:W-:Y:S05]  /*4f40*/  @!P0 BRA `(.L_x_672) ;  /* 0xfffffff8003c8947 */ /* 0x000fea000383ffff */
.L_x_658:
[----:B------:R-:W-:Y:S05]  /*4f50*/  BSYNC.RECONVERGENT B1 ;  /* 0x0000000000017941 */ /* 0x000fea0003800200 */
.L_x_657:
        /* <DEDUP_REMOVED lines=32> */
.L_x_674:
[----:B------:R-:W-:Y:S05]  /*5160*/  BSYNC.RECONVERGENT B1 ;  /* 0x0000000000017941 */ /* 0x000fea0003800200 */
.L_x_673:
        /* <DEDUP_REMOVED lines=31> */
.L_x_676:
[----:B------:R-:W-:Y:S05]  /*5360*/  BSYNC.RECONVERGENT B1 ;  /* 0x0000000000017941 */ /* 0x000fea0003800200 */
.L_x_675:
        /* <DEDUP_REMOVED lines=31> */
.L_x_678:
[----:B------:R-:W-:Y:S05]  /*5560*/  BSYNC.RECONVERGENT B1 ;  /* 0x0000000000017941 */ /* 0x000fea0003800200 */
.L_x_677:
[----:B------:R-:W-:Y:S01]  /*5570*/  ISETP.GT.AND P0, PT, R10, 0x17, PT ;  /* 0x000000170a00780c */ /* 0x000fe20003f04270 */
[----:B-1----:R1:W1:Y:S01]  /*5580*/  SHFL.DOWN PT, R6, R2, 0x8, 0x1f ;  /* 0x09001f0002067f89 */ /* 0x00226200000e0000 */
[----:B------:R-:W-:Y:S01]  /*5590*/  BSSY.RECONVERGENT B1, `(.L_x_679) ;  /* 0x000001d000017945 */ /* 0x000fe20003800200 */
[----:B0-----:R-:W-:Y:S01]  /*55a0*/  IMAD.MOV.U32 R8, RZ, RZ, R11 ;  /* 0x000000ffff087224 */ /* 0x001fe200078e000b */
[----:B------:R-:W-:Y:S01]  /*55b0*/  MOV R4, R2 ;  /* 0x0000000200047202 */ /* 0x000fe20000000f00 */
[----:B--2---:R0:W2:Y:S01]  /*55c0*/  SHFL.DOWN PT, R7, R3, 0x8, 0x1f ;  /* 0x09001f0003077f89 */ /* 0x0040a200000e0000 */
[----:B------:R-:W-:Y:S02]  /*55d0*/  IMAD.MOV.U32 R9, RZ, RZ, R12 ;  /* 0x000000ffff097224 */ /* 0x000fe400078e000c */
[----:B------:R-:W-:Y:S01]  /*55e0*/  IMAD.MOV.U32 R5, RZ, RZ, R3 ;  /* 0x000000ffff057224 */ /* 0x000fe200078e0003 */
[----:B---3--:R0:W3:Y:S04]  /*55f0*/  SHFL.DOWN PT, R14, R11, 0x8, 0x1f ;  /* 0x09001f000b0e7f89 */ /* 0x0080e800000e0000 */
        /* <DEDUP_REMOVED lines=22> */
.L_x_680:
[----:B------:R-:W-:Y:S05]  /*5760*/  BSYNC.RECONVERGENT B1 ;  /* 0x0000000000017941 */ /* 0x000fea0003800200 */
.L_x_679:
        /* <DEDUP_REMOVED lines=31> */
.L_x_682:
[----:B------:R-:W-:Y:S05]  /*5960*/  BSYNC.RECONVERGENT B1 ;  /* 0x0000000000017941 */ /* 0x000fea0003800200 */
.L_x_681:
        /* <DEDUP_REMOVED lines=11> */
.L_x_684:
[----:B------:R-:W-:Y:S05]  /*5a20*/  BSYNC.RECONVERGENT B1 ;  /* 0x0000000000017941 */ /* 0x000fea0003800200 */
.L_x_683:
        /* <DEDUP_REMOVED lines=31> */
.L_x_686:
[----:B------:R-:W-:Y:S05]  /*5c20*/  BSYNC.RECONVERGENT B1 ;  /* 0x0000000000017941 */ /* 0x000fea0003800200 */
.L_x_685:
        /* <DEDUP_REMOVED lines=23> */
.L_x_688:
[----:B------:R-:W-:Y:S05]  /*5da0*/  BSYNC.RECONVERGENT B1 ;  /* 0x0000000000017941 */ /* 0x000fea0003800200 */
.L_x_687:
[----:B------:R-:W-:Y:S01]  /*5db0*/  DSETP.GEU.AND P0, PT, |R4|, |R10|, PT ;  /* 0x4000000a0400722a */ /* 0x000fe20003f0e200 */
[----:B------:R-:W-:Y:S01]  /*5dc0*/  BSSY.RECONVERGENT B1, `(.L_x_689) ;  /* 0x0000014000017945 */ /* 0x000fe20003800200 */
[----:B------:R-:W-:Y:S01]  /*5dd0*/  IMAD.MOV.U32 R2, RZ, RZ, R10 ;  /* 0x000000ffff027224 */ /* 0x000fe200078e000a */
[----:B------:R-:W-:Y:S01]  /*5de0*/  MOV R3, R11 ;  /* 0x0000000b00037202 */ /* 0x000fe20000000f00 */
        /* <DEDUP_REMOVED lines=17> */
.L_x_690:
[----:B------:R-:W-:Y:S05]  /*5f00*/  BSYNC.RECONVERGENT B1 ;  /* 0x0000000000017941 */ /* 0x000fea0003800200 */
.L_x_689:
        /* <DEDUP_REMOVED lines=23> */
.L_x_692:
[----:B------:R-:W-:Y:S05]  /*6080*/  BSYNC.RECONVERGENT B1 ;  /* 0x0000000000017941 */ /* 0x000fea0003800200 */
.L_x_691:
        /* <DEDUP_REMOVED lines=21> */
.L_x_694:
[----:B------:R-:W-:Y:S05]  /*61e0*/  BSYNC.RECONVERGENT B1 ;  /* 0x0000000000017941 */ /* 0x000fea0003800200 */
.L_x_693:
        /* <DEDUP_REMOVED lines=21> */
.L_x_696:
[----:B------:R-:W-:Y:S05]  /*6340*/  BSYNC.RECONVERGENT B1 ;  /* 0x0000000000017941 */ /* 0x000fea0003800200 */
.L_x_695:
        /* <DEDUP_REMOVED lines=20> */
.L_x_616:
[----:B------:R-:W-:Y:S05]  /*6490*/  BSYNC.RECONVERGENT B0 ;  /* 0x0000000000007941 */ /* 0x000fea0003800200 */
.L_x_583:
[----:B------:R-:W-:Y:S05]  /*64a0*/  @P1 EXIT ;  /* 0x000000000000194d */ /* 0x000fea0003800000 */
[----:B012-4-:R-:W0:Y:S02]  /*64b0*/  LDC.64 R4, c[0x0][0x390] ;  /* 0x0000e400ff047b82 */ /* 0x017e240000000a00 */
[----:B0-----:R-:W-:Y:S04]  /*64c0*/  STG.E.64 desc[UR8][R4.64], R2 ;  /* 0x0000000204007986 */ /* 0x001fe8000c101b08 */
[----:B------:R-:W-:Y:S01]  /*64d0*/  STG.E.64 desc[UR8][R4.64+0x8], R14 ;  /* 0x0000080e04007986 */ /* 0x000fe2000c101b08 */
[----:B------:R-:W-:Y:S05]  /*64e0*/  EXIT ;  /* 0x000000000000794d */ /* 0x000fea0003800000 */
.L_x_697:
        /* <DEDUP_REMOVED lines=9> */
.L_x_773:


//--------------------- .text._Z12zeroingUppElPdS_ii --------------------------
	.section	.text._Z12zeroingUppElPdS_ii,"ax",@progbits
	.align	128
        .global         _Z12zeroingUppElPdS_ii
        .type           _Z12zeroingUppElPdS_ii,@function
        .size           _Z12zeroingUppElPdS_ii,(.L_x_762 - _Z12zeroingUppElPdS_ii)
        .other          _Z12zeroingUppElPdS_ii,@"STO_CUDA_ENTRY STV_DEFAULT"
_Z12zeroingUppElPdS_ii:
.text._Z12zeroingUppElPdS_ii:
[----:B------:R-:W-:Y:S01]  /*0000*/  LDC R1, c[0x0][0x37c] ;  /* 0x0000df00ff017b82 */ /* 0x000fe20000000800 */
[----:B------:R-:W0:Y:S07]  /*0010*/  S2R R3, SR_TID.X ;  /* 0x0000000000037919 */ /* 0x000e2e0000002100 */
[----:B------:R-:W0:Y:S01]  /*0020*/  S2UR UR4, SR_CTAID.X ;  /* 0x00000000000479c3 */ /* 0x000e220000002500 */
[----:B------:R-:W1:Y:S07]  /*0030*/  S2R R4, SR_TID.Y ;  /* 0x0000000000047919 */ /* 0x000e6e0000002200 */
[----:B------:R-:W0:Y:S08]  /*0040*/  LDC R24, c[0x0][0x360] ;  /* 0x0000d800ff187b82 */ /* 0x000e300000000800 */
[----:B------:R-:W2:Y:S08]  /*0050*/  LDC R0, c[0x0][0x394] ;  /* 0x0000e500ff007b82 */ /* 0x000eb00000000800 */
[----:B------:R-:W1:Y:S01]  /*0060*/  S2UR UR5, SR_CTAID.Y ;  /* 0x00000000000579c3 */ /* 0x000e620000002600 */
[----:B0-----:R-:W-:-:S07]  /*0070*/  IMAD R2, R24, UR4, R3 ;  /* 0x0000000418027c24 */ /* 0x001fce000f8e0203 */
[----:B------:R-:W1:Y:S01]  /*0080*/  LDC R5, c[0x0][0x364] ;  /* 0x0000d900ff057b82 */ /* 0x000e620000000800 */
[----:B------:R-:W0:Y:S01]  /*0090*/  LDCU UR4, c[0x0][0x374] ;  /* 0x00006e80ff0477ac */ /* 0x000e220008000800 */
[----:B------:R-:W-:-:S05]  /*00a0*/  LOP3.LUT R25, RZ, R2, RZ, 0x33, !PT ;  /* 0x00000002ff197212 */ /* 0x000fca00078e33ff */
[----:B--2---:R-:W-:-:S05]  /*00b0*/  IMAD.IADD R25, R25, 0x1, R0 ;  /* 0x0000000119197824 */ /* 0x004fca00078e0200 */
[----:B------:R-:W-:Y:S01]  /*00c0*/  ISETP.GE.AND P0, PT, R25, RZ, PT ;  /* 0x000000ff1900720c */ /* 0x000fe20003f06270 */
[C---:B-1----:R-:W-:Y:S02]  /*00d0*/  IMAD R3, R5.reuse, UR5, R4 ;  /* 0x0000000505037c24 */ /* 0x042fe4000f8e0204 */
[----:B0-----:R-:W-:-:S10]  /*00e0*/  IMAD R2, R5, UR4, RZ ;  /* 0x0000000405027c24 */ /* 0x001fd4000f8e02ff */
[----:B------:R-:W-:Y:S05]  /*00f0*/  @!P0 EXIT ;  /* 0x000000000000894d */ /* 0x000fea0003800000 */
[----:B------:R-:W0:Y:S01]  /*0100*/  I2F.U32.RP R8, R2 ;  /* 0x0000000200087306 */ /* 0x000e220000209000 */
[----:B------:R-:W1:Y:S01]  /*0110*/  LDC R12, c[0x0][0x390] ;  /* 0x0000e400ff0c7b82 */ /* 0x000e620000000800 */
[----:B------:R-:W-:Y:S01]  /*0120*/  IADD3 R5, PT, PT, R3, R2, RZ ;  /* 0x0000000203057210 */ /* 0x000fe20007ffe0ff */
[----:B------:R-:W-:Y:S01]  /*0130*/  IMAD.MOV R9, RZ, RZ, -R2 ;  /* 0x000000ffff097224 */ /* 0x000fe200078e0a02 */
[----:B------:R-:W2:Y:S01]  /*0140*/  LDCU UR4, c[0x0][0x370] ;  /* 0x00006e00ff0477ac */ /* 0x000ea20008000800 */
[C---:B------:R-:W-:Y:S02]  /*0150*/  ISETP.NE.U32.AND P2, PT, R2.reuse, RZ, PT ;  /* 0x000000ff0200720c */ /* 0x040fe40003f45070 */
[----:B------:R-:W-:Y:S01]  /*0160*/  IMAD.IADD R26, R2, 0x1, R5 ;  /* 0x00000001021a7824 */ /* 0x000fe200078e0205 */
[----:B------:R-:W3:Y:S01]  /*0170*/  LDCU.64 UR6, c[0x0][0x358] ;  /* 0x00006b00ff0677ac */ /* 0x000ee20008000a00 */
[----:B0-----:R-:W0:Y:S01]  /*0180*/  MUFU.RCP R8, R8 ;  /* 0x0000000800087308 */ /* 0x001e220000001000 */
[----:B--2---:R-:W-:Y:S01]  /*0190*/  IMAD R24, R24, UR4, RZ ;  /* 0x0000000418187c24 */ /* 0x004fe2000f8e02ff */
[-C--:B-1----:R-:W-:Y:S01]  /*01a0*/  ISETP.GE.AND P0, PT, R5, R12.reuse, PT ;  /* 0x0000000c0500720c */ /* 0x082fe20003f06270 */
[-C--:B------:R-:W-:Y:S01]  /*01b0*/  IMAD R15, R3, R12.reuse, R0 ;  /* 0x0000000c030f7224 */ /* 0x080fe200078e0200 */
[----:B------:R-:W-:-:S02]  /*01c0*/  VIMNMX R4, PT, PT, R5, R12, !PT ;  /* 0x0000000c05047248 */ /* 0x000fc40007fe0100 */
[----:B------:R-:W-:Y:S01]  /*01d0*/  SEL R10, RZ, 0x1, P0 ;  /* 0x00000001ff0a7807 */ /* 0x000fe20000000000 */
[----:B0-----:R-:W-:-:S04]  /*01e0*/  VIADD R6, R8, 0xffffffe ;  /* 0x0ffffffe08067836 */ /* 0x001fc80000000000 */
[----:B------:R0:W1:Y:S02]  /*01f0*/  F2I.FTZ.U32.TRUNC.NTZ R7, R6 ;  /* 0x0000000600077305 */ /* 0x000064000021f000 */
[----:B0-----:R-:W-:Y:S02]  /*0200*/  IMAD.MOV.U32 R6, RZ, RZ, RZ ;  /* 0x000000ffff067224 */ /* 0x001fe400078e00ff */
[----:B-1----:R-:W-:-:S04]  /*0210*/  IMAD R9, R9, R7, RZ ;  /* 0x0000000709097224 */ /* 0x002fc800078e02ff */
[----:B------:R-:W-:Y:S01]  /*0220*/  IMAD.HI.U32 R8, R7, R9, R6 ;  /* 0x0000000907087227 */ /* 0x000fe200078e0006 */
[----:B------:R-:W-:-:S05]  /*0230*/  IADD3 R7, PT, PT, R4, -R5, -R10 ;  /* 0x8000000504077210 */ /* 0x000fca0007ffe80a */
[----:B------:R-:W-:Y:S02]  /*0240*/  IMAD.HI.U32 R13, R8, R7, RZ ;  /* 0x00000007080d7227 */ /* 0x000fe400078e00ff */
[----:B------:R-:W0:Y:S02]  /*0250*/  LDC.64 R8, c[0x0][0x380] ;  /* 0x0000e000ff087b82 */ /* 0x000e240000000a00 */
[----:B------:R-:W-:-:S04]  /*0260*/  IMAD.MOV R11, RZ, RZ, -R13 ;  /* 0x000000ffff0b7224 */ /* 0x000fc800078e0a0d */
[----:B------:R-:W-:Y:S02]  /*0270*/  IMAD R11, R2, R11, R7 ;  /* 0x0000000b020b7224 */ /* 0x000fe400078e0207 */
[----:B------:R-:W1:Y:S03]  /*0280*/  LDC.64 R6, c[0x0][0x388] ;  /* 0x0000e200ff067b82 */ /* 0x000e660000000a00 */
[----:B------:R-:W-:-:S13]  /*0290*/  ISETP.GE.U32.AND P0, PT, R11, R2, PT ;  /* 0x000000020b00720c */ /* 0x000fda0003f06070 */
[----:B------:R-:W-:Y:S01]  /*02a0*/  @P0 IADD3 R11, PT, PT, -R2, R11, RZ ;  /* 0x0000000b020b0210 */ /* 0x000fe20007ffe1ff */
[----:B------:R-:W-:-:S03]  /*02b0*/  @P0 VIADD R13, R13, 0x1 ;  /* 0x000000010d0d0836 */ /* 0x000fc60000000000 */
[----:B------:R-:W-:Y:S01]  /*02c0*/  ISETP.GE.U32.AND P1, PT, R11, R2, PT ;  /* 0x000000020b00720c */ /* 0x000fe20003f26070 */
[----:B------:R-:W-:Y:S02]  /*02d0*/  IMAD R11, R0, R12, R0 ;  /* 0x0000000c000b7224 */ /* 0x000fe400078e0200 */
[----:B-1----:R-:W-:-:S04]  /*02e0*/  IMAD.WIDE R6, R15, 0x8, R6 ;  /* 0x000000080f067825 */ /* 0x002fc800078e0206 */
[----:B0-----:R-:W-:-:S06]  /*02f0*/  IMAD.WIDE R8, R11, 0x8, R8 ;  /* 0x000000080b087825 */ /* 0x001fcc00078e0208 */
[----:B------:R-:W-:Y:S01]  /*0300*/  @P1 VIADD R13, R13, 0x1 ;  /* 0x000000010d0d1836 */ /* 0x000fe20000000000 */
[----:B------:R-:W-:-:S04]  /*0310*/  @!P2 LOP3.LUT R13, RZ, R2, RZ, 0x33, !PT ;  /* 0x00000002ff0da212 */ /* 0x000fc800078e33ff */
[----:B---3--:R-:W-:-:S07]  /*0320*/  IADD3 R4, PT, PT, R10, R13, RZ ;  /* 0x0000000d0a047210 */ /* 0x008fce0007ffe0ff */
.L_x_705:
[----:B0123--:R-:W2:Y:S01]  /*0330*/  LDG.E.64 R14, desc[UR6][R8.64] ;  /* 0x00000006080e7981 */ /* 0x00fea2000c1e1b00 */
[----:B------:R-:W0:Y:S08]  /*0340*/  LDC.64 R16, c[0x0][0x390] ;  /* 0x0000e400ff107b82 */ /* 0x000e300000000a00 */
[----:B------:R-:W1:Y:S01]  /*0350*/  LDC.64 R10, c[0x0][0x380] ;  /* 0x0000e000ff0a7b82 */ /* 0x000e620000000a00 */
[----:B0-----:R-:W-:-:S04]  /*0360*/  IMAD R17, R17, R16, R25 ;  /* 0x0000001011117224 */ /* 0x001fc800078e0219 */
[----:B-1----:R-:W-:-:S06]  /*0370*/  IMAD.WIDE R10, R17, 0x8, R10 ;  /* 0x00000008110a7825 */ /* 0x002fcc00078e020a */
[----:B------:R-:W3:Y:S01]  /*0380*/  LDG.E.64 R10, desc[UR6][R10.64] ;  /* 0x000000060a0a7981 */ /* 0x000ee2000c1e1b00 */
[----:B------:R-:W-:Y:S01]  /*0390*/  IMAD.MOV.U32 R12, RZ, RZ, 0x1 ;  /* 0x00000001ff0c7424 */ /* 0x000fe200078e00ff */
[----:B------:R-:W-:Y:S01]  /*03a0*/  BSSY.RECONVERGENT B0, `(.L_x_698) ;  /* 0x0000012000007945 */ /* 0x000fe20003800200 */
[----:B------:R-:W-:Y:S01]  /*03b0*/  ISETP.GE.AND P1, PT, R3, R16, PT ;  /* 0x000000100300720c */ /* 0x000fe20003f26270 */
[----:B--2---:R-:W0:Y:S03]  /*03c0*/  MUFU.RCP64H R13, R15 ;  /* 0x0000000f000d7308 */ /* 0x004e260000001800 */
[----:B0-----:R-:W-:-:S08]  /*03d0*/  DFMA R18, -R14, R12, 1 ;  /* 0x3ff000000e12742b */ /* 0x001fd0000000010c */
[----:B------:R-:W-:-:S08]  /*03e0*/  DFMA R18, R18, R18, R18 ;  /* 0x000000121212722b */ /* 0x000fd00000000012 */
[----:B------:R-:W-:-:S08]  /*03f0*/  DFMA R18, R12, R18, R12 ;  /* 0x000000120c12722b */ /* 0x000fd0000000000c */
[----:B------:R-:W-:-:S08]  /*0400*/  DFMA R20, -R14, R18, 1 ;  /* 0x3ff000000e14742b */ /* 0x000fd00000000112 */
[----:B------:R-:W-:-:S08]  /*0410*/  DFMA R20, R18, R20, R18 ;  /* 0x000000141214722b */ /* 0x000fd00000000012 */
[----:B---3--:R-:W-:-:S08]  /*0420*/  DMUL R12, R10, -R20 ;  /* 0x800000140a0c7228 */ /* 0x008fd00000000000 */
[--C-:B------:R-:W-:Y:S02]  /*0430*/  DFMA R18, -R14, R12, -R10.reuse ;  /* 0x0000000c0e12722b */ /* 0x100fe4000000090a */
[----:B------:R-:W-:-:S06]  /*0440*/  DADD R10, -RZ, -R10 ;  /* 0x00000000ff0a7229 */ /* 0x000fcc000000090a */
[----:B------:R-:W-:-:S04]  /*0450*/  DFMA R12, R20, R18, R12 ;  /* 0x00000012140c722b */ /* 0x000fc8000000000c */
[----:B------:R-:W-:-:S06]  /*0460*/  FSETP.GEU.AND P2, PT, |R11|, 6.5827683646048100446e-37, PT ;  /* 0x036000000b00780b */ /* 0x000fcc0003f4e200 */
[----:B------:R-:W-:-:S05]  /*0470*/  FFMA R0, RZ, R15, R13 ;  /* 0x0000000fff007223 */ /* 0x000fca000000000d */
[----:B------:R-:W-:-:S13]  /*0480*/  FSETP.GT.AND P0, PT, |R0|, 1.469367938527859385e-39, PT ;  /* 0x001000000000780b */ /* 0x000fda0003f04200 */
[----:B------:R-:W-:Y:S05]  /*0490*/  @P0 BRA P2, `(.L_x_699) ;  /* 0x0000000000080947 */ /* 0x000fea0001000000 */
[----:B------:R-:W-:-:S07]  /*04a0*/  MOV R0, 0x4c0 ;  /* 0x000004c000007802 */ /* 0x000fce0000000f00 */
[----:B------:R-:W-:Y:S05]  /*04b0*/  CALL.REL.NOINC `($__internal_0_$__cuda_sm20_div_rn_f64_full) ;  /* 0x0000000400607944 */ /* 0x000fea0003c00000 */
.L_x_699:
[----:B------:R-:W-:Y:S05]  /*04c0*/  BSYNC.RECONVERGENT B0 ;  /* 0x0000000000007941 */ /* 0x000fea0003800200 */
.L_x_698:
[----:B------:R-:W-:Y:S04]  /*04d0*/  BSSY.RECONVERGENT B0, `(.L_x_700) ;  /* 0x0000052000007945 */ /* 0x000fe80003800200 */
[----:B------:R-:W-:Y:S05]  /*04e0*/  @P1 BRA `(.L_x_701) ;  /* 0x0000000400401947 */ /* 0x000fea0003800000 */
[----:B------:R-:W-:Y:S01]  /*04f0*/  LOP3.LUT R0, R4, 0x3, RZ, 0xc0, !PT ;  /* 0x0000000304007812 */ /* 0x000fe200078ec0ff */
[----:B------:R-:W-:Y:S01]  /*0500*/  BSSY.RECONVERGENT B1, `(.L_x_702) ;  /* 0x0000024000017945 */ /* 0x000fe20003800200 */
[----:B------:R-:W-:Y:S02]  /*0510*/  MOV R23, R3 ;  /* 0x0000000300177202 */ /* 0x000fe40000000f00 */
[----:B------:R-:W-:-:S13]  /*0520*/  ISETP.NE.AND P0, PT, R0, 0x3, PT ;  /* 0x000000030000780c */ /* 0x000fda0003f05270 */
[----:B------:R-:W-:Y:S05]  /*0530*/  @!P0 BRA `(.L_x_703) ;  /* 0x0000000000808947 */ /* 0x000fea0003800000 */
[----:B------:R-:W0:Y:S01]  /*0540*/  LDC R20, c[0x0][0x390] ;  /* 0x0000e400ff147b82 */ /* 0x000e220000000800 */
[----:B------:R-:W2:Y:S07]  /*0550*/  LDG.E.64 R18, desc[UR6][R6.64] ;  /* 0x0000000606127981 */ /* 0x000eae000c1e1b00 */
[----:B------:R-:W1:Y:S01]  /*0560*/  LDC.64 R10, c[0x0][0x388] ;  /* 0x0000e200ff0a7b82 */ /* 0x000e620000000a00 */
[----:B0-----:R-:W-:-:S04]  /*0570*/  IMAD R15, R3, R20, R25 ;  /* 0x00000014030f7224 */ /* 0x001fc800078e0219 */
[----:B-1----:R-:W-:-:S05]  /*0580*/  IMAD.WIDE R14, R15, 0x8, R10 ;  /* 0x000000080f0e7825 */ /* 0x002fca00078e020a */
[----:B------:R-:W2:Y:S01]  /*0590*/  LDG.E.64 R16, desc[UR6][R14.64] ;  /* 0x000000060e107981 */ /* 0x000ea2000c1e1b00 */
[----:B------:R-:W-:Y:S01]  /*05a0*/  ISETP.NE.AND P0, PT, R0, RZ, PT ;  /* 0x000000ff0000720c */ /* 0x000fe20003f05270 */
[----:B------:R-:W-:Y:S01]  /*05b0*/  IMAD.MOV.U32 R23, RZ, RZ, R5 ;  /* 0x000000ffff177224 */ /* 0x000fe200078e0005 */
[----:B--2---:R-:W-:-:S07]  /*05c0*/  DFMA R16, R18, R12, R16 ;  /* 0x0000000c1210722b */ /* 0x004fce0000000010 */
[----:B------:R0:W-:Y:S04]  /*05d0*/  STG.E.64 desc[UR6][R14.64], R16 ;  /* 0x000000100e007986 */ /* 0x0001e8000c101b06 */
[----:B------:R-:W-:Y:S05]  /*05e0*/  @!P0 BRA `(.L_x_703) ;  /* 0x0000000000548947 */ /* 0x000fea0003800000 */
[----:B------:R-:W1:Y:S01]  /*05f0*/  LDC R21, c[0x0][0x394] ;  /* 0x0000e500ff157b82 */ /* 0x000e620000000800 */
[----:B0-----:R-:W-:-:S04]  /*0600*/  IMAD R15, R5, R20, R25 ;  /* 0x00000014050f7224 */ /* 0x001fc800078e0219 */
[----:B------:R-:W-:-:S05]  /*0610*/  IMAD.WIDE R14, R15, 0x8, R10 ;  /* 0x000000080f0e7825 */ /* 0x000fca00078e020a */
[----:B------:R-:W2:Y:S01]  /*0620*/  LDG.E.64 R16, desc[UR6][R14.64] ;  /* 0x000000060e107981 */ /* 0x000ea2000c1e1b00 */
[----:B-1----:R-:W-:-:S04]  /*0630*/  IMAD R19, R5, R20, R21 ;  /* 0x0000001405137224 */ /* 0x002fc800078e0215 */
[----:B------:R-:W-:-:S06]  /*0640*/  IMAD.WIDE R18, R19, 0x8, R10 ;  /* 0x0000000813127825 */ /* 0x000fcc00078e020a */
[----:B------:R-:W2:Y:S01]  /*0650*/  LDG.E.64 R18, desc[UR6][R18.64] ;  /* 0x0000000612127981 */ /* 0x000ea2000c1e1b00 */
[----:B------:R-:W-:Y:S01]  /*0660*/  ISETP.NE.AND P0, PT, R0, 0x1, PT ;  /* 0x000000010000780c */ /* 0x000fe20003f05270 */
[----:B------:R-:W-:Y:S01]  /*0670*/  IMAD.MOV.U32 R23, RZ, RZ, R26 ;  /* 0x000000ffff177224 */ /* 0x000fe200078e001a */
[----:B--2---:R-:W-:-:S07]  /*0680*/  DFMA R16, R18, R12, R16 ;  /* 0x0000000c1210722b */ /* 0x004fce0000000010 */
[----:B------:R1:W-:Y:S04]  /*0690*/  STG.E.64 desc[UR6][R14.64], R16 ;  /* 0x000000100e007986 */ /* 0x0003e8000c101b06 */
[----:B------:R-:W-:Y:S05]  /*06a0*/  @!P0 BRA `(.L_x_703) ;  /* 0x0000000000248947 */ /* 0x000fea0003800000 */
[CC--:B-1----:R-:W-:Y:S02]  /*06b0*/  IMAD R15, R26.reuse, R20.reuse, R21 ;  /* 0x000000141a0f7224 */ /* 0x0c2fe400078e0215 */
[----:B------:R-:W-:Y:S02]  /*06c0*/  IMAD R17, R26, R20, R25 ;  /* 0x000000141a117224 */ /* 0x000fe400078e0219 */
[----:B------:R-:W-:-:S04]  /*06d0*/  IMAD.WIDE R14, R15, 0x8, R10 ;  /* 0x000000080f0e7825 */ /* 0x000fc800078e020a */
[----:B------:R-:W-:Y:S02]  /*06e0*/  IMAD.WIDE R10, R17, 0x8, R10 ;  /* 0x00000008110a7825 */ /* 0x000fe400078e020a */
[----:B------:R-:W2:Y:S04]  /*06f0*/  LDG.E.64 R14, desc[UR6][R14.64] ;  /* 0x000000060e0e7981 */ /* 0x000ea8000c1e1b00 */
[----:B------:R-:W2:Y:S01]  /*0700*/  LDG.E.64 R16, desc[UR6][R10.64] ;  /* 0x000000060a107981 */ /* 0x000ea2000c1e1b00 */
[----:B------:R-:W-:Y:S01]  /*0710*/  IADD3 R23, PT, PT, R2, R26, RZ ;  /* 0x0000001a02177210 */ /* 0x000fe20007ffe0ff */
[----:B--2---:R-:W-:-:S07]  /*0720*/  DFMA R16, R14, R12, R16 ;  /* 0x0000000c0e10722b */ /* 0x004fce0000000010 */
[----:B------:R2:W-:Y:S04]  /*0730*/  STG.E.64 desc[UR6][R10.64], R16 ;  /* 0x000000100a007986 */ /* 0x0005e8000c101b06 */
.L_x_703:
[----:B------:R-:W-:Y:S05]  /*0740*/  BSYNC.RECONVERGENT B1 ;  /* 0x0000000000017941 */ /* 0x000fea0003800200 */
.L_x_702:
[----:B------:R-:W-:-:S13]  /*0750*/  ISETP.GE.U32.AND P0, PT, R4, 0x3, PT ;  /* 0x000000030400780c */ /* 0x000fda0003f06070 */
[----:B------:R-:W-:Y:S05]  /*0760*/  @!P0 BRA `(.L_x_701) ;  /* 0x0000000000a08947 */ /* 0x000fea0003800000 */
.L_x_704:
[----:B--2---:R-:W2:Y:S08]  /*0770*/  LDC.64 R10, c[0x0][0x390] ;  /* 0x0000e400ff0a7b82 */ /* 0x004eb00000000a00 */
[----:B01-3--:R-:W0:Y:S01]  /*0780*/  LDC.64 R14, c[0x0][0x388] ;  /* 0x0000e200ff0e7b82 */ /* 0x00be220000000a00 */
[CC--:B--2---:R-:W-:Y:S02]  /*0790*/  IMAD R19, R23.reuse, R10.reuse, R11 ;  /* 0x0000000a17137224 */ /* 0x0c4fe400078e020b */
[----:B------:R-:W-:-:S02]  /*07a0*/  IMAD R21, R23, R10, R25 ;  /* 0x0000000a17157224 */ /* 0x000fc400078e0219 */
[----:B0-----:R-:W-:-:S04]  /*07b0*/  IMAD.WIDE R18, R19, 0x8, R14 ;  /* 0x0000000813127825 */ /* 0x001fc800078e020e */
[----:B------:R-:W-:Y:S02]  /*07c0*/  IMAD.WIDE R20, R21, 0x8, R14 ;  /* 0x0000000815147825 */ /* 0x000fe400078e020e */
[----:B------:R-:W2:Y:S04]  /*07d0*/  LDG.E.64 R18, desc[UR6][R18.64] ;  /* 0x0000000612127981 */ /* 0x000ea8000c1e1b00 */
[----:B------:R-:W2:Y:S01]  /*07e0*/  LDG.E.64 R16, desc[UR6][R20.64] ;  /* 0x0000000614107981 */ /* 0x000ea2000c1e1b00 */
[----:B------:R-:W-:-:S04]  /*07f0*/  IMAD.IADD R23, R2, 0x1, R23 ;  /* 0x0000000102177824 */ /* 0x000fc800078e0217 */
[CC--:B------:R-:W-:Y:S01]  /*0800*/  IMAD R27, R23.reuse, R10.reuse, R25 ;  /* 0x0000000a171b7224 */ /* 0x0c0fe200078e0219 */
[----:B--2---:R-:W-:Y:S01]  /*0810*/  DFMA R28, R18, R12, R16 ;  /* 0x0000000c121c722b */ /* 0x004fe20000000010 */
[----:B------:R-:W-:-:S04]  /*0820*/  IMAD R17, R23, R10, R11 ;  /* 0x0000000a17117224 */ /* 0x000fc800078e020b */
[--C-:B------:R-:W-:Y:S02]  /*0830*/  IMAD.WIDE R18, R17, 0x8, R14.reuse ;  /* 0x0000000811127825 */ /* 0x100fe400078e020e */
[----:B------:R0:W-:Y:S04]  /*0840*/  STG.E.64 desc[UR6][R20.64], R28 ;  /* 0x0000001c14007986 */ /* 0x0001e8000c101b06 */
[----:B------:R-:W2:Y:S01]  /*0850*/  LDG.E.64 R18, desc[UR6][R18.64] ;  /* 0x0000000612127981 */ /* 0x000ea2000c1e1b00 */
[----:B0-----:R-:W-:-:S05]  /*0860*/  IMAD.WIDE R28, R27, 0x8, R14 ;  /* 0x000000081b1c7825 */ /* 0x001fca00078e020e */
[----:B------:R-:W2:Y:S01]  /*0870*/  LDG.E.64 R16, desc[UR6][R28.64] ;  /* 0x000000061c107981 */ /* 0x000ea2000c1e1b00 */
[----:B------:R-:W-:-:S04]  /*0880*/  IMAD.IADD R23, R2, 0x1, R23 ;  /* 0x0000000102177824 */ /* 0x000fc800078e0217 */
[CC--:B------:R-:W-:Y:S02]  /*0890*/  IMAD R27, R23.reuse, R10.reuse, R11 ;  /* 0x0000000a171b7224 */ /* 0x0c0fe400078e020b */
[----:B------:R-:W-:-:S04]  /*08a0*/  IMAD R0, R23, R10, R25 ;  /* 0x0000000a17007224 */ /* 0x000fc800078e0219 */
[----:B------:R-:W-:Y:S01]  /*08b0*/  IMAD.WIDE R20, R0, 0x8, R14 ;  /* 0x0000000800147825 */ /* 0x000fe200078e020e */
[----:B--2---:R-:W-:-:S03]  /*08c0*/  DFMA R16, R18, R12, R16 ;  /* 0x0000000c1210722b */ /* 0x004fc60000000010 */
[----:B------:R-:W-:-:S04]  /*08d0*/  IMAD.WIDE R18, R27, 0x8, R14 ;  /* 0x000000081b127825 */ /* 0x000fc800078e020e */
[----:B------:R0:W-:Y:S04]  /*08e0*/  STG.E.64 desc[UR6][R28.64], R16 ;  /* 0x000000101c007986 */ /* 0x0001e8000c101b06 */
[----:B------:R-:W2:Y:S04]  /*08f0*/  LDG.E.64 R18, desc[UR6][R18.64] ;  /* 0x0000000612127981 */ /* 0x000ea8000c1e1b00 */
[----:B0-----:R-:W2:Y:S01]  /*0900*/  LDG.E.64 R16, desc[UR6][R20.64] ;  /* 0x0000000614107981 */ /* 0x001ea2000c1e1b00 */
[----:B------:R-:W-:-:S05]  /*0910*/  IADD3 R23, PT, PT, R2, R23, RZ ;  /* 0x0000001702177210 */ /* 0x000fca0007ffe0ff */
[CC--:B------:R-:W-:Y:S02]  /*0920*/  IMAD R11, R23.reuse, R10.reuse, R11 ;  /* 0x0000000a170b7224 */ /* 0x0c0fe400078e020b */
[----:B------:R-:W-:Y:S01]  /*0930*/  IMAD R27, R23, R10, R25 ;  /* 0x0000000a171b7224 */ /* 0x000fe200078e0219 */
[----:B--2---:R-:W-:Y:S01]  /*0940*/  DFMA R16, R18, R12, R16 ;  /* 0x0000000c1210722b */ /* 0x004fe20000000010 */
[----:B------:R-:W-:-:S04]  /*0950*/  IMAD.WIDE R18, R11, 0x8, R14 ;  /* 0x000000080b127825 */ /* 0x000fc800078e020e */
[----:B------:R-:W-:Y:S02]  /*0960*/  IMAD.WIDE R14, R27, 0x8, R14 ;  /* 0x000000081b0e7825 */ /* 0x000fe400078e020e */
[----:B------:R3:W-:Y:S04]  /*0970*/  STG.E.64 desc[UR6][R20.64], R16 ;  /* 0x0000001014007986 */ /* 0x0007e8000c101b06 */
[----:B------:R-:W2:Y:S04]  /*0980*/  LDG.E.64 R18, desc[UR6][R18.64] ;  /* 0x0000000612127981 */ /* 0x000ea8000c1e1b00 */
[----:B------:R-:W2:Y:S01]  /*0990*/  LDG.E.64 R28, desc[UR6][R14.64] ;  /* 0x000000060e1c7981 */ /* 0x000ea2000c1e1b00 */
[----:B------:R-:W-:-:S05]  /*09a0*/  IMAD.IADD R23, R2, 0x1, R23 ;  /* 0x0000000102177824 */ /* 0x000fca00078e0217 */
[----:B------:R-:W-:Y:S01]  /*09b0*/  ISETP.GE.AND P0, PT, R23, R10, PT ;  /* 0x0000000a1700720c */ /* 0x000fe20003f06270 */
[----:B--2---:R-:W-:-:S07]  /*09c0*/  DFMA R28, R18, R12, R28 ;  /* 0x0000000c121c722b */ /* 0x004fce000000001c */
[----:B------:R3:W-:Y:S05]  /*09d0*/  STG.E.64 desc[UR6][R14.64], R28 ;  /* 0x0000001c0e007986 */ /* 0x0007ea000c101b06 */
[----:B------:R-:W-:Y:S05]  /*09e0*/  @!P0 BRA `(.L_x_704) ;  /* 0xfffffffc00608947 */ /* 0x000fea000383ffff */
.L_x_701:
[----:B------:R-:W-:Y:S05]  /*09f0*/  BSYNC.RECONVERGENT B0 ;  /* 0x0000000000007941 */ /* 0x000fea0003800200 */
.L_x_700:
[----:B------:R-:W-:-:S05]  /*0a00*/  IMAD.IADD R25, R25, 0x1, -R24 ;  /* 0x0000000119197824 */ /* 0x000fca00078e0a18 */
[----:B------:R-:W-:-:S13]  /*0a10*/  ISETP.GT.AND P0, PT, R25, -0x1, PT ;  /* 0xffffffff1900780c */ /* 0x000fda0003f04270 */
[----:B------:R-:W-:Y:S05]  /*0a20*/  @P0 BRA `(.L_x_705) ;  /* 0xfffffff800400947 */ /* 0x000fea000383ffff */
[----:B------:R-:W-:Y:S05]  /*0a30*/  EXIT ;  /* 0x000000000000794d */ /* 0x000fea0003800000 */
        .weak           $__internal_0_$__cuda_sm20_div_rn_f64_full
        .type           $__internal_0_$__cuda_sm20_div_rn_f64_full,@function
        .size           $__internal_0_$__cuda_sm20_div_rn_f64_full,(.L_x_762 - $__internal_0_$__cuda_sm20_div_rn_f64_full)
$__internal_0_$__cuda_sm20_div_rn_f64_full:
[----:B------:R-:W-:Y:S01]  /*0a40*/  FSETP.GEU.AND P3, PT, |R11|, 1.469367938527859385e-39, PT ;  /* 0x001000000b00780b */ /* 0x000fe20003f6e200 */
[----:B------:R-:W-:Y:S01]  /*0a50*/  IMAD.MOV.U32 R28, RZ, RZ, 0x1ca00000 ;  /* 0x1ca00000ff1c7424 */ /* 0x000fe200078e00ff */
[C---:B------:R-:W-:Y:S01]  /*0a60*/  FSETP.GEU.AND P0, PT, |R15|.reuse, 1.469367938527859385e-39, PT ;  /* 0x001000000f00780b */ /* 0x040fe20003f0e200 */
[----:B------:R-:W-:Y:S01]  /*0a70*/  IMAD.MOV.U32 R18, RZ, RZ, 0x1 ;  /* 0x00000001ff127424 */ /* 0x000fe200078e00ff */
[----:B------:R-:W-:Y:S01]  /*0a80*/  LOP3.LUT R12, R15, 0x800fffff, RZ, 0xc0, !PT ;  /* 0x800fffff0f0c7812 */ /* 0x000fe200078ec0ff */
[----:B------:R-:W-:Y:S01]  /*0a90*/  BSSY.RECONVERGENT B1, `(.L_x_706) ;  /* 0x0000052000017945 */ /* 0x000fe20003800200 */
[----:B------:R-:W-:Y:S02]  /*0aa0*/  LOP3.LUT R27, R11, 0x7ff00000, RZ, 0xc0, !PT ;  /* 0x7ff000000b1b7812 */ /* 0x000fe400078ec0ff */
[----:B------:R-:W-:Y:S02]  /*0ab0*/  LOP3.LUT R13, R12, 0x3ff00000, RZ, 0xfc, !PT ;  /* 0x3ff000000c0d7812 */ /* 0x000fe400078efcff */
[----:B------:R-:W-:-:S02]  /*0ac0*/  MOV R12, R14 ;  /* 0x0000000e000c7202 */ /* 0x000fc40000000f00 */
[C---:B------:R-:W-:Y:S02]  /*0ad0*/  LOP3.LUT R29, R15.reuse, 0x7ff00000, RZ, 0xc0, !PT ;  /* 0x7ff000000f1d7812 */ /* 0x040fe400078ec0ff */
[----:B------:R-:W-:Y:S01]  /*0ae0*/  @!P3 LOP3.LUT R16, R15, 0x7ff00000, RZ, 0xc0, !PT ;  /* 0x7ff000000f10b812 */ /* 0x000fe200078ec0ff */
[----:B------:R-:W-:Y:S01]  /*0af0*/  @!P0 DMUL R12, R14, 8.98846567431157953865e+307 ;  /* 0x7fe000000e0c8828 */ /* 0x000fe20000000000 */
[C---:B------:R-:W-:Y:S02]  /*0b00*/  ISETP.GE.U32.AND P2, PT, R27.reuse, R29, PT ;  /* 0x0000001d1b00720c */ /* 0x040fe40003f46070 */
[----:B------:R-:W-:Y:S01]  /*0b10*/  @!P3 ISETP.GE.U32.AND P4, PT, R27, R16, PT ;  /* 0x000000101b00b20c */ /* 0x000fe20003f86070 */
[----:B------:R-:W-:Y:S01]  /*0b20*/  IMAD.MOV.U32 R16, RZ, RZ, R10 ;  /* 0x000000ffff107224 */ /* 0x000fe200078e000a */
[C---:B------:R-:W-:Y:S01]  /*0b30*/  SEL R17, R28.reuse, 0x63400000, !P2 ;  /* 0x634000001c117807 */ /* 0x040fe20005000000 */
[----:B------:R-:W0:Y:S01]  /*0b40*/  MUFU.RCP64H R19, R13 ;  /* 0x0000000d00137308 */ /* 0x000e220000001800 */
[----:B------:R-:W-:-:S02]  /*0b50*/  @!P3 SEL R21, R28, 0x63400000, !P4 ;  /* 0x634000001c15b807 */ /* 0x000fc40006000000 */
[--C-:B------:R-:W-:Y:S02]  /*0b60*/  LOP3.LUT R17, R17, 0x800fffff, R11.reuse, 0xf8, !PT ;  /* 0x800fffff11117812 */ /* 0x100fe400078ef80b */
[----:B------:R-:W-:Y:S02]  /*0b70*/  @!P3 LOP3.LUT R21, R21, 0x80000000, R11, 0xf8, !PT ;  /* 0x800000001515b812 */ /* 0x000fe400078ef80b */
[----:B------:R-:W-:Y:S02]  /*0b80*/  @!P3 MOV R20, RZ ;  /* 0x000000ff0014b202 */ /* 0x000fe40000000f00 */
[----:B------:R-:W-:Y:S02]  /*0b90*/  @!P3 LOP3.LUT R21, R21, 0x100000, RZ, 0xfc, !PT ;  /* 0x001000001515b812 */ /* 0x000fe400078efcff */
[----:B------:R-:W-:-:S04]  /*0ba0*/  @!P0 LOP3.LUT R29, R13, 0x7ff00000, RZ, 0xc0, !PT ;  /* 0x7ff000000d1d8812 */ /* 0x000fc800078ec0ff */
[----:B------:R-:W-:Y:S02]  /*0bb0*/  @!P3 DFMA R16, R16, 2, -R20 ;  /* 0x400000001010b82b */ /* 0x000fe40000000814 */
[----:B0-----:R-:W-:-:S08]  /*0bc0*/  DFMA R20, R18, -R12, 1 ;  /* 0x3ff000001214742b */ /* 0x001fd0000000080c */
[----:B------:R-:W-:-:S08]  /*0bd0*/  DFMA R20, R20, R20, R20 ;  /* 0x000000141414722b */ /* 0x000fd00000000014 */
[----:B------:R-:W-:-:S08]  /*0be0*/  DFMA R20, R18, R20, R18 ;  /* 0x000000141214722b */ /* 0x000fd00000000012 */
[----:B------:R-:W-:-:S08]  /*0bf0*/  DFMA R18, R20, -R12, 1 ;  /* 0x3ff000001412742b */ /* 0x000fd0000000080c */
[----:B------:R-:W-:-:S08]  /*0c00*/  DFMA R18, R20, R18, R20 ;  /* 0x000000121412722b */ /* 0x000fd00000000014 */
[----:B------:R-:W-:-:S08]  /*0c10*/  DMUL R20, R18, R16 ;  /* 0x0000001012147228 */ /* 0x000fd00000000000 */
[----:B------:R-:W-:-:S08]  /*0c20*/  DFMA R22, R20, -R12, R16 ;  /* 0x8000000c1416722b */ /* 0x000fd00000000010 */
[----:B------:R-:W-:Y:S01]  /*0c30*/  DFMA R22, R18, R22, R20 ;  /* 0x000000161216722b */ /* 0x000fe20000000014 */
[----:B------:R-:W-:Y:S01]  /*0c40*/  IMAD.MOV.U32 R18, RZ, RZ, R27 ;  /* 0x000000ffff127224 */ /* 0x000fe200078e001b */
[----:B------:R-:W-:-:S04]  /*0c50*/  @!P3 LOP3.LUT R18, R17, 0x7ff00000, RZ, 0xc0, !PT ;  /* 0x7ff000001112b812 */ /* 0x000fc800078ec0ff */
[----:B------:R-:W-:-:S04]  /*0c60*/  IADD3 R19, PT, PT, R18, -0x1, RZ ;  /* 0xffffffff12137810 */ /* 0x000fc80007ffe0ff */
[----:B------:R-:W-:Y:S01]  /*0c70*/  ISETP.GT.U32.AND P0, PT, R19, 0x7feffffe, PT ;  /* 0x7feffffe1300780c */ /* 0x000fe20003f04070 */
[----:B------:R-:W-:-:S05]  /*0c80*/  VIADD R19, R29, 0xffffffff ;  /* 0xffffffff1d137836 */ /* 0x000fca0000000000 */
[----:B------:R-:W-:-:S13]  /*0c90*/  ISETP.GT.U32.OR P0, PT, R19, 0x7feffffe, P0 ;  /* 0x7feffffe1300780c */ /* 0x000fda0000704470 */
[----:B------:R-:W-:Y:S05]  /*0ca0*/  @P0 BRA `(.L_x_707) ;  /* 0x00000000006c0947 */ /* 0x000fea0003800000 */
[----:B------:R-:W-:-:S04]  /*0cb0*/  LOP3.LUT R18, R15, 0x7ff00000, RZ, 0xc0, !PT ;  /* 0x7ff000000f127812 */ /* 0x000fc800078ec0ff */
[CC--:B------:R-:W-:Y:S02]  /*0cc0*/  VIADDMNMX R10, R27.reuse, -R18.reuse, 0xb9600000, !PT ;  /* 0xb96000001b0a7446 */ /* 0x0c0fe40007800912 */
[----:B------:R-:W-:Y:S02]  /*0cd0*/  ISETP.GE.U32.AND P0, PT, R27, R18, PT ;  /* 0x000000121b00720c */ /* 0x000fe40003f06070 */
[----:B------:R-:W-:Y:S02]  /*0ce0*/  VIMNMX R10, PT, PT, R10, 0x46a00000, PT ;  /* 0x46a000000a0a7848 */ /* 0x000fe40003fe0100 */
[----:B------:R-:W-:-:S05]  /*0cf0*/  SEL R11, R28, 0x63400000, !P0 ;  /* 0x634000001c0b7807 */ /* 0x000fca0004000000 */
[----:B------:R-:W-:Y:S02]  /*0d00*/  IMAD.IADD R18, R10, 0x1, -R11 ;  /* 0x000000010a127824 */ /* 0x000fe400078e0a0b */
[----:B------:R-:W-:-:S03]  /*0d10*/  IMAD.MOV.U32 R10, RZ, RZ, RZ ;  /* 0x000000ffff0a7224 */ /* 0x000fc600078e00ff */
[----:B------:R-:W-:-:S06]  /*0d20*/  IADD3 R11, PT, PT, R18, 0x7fe00000, RZ ;  /* 0x7fe00000120b7810 */ /* 0x000fcc0007ffe0ff */
[----:B------:R-:W-:-:S10]  /*0d30*/  DMUL R20, R22, R10 ;  /* 0x0000000a16147228 */ /* 0x000fd40000000000 */
[----:B------:R-:W-:-:S13]  /*0d40*/  FSETP.GTU.AND P0, PT, |R21|, 1.469367938527859385e-39, PT ;  /* 0x001000001500780b */ /* 0x000fda0003f0c200 */
[----:B------:R-:W-:Y:S05]  /*0d50*/  @P0 BRA `(.L_x_708) ;  /* 0x0000000000940947 */ /* 0x000fea0003800000 */
[----:B------:R-:W-:-:S06]  /*0d60*/  DFMA R12, R22, -R12, R16 ;  /* 0x8000000c160c722b */ /* 0x000fcc0000000010 */
[----:B------:R-:W-:-:S04]  /*0d70*/  IMAD.MOV.U32 R12, RZ, RZ, RZ ;  /* 0x000000ffff0c7224 */ /* 0x000fc800078e00ff */
[C---:B------:R-:W-:Y:S02]  /*0d80*/  FSETP.NEU.AND P0, PT, R13.reuse, RZ, PT ;  /* 0x000000ff0d00720b */ /* 0x040fe40003f0d000 */
[----:B------:R-:W-:-:S04]  /*0d90*/  LOP3.LUT R15, R13, 0x80000000, R15, 0x48, !PT ;  /* 0x800000000d0f7812 */ /* 0x000fc800078e480f */
[----:B------:R-:W-:-:S07]  /*0da0*/  LOP3.LUT R13, R15, R11, RZ, 0xfc, !PT ;  /* 0x0000000b0f0d7212 */ /* 0x000fce00078efcff */
[----:B------:R-:W-:Y:S05]  /*0db0*/  @!P0 BRA `(.L_x_708) ;  /* 0x00000000007c8947 */ /* 0x000fea0003800000 */
[----:B------:R-:W-:Y:S01]  /*0dc0*/  IADD3 R11, PT, PT, -R18, RZ, RZ ;  /* 0x000000ff120b7210 */ /* 0x000fe20007ffe1ff */
[----:B------:R-:W-:Y:S01]  /*0dd0*/  IMAD.MOV.U32 R10, RZ, RZ, RZ ;  /* 0x000000ffff0a7224 */ /* 0x000fe200078e00ff */
[----:B------:R-:W-:-:S05]  /*0de0*/  DMUL.RP R12, R22, R12 ;  /* 0x0000000c160c7228 */ /* 0x000fca0000008000 */
[----:B------:R-:W-:-:S05]  /*0df0*/  DFMA R10, R20, -R10, R22 ;  /* 0x8000000a140a722b */ /* 0x000fca0000000016 */
[----:B------:R-:W-:Y:S02]  /*0e00*/  LOP3.LUT R15, R13, R15, RZ, 0x3c, !PT ;  /* 0x0000000f0d0f7212 */ /* 0x000fe400078e3cff */
[----:B------:R-:W-:-:S04]  /*0e10*/  IADD3 R10, PT, PT, -R18, -0x43300000, RZ ;  /* 0xbcd00000120a7810 */ /* 0x000fc80007ffe1ff */
[----:B------:R-:W-:-:S04]  /*0e20*/  FSETP.NEU.AND P0, PT, |R11|, R10, PT ;  /* 0x0000000a0b00720b */ /* 0x000fc80003f0d200 */
[----:B------:R-:W-:Y:S02]  /*0e30*/  FSEL R20, R12, R20, !P0 ;  /* 0x000000140c147208 */ /* 0x000fe40004000000 */
[----:B------:R-:W-:Y:S01]  /*0e40*/  FSEL R21, R15, R21, !P0 ;  /* 0x000000150f157208 */ /* 0x000fe20004000000 */
[----:B------:R-:W-:Y:S06]  /*0e50*/  BRA `(.L_x_708) ;  /* 0x0000000000547947 */ /* 0x000fec0003800000 */
.L_x_707:
[----:B------:R-:W-:-:S14]  /*0e60*/  DSETP.NAN.AND P0, PT, R10, R10, PT ;  /* 0x0000000a0a00722a */ /* 0x000fdc0003f08000 */
[----:B------:R-:W-:Y:S05]  /*0e70*/  @P0 BRA `(.L_x_709) ;  /* 0x0000000000440947 */ /* 0x000fea0003800000 */
[----:B------:R-:W-:-:S14]  /*0e80*/  DSETP.NAN.AND P0, PT, R14, R14, PT ;  /* 0x0000000e0e00722a */ /* 0x000fdc0003f08000 */
[----:B------:R-:W-:Y:S05]  /*0e90*/  @P0 BRA `(.L_x_710) ;  /* 0x0000000000300947 */ /* 0x000fea0003800000 */
[----:B------:R-:W-:Y:S01]  /*0ea0*/  ISETP.NE.AND P0, PT, R18, R29, PT ;  /* 0x0000001d1200720c */ /* 0x000fe20003f05270 */
[----:B------:R-:W-:Y:S01]  /*0eb0*/  IMAD.MOV.U32 R20, RZ, RZ, 0x0 ;  /* 0x00000000ff147424 */ /* 0x000fe200078e00ff */
[----:B------:R-:W-:-:S11]  /*0ec0*/  MOV R21, 0xfff80000 ;  /* 0xfff8000000157802 */ /* 0x000fd60000000f00 */
[----:B------:R-:W-:Y:S05]  /*0ed0*/  @!P0 BRA `(.L_x_708) ;  /* 0x0000000000348947 */ /* 0x000fea0003800000 */
[----:B------:R-:W-:Y:S02]  /*0ee0*/  ISETP.NE.AND P0, PT, R18, 0x7ff00000, PT ;  /* 0x7ff000001200780c */ /* 0x000fe40003f05270 */
[----:B------:R-:W-:Y:S02]  /*0ef0*/  LOP3.LUT R21, R11, 0x80000000, R15, 0x48, !PT ;  /* 0x800000000b157812 */ /* 0x000fe400078e480f */
[----:B------:R-:W-:-:S13]  /*0f00*/  ISETP.EQ.OR P0, PT, R29, RZ, !P0 ;  /* 0x000000ff1d00720c */ /* 0x000fda0004702670 */
[----:B------:R-:W-:Y:S01]  /*0f10*/  @P0 LOP3.LUT R10, R21, 0x7ff00000, RZ, 0xfc, !PT ;  /* 0x7ff00000150a0812 */ /* 0x000fe200078efcff */
[----:B------:R-:W-:Y:S02]  /*0f20*/  @!P0 IMAD.MOV.U32 R20, RZ, RZ, RZ ;  /* 0x000000ffff148224 */ /* 0x000fe400078e00ff */
[----:B------:R-:W-:Y:S01]  /*0f30*/  @P0 IMAD.MOV.U32 R20, RZ, RZ, RZ ;  /* 0x000000ffff140224 */ /* 0x000fe200078e00ff */
[----:B------:R-:W-:Y:S01]  /*0f40*/  @P0 MOV R21, R10 ;  /* 0x0000000a00150202 */ /* 0x000fe20000000f00 */
[----:B------:R-:W-:Y:S06]  /*0f50*/  BRA `(.L_x_708) ;  /* 0x0000000000147947 */ /* 0x000fec0003800000 */
.L_x_710:
[----:B------:R-:W-:Y:S01]  /*0f60*/  LOP3.LUT R21, R15, 0x80000, RZ, 0xfc, !PT ;  /* 0x000800000f157812 */ /* 0x000fe200078efcff */
[----:B------:R-:W-:Y:S01]  /*0f70*/  IMAD.MOV.U32 R20, RZ, RZ, R14 ;  /* 0x000000ffff147224 */ /* 0x000fe200078e000e */
[----:B------:R-:W-:Y:S06]  /*0f80*/  BRA `(.L_x_708) ;  /* 0x0000000000087947 */ /* 0x000fec0003800000 */
.L_x_709:
[----:B------:R-:W-:Y:S01]  /*0f90*/  LOP3.LUT R21, R11, 0x80000, RZ, 0xfc, !PT ;  /* 0x000800000b157812 */ /* 0x000fe200078efcff */
[----:B------:R-:W-:-:S07]  /*0fa0*/  IMAD.MOV.U32 R20, RZ, RZ, R10 ;  /* 0x000000ffff147224 */ /* 0x000fce00078e000a */
.L_x_708:
[----:B------:R-:W-:Y:S05]  /*0fb0*/  BSYNC.RECONVERGENT B1 ;  /* 0x0000000000017941 */ /* 0x000fea0003800200 */
.L_x_706:
[----:B------:R-:W-:Y:S02]  /*0fc0*/  HFMA2 R11, -RZ, RZ, 0, 0 ;  /* 0x00000000ff0b7431 */ /* 0x000fe400000001ff */
[----:B------:R-:W-:Y:S01]  /*0fd0*/  IMAD.MOV.U32 R10, RZ, RZ, R0 ;  /* 0x000000ffff0a7224 */ /* 0x000fe200078e0000 */
[----:B------:R-:W-:Y:S01]  /*0fe0*/  MOV R12, R20 ;  /* 0x00000014000c7202 */ /* 0x000fe20000000f00 */
[----:B------:R-:W-:Y:S02]  /*0ff0*/  IMAD.MOV.U32 R13, RZ, RZ, R21 ;  /* 0x000000ffff0d7224 */ /* 0x000fe400078e0015 */
[----:B------:R-:W-:Y:S05]  /*1000*/  RET.REL.NODEC R10 `(_Z12zeroingUppElPdS_ii) ;  /* 0xffffffec0afc7950 */ /* 0x000fea0003c3ffff */
.L_x_711:
        /* <DEDUP_REMOVED lines=15> */
.L_x_762:


//--------------------- .text._Z13zeroingDownElPdS_ii --------------------------
	.section	.text._Z13zeroingDownElPdS_ii,"ax",@progbits
	.align	128
        .global         _Z13zeroingDownElPdS_ii
        .type           _Z13zeroingDownElPdS_ii,@function
        .size           _Z13zeroingDownElPdS_ii,(.L_x_763 - _Z13zeroingDownElPdS_ii)
        .other          _Z13zeroingDownElPdS_ii,@"STO_CUDA_ENTRY STV_DEFAULT"
_Z13zeroingDownElPdS_ii:
.text._Z13zeroingDownElPdS_ii:
[----:B------:R-:W-:Y:S01]  /*0000*/  LDC R1, c[0x0][0x37c] ;  /* 0x0000df00ff017b82 */ /* 0x000fe20000000800 */
[----:B------:R-:W0:Y:S07]  /*0010*/  S2R R9, SR_TID.X ;  /* 0x0000000000097919 */ /* 0x000e2e0000002100 */
[----:B------:R-:W0:Y:S08]  /*0020*/  S2UR UR4, SR_CTAID.X ;  /* 0x00000000000479c3 */ /* 0x000e300000002500 */
[----:B------:R-:W0:Y:S01]  /*0030*/  LDC R10, c[0x0][0x360] ;  /* 0x0000d800ff0a7b82 */ /* 0x000e220000000800 */
[----:B------:R-:W1:Y:S01]  /*0040*/  LDCU UR5, c[0x0][0x364] ;  /* 0x00006c80ff0577ac */ /* 0x000e620008000800 */
[----:B------:R-:W2:Y:S06]  /*0050*/  LDCU UR6, c[0x0][0x374] ;  /* 0x00006e80ff0677ac */ /* 0x000eac0008000800 */
[----:B------:R-:W3:Y:S01]  /*0060*/  LDC.64 R6, c[0x0][0x390] ;  /* 0x0000e400ff067b82 */ /* 0x000ee20000000a00 */
[----:B0-----:R-:W-:-:S02]  /*0070*/  IMAD R9, R10, UR4, R9 ;  /* 0x000000040a097c24 */ /* 0x001fc4000f8e0209 */
[----:B---3--:R-:W-:-:S04]  /*0080*/  VIADD R5, R7, 0x1 ;  /* 0x0000000107057836 */ /* 0x008fc80000000000 */
[----:B------:R-:W-:-:S05]  /*0090*/  IMAD.IADD R9, R9, 0x1, R5 ;  /* 0x0000000109097824 */ /* 0x000fca00078e0205 */
[----:B------:R-:W-:-:S13]  /*00a0*/  ISETP.GE.AND P0, PT, R9, R6, PT ;  /* 0x000000060900720c */ /* 0x000fda0003f06270 */
[----:B-12---:R-:W-:Y:S05]  /*00b0*/  @P0 EXIT ;  /* 0x000000000000094d */ /* 0x006fea0003800000 */
[----:B------:R-:W0:Y:S01]  /*00c0*/  S2R R15, SR_CTAID.Y ;  /* 0x00000000000f7919 */ /* 0x000e220000002600 */
[----:B------:R-:W-:Y:S01]  /*00d0*/  UIMAD UR4, UR5, UR6, URZ ;  /* 0x00000006050472a4 */ /* 0x000fe2000f8e02ff */
[----:B------:R-:W1:Y:S05]  /*00e0*/  S2R R16, SR_TID.Y ;  /* 0x0000000000107919 */ /* 0x000e6a0000002200 */
[----:B------:R-:W-:-:S03]  /*00f0*/  IADD3 R17, PT, PT, RZ, -UR4, RZ ;  /* 0x80000004ff117c10 */ /* 0x000fc6000fffe0ff */
[----:B------:R-:W2:Y:S08]  /*0100*/  I2F.U32.RP R4, UR4 ;  /* 0x0000000400047d06 */ /* 0x000eb00008209000 */
[----:B--2---:R-:W2:Y:S01]  /*0110*/  MUFU.RCP R4, R4 ;  /* 0x0000000400047308 */ /* 0x004ea20000001000 */
[----:B0-----:R-:W-:Y:S01]  /*0120*/  IADD3 R11, PT, PT, R15, UR6, RZ ;  /* 0x000000060f0b7c10 */ /* 0x001fe2000fffe0ff */
[----:B------:R-:W0:Y:S01]  /*0130*/  LDCU.64 UR6, c[0x0][0x358] ;  /* 0x00006b00ff0677ac */ /* 0x000e220008000a00 */
[----:B-1----:R-:W-:-:S03]  /*0140*/  IMAD.IADD R0, R16, 0x1, R7 ;  /* 0x0000000110007824 */ /* 0x002fc600078e0207 */
[----:B------:R-:W-:Y:S02]  /*0150*/  IMAD R11, R11, UR5, RZ ;  /* 0x000000050b0b7c24 */ /* 0x000fe4000f8e02ff */
[----:B--2---:R-:W-:-:S03]  /*0160*/  VIADD R8, R4, 0xffffffe ;  /* 0x0ffffffe04087836 */ /* 0x004fc60000000000 */
[C---:B------:R-:W-:Y:S02]  /*0170*/  IADD3 R3, PT, PT, R0.reuse, 0x1, R11 ;  /* 0x0000000100037810 */ /* 0x040fe40007ffe00b */
[----:B------:R-:W-:Y:S01]  /*0180*/  LOP3.LUT R2, RZ, R11, RZ, 0x33, !PT ;  /* 0x0000000bff027212 */ /* 0x000fe200078e33ff */
[----:B------:R-:W-:Y:S01]  /*0190*/  IMAD.IADD R11, R11, 0x1, R16 ;  /* 0x000000010b0b7824 */ /* 0x000fe200078e0210 */
[-C--:B------:R-:W-:Y:S02]  /*01a0*/  VIMNMX R13, PT, PT, R3, R6.reuse, !PT ;  /* 0x00000006030d7248 */ /* 0x080fe40007fe0100 */
[----:B------:R-:W1:Y:S02]  /*01b0*/  F2I.FTZ.U32.TRUNC.NTZ R3, R8 ;  /* 0x0000000800037305 */ /* 0x000e64000021f000 */
[----:B------:R-:W-:Y:S01]  /*01c0*/  IADD3 R13, PT, PT, -R0, R13, R2 ;  /* 0x0000000d000d7210 */ /* 0x000fe20007ffe102 */
[----:B------:R-:W-:Y:S01]  /*01d0*/  HFMA2 R2, -RZ, RZ, 0, 0 ;  /* 0x00000000ff027431 */ /* 0x000fe200000001ff */
[----:B------:R-:W-:-:S02]  /*01e0*/  ISETP.GE.AND P1, PT, R11, R6, PT ;  /* 0x000000060b00720c */ /* 0x000fc40003f26270 */
[C---:B------:R-:W-:Y:S01]  /*01f0*/  ISETP.NE.AND P0, PT, R13.reuse, RZ, PT ;  /* 0x000000ff0d00720c */ /* 0x040fe20003f05270 */
[----:B------:R-:W-:Y:S01]  /*0200*/  VIADD R0, R13, 0xffffffff ;  /* 0xffffffff0d007836 */ /* 0x000fe20000000000 */
[----:B------:R-:W-:Y:S02]  /*0210*/  VIMNMX R4, PT, PT, R11, R6, !PT ;  /* 0x000000060b047248 */ /* 0x000fe40007fe0100 */
[----:B------:R-:W-:Y:S01]  /*0220*/  SEL R14, RZ, 0x1, P1 ;  /* 0x00000001ff0e7807 */ /* 0x000fe20000800000 */
[----:B-1----:R-:W-:-:S04]  /*0230*/  IMAD R17, R17, R3, RZ ;  /* 0x0000000311117224 */ /* 0x002fc800078e02ff */
[----:B------:R-:W-:Y:S01]  /*0240*/  IMAD.HI.U32 R3, R3, R17, R2 ;  /* 0x0000001103037227 */ /* 0x000fe200078e0002 */
[----:B------:R-:W-:-:S03]  /*0250*/  IADD3 R2, PT, PT, R4, -R11, -R14 ;  /* 0x8000000b04027210 */ /* 0x000fc60007ffe80e */
[----:B------:R-:W-:Y:S02]  /*0260*/  @!P0 IMAD.MOV R0, RZ, RZ, R13 ;  /* 0x000000ffff008224 */ /* 0x000fe400078e020d */
[C---:B------:R-:W-:Y:S01]  /*0270*/  IMAD.HI.U32 R8, R3.reuse, R2, RZ ;  /* 0x0000000203087227 */ /* 0x040fe200078e00ff */
[----:B------:R-:W1:Y:S03]  /*0280*/  LDC.64 R12, c[0x0][0x388] ;  /* 0x0000e200ff0c7b82 */ /* 0x000e660000000a00 */
[----:B------:R-:W-:-:S04]  /*0290*/  IMAD.HI.U32 R4, R3, R0, RZ ;  /* 0x0000000003047227 */ /* 0x000fc800078e00ff */
[----:B------:R-:W-:Y:S01]  /*02a0*/  IMAD.MOV R11, RZ, RZ, -R8 ;  /* 0x000000ffff0b7224 */ /* 0x000fe200078e0a08 */
[----:B------:R-:W-:-:S03]  /*02b0*/  IADD3 R3, PT, PT, -R4, RZ, RZ ;  /* 0x000000ff04037210 */ /* 0x000fc60007ffe1ff */
[----:B------:R-:W-:Y:S01]  /*02c0*/  IMAD R2, R11, UR4, R2 ;  /* 0x000000040b027c24 */ /* 0x000fe2000f8e0202 */
[----:B------:R-:W-:Y:S01]  /*02d0*/  LOP3.LUT R11, RZ, UR4, RZ, 0x33, !PT ;  /* 0x00000004ff0b7c12 */ /* 0x000fe2000f8e33ff */
[----:B------:R-:W-:-:S03]  /*02e0*/  IMAD R0, R3, UR4, R0 ;  /* 0x0000000403007c24 */ /* 0x000fc6000f8e0200 */
[----:B------:R-:W-:Y:S02]  /*02f0*/  ISETP.GE.U32.AND P4, PT, R2, UR4, PT ;  /* 0x0000000402007c0c */ /* 0x000fe4000bf86070 */
[----:B------:R-:W-:-:S11]  /*0300*/  ISETP.GE.U32.AND P3, PT, R0, UR4, PT ;  /* 0x0000000400007c0c */ /* 0x000fd6000bf66070 */
[----:B------:R-:W-:Y:S02]  /*0310*/  @P4 VIADD R2, R2, -UR4 ;  /* 0x8000000402024c36 */ /* 0x000fe40008000000 */
[----:B------:R-:W-:Y:S01]  /*0320*/  @P3 IADD3 R0, PT, PT, R0, -UR4, RZ ;  /* 0x8000000400003c10 */ /* 0x000fe2000fffe0ff */
[----:B------:R-:W-:Y:S01]  /*0330*/  @P4 VIADD R8, R8, 0x1 ;  /* 0x0000000108084836 */ /* 0x000fe20000000000 */
[----:B------:R-:W-:Y:S02]  /*0340*/  @P3 IADD3 R4, PT, PT, R4, 0x1, RZ ;  /* 0x0000000104043810 */ /* 0x000fe40007ffe0ff */
[----:B------:R-:W-:Y:S01]  /*0350*/  ISETP.GE.U32.AND P1, PT, R2, UR4, PT ;  /* 0x0000000402007c0c */ /* 0x000fe2000bf26070 */
[----:B------:R-:W-:Y:S01]  /*0360*/  IMAD R2, R15, UR5, R16 ;  /* 0x000000050f027c24 */ /* 0x000fe2000f8e0210 */
[----:B------:R-:W-:Y:S01]  /*0370*/  ISETP.GE.U32.AND P2, PT, R0, UR4, PT ;  /* 0x0000000400007c0c */ /* 0x000fe2000bf46070 */
[----:B------:R-:W2:Y:S01]  /*0380*/  LDCU UR5, c[0x0][0x370] ;  /* 0x00006e00ff0577ac */ /* 0x000ea20008000800 */
[----:B------:R-:W-:Y:S01]  /*0390*/  ISETP.NE.U32.AND P3, PT, RZ, UR4, PT ;  /* 0x00000004ff007c0c */ /* 0x000fe2000bf65070 */
[C---:B------:R-:W-:Y:S01]  /*03a0*/  VIADD R3, R2.reuse, UR4 ;  /* 0x0000000402037c36 */ /* 0x040fe20008000000 */
[----:B------:R-:W-:Y:S01]  /*03b0*/  SEL R0, RZ, 0x1, !P0 ;  /* 0x00000001ff007807 */ /* 0x000fe20004000000 */
[----:B------:R-:W-:-:S02]  /*03c0*/  IMAD.IADD R5, R2, 0x1, R5 ;  /* 0x0000000102057824 */ /* 0x000fc400078e0205 */
[-CC-:B------:R-:W-:Y:S02]  /*03d0*/  IMAD R17, R2, R6.reuse, R7.reuse ;  /* 0x0000000602117224 */ /* 0x180fe400078e0207 */
[----:B------:R-:W-:Y:S02]  /*03e0*/  IMAD R19, R3, R6, R7 ;  /* 0x0000000603137224 */ /* 0x000fe400078e0207 */
[----:B------:R-:W-:Y:S02]  /*03f0*/  @P1 VIADD R8, R8, 0x1 ;  /* 0x0000000108081836 */ /* 0x000fe40000000000 */
[----:B------:R-:W-:Y:S01]  /*0400*/  @P2 IADD3 R4, PT, PT, R4, 0x1, RZ ;  /* 0x0000000104042810 */ /* 0x000fe20007ffe0ff */
[----:B-1----:R-:W-:Y:S02]  /*0410*/  IMAD.WIDE R16, R17, 0x8, R12 ;  /* 0x0000000811107825 */ /* 0x002fe400078e020c */
[C---:B------:R-:W-:Y:S02]  /*0420*/  SEL R15, R11.reuse, R8, !P3 ;  /* 0x000000080b0f7207 */ /* 0x040fe40005800000 */
[----:B------:R-:W-:Y:S01]  /*0430*/  SEL R11, R11, R4, !P3 ;  /* 0x000000040b0b7207 */ /* 0x000fe20005800000 */
[----:B--2---:R-:W-:Y:S01]  /*0440*/  IMAD R10, R10, UR5, RZ ;  /* 0x000000050a0a7c24 */ /* 0x004fe2000f8e02ff */
[----:B------:R-:W-:-:S02]  /*0450*/  IADD3 R4, PT, PT, R3, UR4, RZ ;  /* 0x0000000403047c10 */ /* 0x000fc4000fffe0ff */
[----:B------:R-:W-:-:S03]  /*0460*/  IADD3 R8, PT, PT, R5, UR4, RZ ;  /* 0x0000000405087c10 */ /* 0x000fc6000fffe0ff */
[----:B------:R-:W-:Y:S01]  /*0470*/  IMAD R21, R4, R6, R7 ;  /* 0x0000000604157224 */ /* 0x000fe200078e0207 */
[----:B------:R-:W-:Y:S01]  /*0480*/  IADD3 R6, PT, PT, R14, R15, RZ ;  /* 0x0000000f0e067210 */ /* 0x000fe20007ffe0ff */
[----:B------:R-:W-:-:S04]  /*0490*/  IMAD.WIDE R14, R19, 0x8, R12 ;  /* 0x00000008130e7825 */ /* 0x000fc800078e020c */
[----:B------:R-:W-:Y:S02]  /*04a0*/  IMAD.IADD R7, R0, 0x1, R11 ;  /* 0x0000000100077824 */ /* 0x000fe400078e020b */
[----:B------:R-:W-:-:S04]  /*04b0*/  IMAD.WIDE R12, R21, 0x8, R12 ;  /* 0x00000008150c7825 */ /* 0x000fc800078e020c */
[----:B0-----:R-:W-:-:S07]  /*04c0*/  VIADD R36, R8, UR4 ;  /* 0x0000000408247c36 */ /* 0x001fce0008000000 */
.L_x_724:
[----:B0-2---:R-:W0:Y:S08]  /*04d0*/  LDC.64 R18, c[0x0][0x390] ;  /* 0x0000e400ff127b82 */ /* 0x005e300000000a00 */
[----:B-1-34-:R-:W1:Y:S08]  /*04e0*/  LDC.64 R20, c[0x0][0x380] ;  /* 0x0000e000ff147b82 */ /* 0x01ae700000000a00 */
[----:B------:R-:W2:Y:S01]  /*04f0*/  LDC.64 R26, c[0x0][0x390] ;  /* 0x0000e400ff1a7b82 */ /* 0x000ea20000000a00 */
[----:B0-----:R-:W-:-:S07]  /*0500*/  IMAD R39, R19, R18, R19 ;  /* 0x0000001213277224 */ /* 0x001fce00078e0213 */
[----:B------:R-:W0:Y:S01]  /*0510*/  LDC.64 R22, c[0x0][0x380] ;  /* 0x0000e000ff167b82 */ /* 0x000e220000000a00 */
[----:B-1----:R-:W-:-:S06]  /*0520*/  IMAD.WIDE R38, R39, 0x8, R20 ;  /* 0x0000000827267825 */ /* 0x002fcc00078e0214 */
[----:B------:R-:W3:Y:S01]  /*0530*/  LDG.E.64 R38, desc[UR6][R38.64] ;  /* 0x0000000626267981 */ /* 0x000ee2000c1e1b00 */
[----:B--2---:R-:W-:-:S04]  /*0540*/  IMAD R27, R27, R26, R9 ;  /* 0x0000001a1b1b7224 */ /* 0x004fc800078e0209 */
[----:B0-----:R-:W-:-:S06]  /*0550*/  IMAD.WIDE R22, R27, 0x8, R22 ;  /* 0x000000081b167825 */ /* 0x001fcc00078e0216 */
[----:B------:R-:W2:Y:S01]  /*0560*/  LDG.E.64 R22, desc[UR6][R22.64] ;  /* 0x0000000616167981 */ /* 0x000ea2000c1e1b00 */
[----:B------:R-:W-:Y:S01]  /*0570*/  MOV R24, 0x1 ;  /* 0x0000000100187802 */ /* 0x000fe20000000f00 */
[----:B------:R-:W-:Y:S01]  /*0580*/  BSSY.RECONVERGENT B0, `(.L_x_712) ;  /* 0x0000012000007945 */ /* 0x000fe20003800200 */
[----:B------:R-:W-:Y:S01]  /*0590*/  ISETP.GE.AND P1, PT, R5, R26, PT ;  /* 0x0000001a0500720c */ /* 0x000fe20003f26270 */
[----:B---3--:R-:W0:Y:S03]  /*05a0*/  MUFU.RCP64H R25, R39 ;  /* 0x0000002700197308 */ /* 0x008e260000001800 */
[----:B0-----:R-:W-:-:S08]  /*05b0*/  DFMA R28, -R38, R24, 1 ;  /* 0x3ff00000261c742b */ /* 0x001fd00000000118 */
[----:B------:R-:W-:-:S08]  /*05c0*/  DFMA R28, R28, R28, R28 ;  /* 0x0000001c1c1c722b */ /* 0x000fd0000000001c */
[----:B------:R-:W-:-:S08]  /*05d0*/  DFMA R28, R24, R28, R24 ;  /* 0x0000001c181c722b */ /* 0x000fd00000000018 */
[----:B------:R-:W-:-:S08]  /*05e0*/  DFMA R24, -R38, R28, 1 ;  /* 0x3ff000002618742b */ /* 0x000fd0000000011c */
[----:B------:R-:W-:-:S08]  /*05f0*/  DFMA R24, R28, R24, R28 ;  /* 0x000000181c18722b */ /* 0x000fd0000000001c */
[----:B--2---:R-:W-:-:S08]  /*0600*/  DMUL R28, R22, -R24 ;  /* 0x80000018161c7228 */ /* 0x004fd00000000000 */
        /* <DEDUP_REMOVED lines=8> */
[----:B------:R-:W-:Y:S05]  /*0690*/  CALL.REL.NOINC `($__internal_1_$__cuda_sm20_div_rn_f64_full) ;  /* 0x0000000800ac7944 */ /* 0x000fea0003c00000 */
.L_x_713:
[----:B------:R-:W-:Y:S05]  /*06a0*/  BSYNC.RECONVERGENT B0 ;  /* 0x0000000000007941 */ /* 0x000fea0003800200 */
.L_x_712:
[----:B------:R-:W-:Y:S04]  /*06b0*/  BSSY.RECONVERGENT B0, `(.L_x_714) ;  /* 0x0000055000007945 */ /* 0x000fe80003800200 */
[----:B------:R-:W-:Y:S05]  /*06c0*/  @P1 BRA `(.L_x_715) ;  /* 0x00000004004c1947 */ /* 0x000fea0003800000 */
[----:B------:R-:W-:Y:S01]  /*06d0*/  LOP3.LUT R0, R7, 0x3, RZ, 0xc0, !PT ;  /* 0x0000000307007812 */ /* 0x000fe200078ec0ff */
[----:B------:R-:W-:Y:S01]  /*06e0*/  BSSY.RECONVERGENT B1, `(.L_x_716) ;  /* 0x0000027000017945 */ /* 0x000fe20003800200 */
[----:B------:R-:W-:Y:S02]  /*06f0*/  IMAD.MOV.U32 R11, RZ, RZ, R5 ;  /* 0x000000ffff0b7224 */ /* 0x000fe400078e0005 */
[----:B------:R-:W-:-:S13]  /*0700*/  ISETP.NE.AND P0, PT, R0, 0x3, PT ;  /* 0x000000030000780c */ /* 0x000fda0003f05270 */
[----:B------:R-:W-:Y:S05]  /*0710*/  @!P0 BRA `(.L_x_717) ;  /* 0x00000000008c8947 */ /* 0x000fea0003800000 */
[----:B------:R-:W0:Y:S01]  /*0720*/  LDC R0, c[0x0][0x390] ;  /* 0x0000e400ff007b82 */ /* 0x000e220000000800 */
[----:B------:R-:W-:-:S04]  /*0730*/  IMAD R33, R5, R18, R19 ;  /* 0x0000001205217224 */ /* 0x000fc800078e0213 */
[----:B------:R-:W-:-:S03]  /*0740*/  IMAD.WIDE R32, R33, 0x8, R20 ;  /* 0x0000000821207825 */ /* 0x000fc600078e0214 */
[----:B------:R-:W1:Y:S02]  /*0750*/  LDC.64 R22, c[0x0][0x380] ;  /* 0x0000e000ff167b82 */ /* 0x000e640000000a00 */
[----:B------:R-:W2:Y:S01]  /*0760*/  LDG.E.64 R28, desc[UR6][R32.64] ;  /* 0x00000006201c7981 */ /* 0x000ea2000c1e1b00 */
[----:B0-----:R-:W-:-:S04]  /*0770*/  IMAD R27, R5, R0, R9 ;  /* 0x00000000051b7224 */ /* 0x001fc800078e0209 */
[----:B-1----:R-:W-:-:S05]  /*0780*/  IMAD.WIDE R26, R27, 0x8, R22 ;  /* 0x000000081b1a7825 */ /* 0x002fca00078e0216 */
[----:B------:R-:W2:Y:S01]  /*0790*/  LDG.E.64 R30, desc[UR6][R26.64] ;  /* 0x000000061a1e7981 */ /* 0x000ea2000c1e1b00 */
[----:B------:R-:W-:Y:S02]  /*07a0*/  LOP3.LUT P0, RZ, R7, 0x3, RZ, 0xc0, !PT ;  /* 0x0000000307ff7812 */ /* 0x000fe4000780c0ff */
[----:B------:R-:W-:Y:S01]  /*07b0*/  MOV R11, R8 ;  /* 0x00000008000b7202 */ /* 0x000fe20000000f00 */
[----:B--2---:R-:W-:-:S07]  /*07c0*/  DFMA R28, R28, R24, R30 ;  /* 0x000000181c1c722b */ /* 0x004fce000000001e */
[----:B------:R0:W-:Y:S03]  /*07d0*/  STG.E.64 desc[UR6][R26.64], R28 ;  /* 0x0000001c1a007986 */ /* 0x0001e6000c101b06 */
[----:B------:R-:W-:Y:S05]  /*07e0*/  @!P0 BRA `(.L_x_717) ;  /* 0x0000000000588947 */ /* 0x000fea0003800000 */
[----:B------:R-:W1:Y:S01]  /*07f0*/  LDCU UR5, c[0x0][0x394] ;  /* 0x00007280ff0577ac */ /* 0x000e620008000800 */
[----:B0-----:R-:W-:-:S04]  /*0800*/  IMAD R27, R8, R0, R9 ;  /* 0x00000000081b7224 */ /* 0x001fc800078e0209 */
[----:B------:R-:W-:-:S05]  /*0810*/  IMAD.WIDE R26, R27, 0x8, R22 ;  /* 0x000000081b1a7825 */ /* 0x000fca00078e0216 */
[----:B------:R-:W2:Y:S01]  /*0820*/  LDG.E.64 R30, desc[UR6][R26.64] ;  /* 0x000000061a1e7981 */ /* 0x000ea2000c1e1b00 */
[----:B-1----:R-:W-:-:S04]  /*0830*/  IMAD R29, R8, R0, UR5 ;  /* 0x00000005081d7e24 */ /* 0x002fc8000f8e0200 */
[----:B------:R-:W-:-:S06]  /*0840*/  IMAD.WIDE R28, R29, 0x8, R22 ;  /* 0x000000081d1c7825 */ /* 0x000fcc00078e0216 */
[----:B------:R-:W2:Y:S01]  /*0850*/  LDG.E.64 R28, desc[UR6][R28.64] ;  /* 0x000000061c1c7981 */ /* 0x000ea2000c1e1b00 */
[----:B------:R-:W-:-:S04]  /*0860*/  LOP3.LUT R11, R7, 0x3, RZ, 0xc0, !PT ;  /* 0x00000003070b7812 */ /* 0x000fc800078ec0ff */
[----:B------:R-:W-:Y:S01]  /*0870*/  ISETP.NE.AND P0, PT, R11, 0x1, PT ;  /* 0x000000010b00780c */ /* 0x000fe20003f05270 */
[----:B------:R-:W-:Y:S01]  /*0880*/  IMAD.MOV.U32 R11, RZ, RZ, R36 ;  /* 0x000000ffff0b7224 */ /* 0x000fe200078e0024 */
[----:B--2---:R-:W-:-:S07]  /*0890*/  DFMA R30, R28, R24, R30 ;  /* 0x000000181c1e722b */ /* 0x004fce000000001e */
[----:B------:R1:W-:Y:S04]  /*08a0*/  STG.E.64 desc[UR6][R26.64], R30 ;  /* 0x0000001e1a007986 */ /* 0x0003e8000c101b06 */
[----:B------:R-:W-:Y:S05]  /*08b0*/  @!P0 BRA `(.L_x_717) ;  /* 0x0000000000248947 */ /* 0x000fea0003800000 */
[C---:B-1----:R-:W-:Y:S02]  /*08c0*/  IMAD R27, R36.reuse, R18, R19 ;  /* 0x00000012241b7224 */ /* 0x042fe400078e0213 */
[----:B------:R-:W-:Y:S02]  /*08d0*/  IMAD R11, R36, R0, R9 ;  /* 0x00000000240b7224 */ /* 0x000fe400078e0209 */
[----:B------:R-:W-:-:S04]  /*08e0*/  IMAD.WIDE R26, R27, 0x8, R20 ;  /* 0x000000081b1a7825 */ /* 0x000fc800078e0214 */
[----:B------:R-:W-:Y:S01]  /*08f0*/  IMAD.WIDE R22, R11, 0x8, R22 ;  /* 0x000000080b167825 */ /* 0x000fe200078e0216 */
[----:B------:R-:W2:Y:S04]  /*0900*/  LDG.E.64 R18, desc[UR6][R26.64] ;  /* 0x000000061a127981 */ /* 0x000ea8000c1e1b00 */
[----:B------:R-:W2:Y:S01]  /*0910*/  LDG.E.64 R20, desc[UR6][R22.64] ;  /* 0x0000000616147981 */ /* 0x000ea2000c1e1b00 */
[----:B------:R-:W-:Y:S01]  /*0920*/  IADD3 R11, PT, PT, R36, UR4, RZ ;  /* 0x00000004240b7c10 */ /* 0x000fe2000fffe0ff */
[----:B--2---:R-:W-:-:S07]  /*0930*/  DFMA R18, R18, R24, R20 ;  /* 0x000000181212722b */ /* 0x004fce0000000014 */
[----:B------:R2:W-:Y:S04]  /*0940*/  STG.E.64 desc[UR6][R22.64], R18 ;  /* 0x0000001216007986 */ /* 0x0005e8000c101b06 */
.L_x_717:
[----:B------:R-:W-:Y:S05]  /*0950*/  BSYNC.RECONVERGENT B1 ;  /* 0x0000000000017941 */ /* 0x000fea0003800200 */
.L_x_716:
[----:B------:R-:W-:-:S13]  /*0960*/  ISETP.GE.U32.AND P0, PT, R7, 0x3, PT ;  /* 0x000000030700780c */ /* 0x000fda0003f06070 */
[----:B------:R-:W-:Y:S05]  /*0970*/  @!P0 BRA `(.L_x_715) ;  /* 0x0000000000a08947 */ /* 0x000fea0003800000 */
.L_x_718:
[----:B--2---:R-:W2:Y:S08]  /*0980*/  LDC.64 R18, c[0x0][0x390] ;  /* 0x0000e400ff127b82 */ /* 0x004eb00000000a00 */
[----:B---3--:R-:W3:Y:S01]  /*0990*/  LDC.64 R20, c[0x0][0x380] ;  /* 0x0000e000ff147b82 */ /* 0x008ee20000000a00 */
[CC--:B--2---:R-:W-:Y:S02]  /*09a0*/  IMAD R35, R11.reuse, R18.reuse, R19 ;  /* 0x000000120b237224 */ /* 0x0c4fe400078e0213 */
[----:B0-----:R-:W-:-:S02]  /*09b0*/  IMAD R29, R11, R18, R9 ;  /* 0x000000120b1d7224 */ /* 0x001fc400078e0209 */
[----:B---3--:R-:W-:-:S04]  /*09c0*/  IMAD.WIDE R34, R35, 0x8, R20 ;  /* 0x0000000823227825 */ /* 0x008fc800078e0214 */
[----:B------:R-:W-:Y:S01]  /*09d0*/  IMAD.WIDE R28, R29, 0x8, R20 ;  /* 0x000000081d1c7825 */ /* 0x000fe200078e0214 */
[----:B------:R-:W2:Y:S04]  /*09e0*/  LDG.E.64 R22, desc[UR6][R34.64] ;  /* 0x0000000622167981 */ /* 0x000ea8000c1e1b00 */
[----:B-1----:R-:W2:Y:S01]  /*09f0*/  LDG.E.64 R26, desc[UR6][R28.64] ;  /* 0x000000061c1a7981 */ /* 0x002ea2000c1e1b00 */
[----:B------:R-:W-:-:S04]  /*0a00*/  VIADD R0, R11, UR4 ;  /* 0x000000040b007c36 */ /* 0x000fc80008000000 */
[CC--:B------:R-:W-:Y:S02]  /*0a10*/  IMAD R39, R0.reuse, R18.reuse, R19 ;  /* 0x0000001200277224 */ /* 0x0c0fe400078e0213 */
[----:B------:R-:W-:Y:S02]  /*0a20*/  IMAD R11, R0, R18, R9 ;  /* 0x00000012000b7224 */ /* 0x000fe400078e0209 */
[----:B------:R-:W-:Y:S01]  /*0a30*/  IMAD.WIDE R38, R39, 0x8, R20 ;  /* 0x0000000827267825 */ /* 0x000fe200078e0214 */
[----:B--2---:R-:W-:-:S03]  /*0a40*/  DFMA R30, R22, R24, R26 ;  /* 0x00000018161e722b */ /* 0x004fc6000000001a */
[----:B------:R-:W-:-:S04]  /*0a50*/  IMAD.WIDE R22, R11, 0x8, R20 ;  /* 0x000000080b167825 */ /* 0x000fc800078e0214 */
[----:B------:R0:W-:Y:S04]  /*0a60*/  STG.E.64 desc[UR6][R28.64], R30 ;  /* 0x0000001e1c007986 */ /* 0x0001e8000c101b06 */
[----:B------:R-:W2:Y:S04]  /*0a70*/  LDG.E.64 R26, desc[UR6][R38.64] ;  /* 0x00000006261a7981 */ /* 0x000ea8000c1e1b00 */
[----:B------:R-:W2:Y:S01]  /*0a80*/  LDG.E.64 R32, desc[UR6][R22.64] ;  /* 0x0000000616207981 */ /* 0x000ea2000c1e1b00 */
[----:B------:R-:W-:-:S05]  /*0a90*/  IADD3 R0, PT, PT, R0, UR4, RZ ;  /* 0x0000000400007c10 */ /* 0x000fca000fffe0ff */
[CC--:B------:R-:W-:Y:S02]  /*0aa0*/  IMAD R35, R0.reuse, R18.reuse, R19 ;  /* 0x0000001200237224 */ /* 0x0c0fe400078e0213 */
[----:B------:R-:W-:Y:S02]  /*0ab0*/  IMAD R11, R0, R18, R9 ;  /* 0x00000012000b7224 */ /* 0x000fe400078e0209 */
[----:B------:R-:W-:Y:S01]  /*0ac0*/  IMAD.WIDE R34, R35, 0x8, R20 ;  /* 0x0000000823227825 */ /* 0x000fe200078e0214 */
[----:B--2---:R-:W-:-:S03]  /*0ad0*/  DFMA R32, R26, R24, R32 ;  /* 0x000000181a20722b */ /* 0x004fc60000000020 */
[----:B------:R-:W-:-:S04]  /*0ae0*/  IMAD.WIDE R26, R11, 0x8, R20 ;  /* 0x000000080b1a7825 */ /* 0x000fc800078e0214 */
[----:B------:R1:W-:Y:S04]  /*0af0*/  STG.E.64 desc[UR6][R22.64], R32 ;  /* 0x0000002016007986 */ /* 0x0003e8000c101b06 */
[----:B------:R-:W2:Y:S04]  /*0b00*/  LDG.E.64 R34, desc[UR6][R34.64] ;  /* 0x0000000622227981 */ /* 0x000ea8000c1e1b00 */
[----:B0-----:R-:W2:Y:S01]  /*0b10*/  LDG.E.64 R28, desc[UR6][R26.64] ;  /* 0x000000061a1c7981 */ /* 0x001ea2000c1e1b00 */
[----:B------:R-:W-:-:S04]  /*0b20*/  VIADD R0, R0, UR4 ;  /* 0x0000000400007c36 */ /* 0x000fc80008000000 */
[CC--:B------:R-:W-:Y:S02]  /*0b30*/  IMAD R31, R0.reuse, R18.reuse, R19 ;  /* 0x00000012001f7224 */ /* 0x0c0fe400078e0213 */
[----:B------:R-:W-:Y:S02]  /*0b40*/  IMAD R11, R0, R18, R9 ;  /* 0x00000012000b7224 */ /* 0x000fe400078e0209 */
[----:B------:R-:W-:-:S04]  /*0b50*/  IMAD.WIDE R30, R31, 0x8, R20 ;  /* 0x000000081f1e7825 */ /* 0x000fc800078e0214 */
[----:B------:R-:W-:Y:S01]  /*0b60*/  IMAD.WIDE R20, R11, 0x8, R20 ;  /* 0x000000080b147825 */ /* 0x000fe200078e0214 */
[----:B--2---:R-:W-:-:S07]  /*0b70*/  DFMA R28, R34, R24, R28 ;  /* 0x00000018221c722b */ /* 0x004fce000000001c */
[----:B------:R3:W-:Y:S04]  /*0b80*/  STG.E.64 desc[UR6][R26.64], R28 ;  /* 0x0000001c1a007986 */ /* 0x0007e8000c101b06 */
[----:B------:R-:W2:Y:S04]  /*0b90*/  LDG.E.64 R30, desc[UR6][R30.64] ;  /* 0x000000061e1e7981 */ /* 0x000ea8000c1e1b00 */
[----:B-1----:R-:W2:Y:S01]  /*0ba0*/  LDG.E.64 R22, desc[UR6][R20.64] ;  /* 0x0000000614167981 */ /* 0x002ea2000c1e1b00 */
[----:B------:R-:W-:-:S04]  /*0bb0*/  IADD3 R11, PT, PT, R0, UR4, RZ ;  /* 0x00000004000b7c10 */ /* 0x000fc8000fffe0ff */
[----:B------:R-:W-:Y:S01]  /*0bc0*/  ISETP.GE.AND P0, PT, R11, R18, PT ;  /* 0x000000120b00720c */ /* 0x000fe20003f06270 */
[----:B--2---:R-:W-:-:S07]  /*0bd0*/  DFMA R22, R30, R24, R22 ;  /* 0x000000181e16722b */ /* 0x004fce0000000016 */
[----:B------:R3:W-:Y:S05]  /*0be0*/  STG.E.64 desc[UR6][R20.64], R22 ;  /* 0x0000001614007986 */ /* 0x0007ea000c101b06 */
[----:B------:R-:W-:Y:S05]  /*0bf0*/  @!P0 BRA `(.L_x_718) ;  /* 0xfffffffc00608947 */ /* 0x000fea000383ffff */
.L_x_715:
[----:B------:R-:W-:Y:S05]  /*0c00*/  BSYNC.RECONVERGENT B0 ;  /* 0x0000000000007941 */ /* 0x000fea0003800200 */
.L_x_714:
[----:B------:R-:W4:Y:S01]  /*0c10*/  LDC R0, c[0x0][0x390] ;  /* 0x0000e400ff007b82 */ /* 0x000f220000000800 */
[----:B------:R-:W-:Y:S01]  /*0c20*/  BSSY.RECONVERGENT B0, `(.L_x_719) ;  /* 0x000004e000007945 */ /* 0x000fe20003800200 */
[----:B----4-:R-:W-:-:S13]  /*0c30*/  ISETP.GE.AND P0, PT, R2, R0, PT ;  /* 0x000000000200720c */ /* 0x010fda0003f06270 */
[----:B------:R-:W-:Y:S05]  /*0c40*/  @P0 BRA `(.L_x_720) ;  /* 0x00000004002c0947 */ /* 0x000fea0003800000 */
[----:B------:R-:W-:Y:S01]  /*0c50*/  LOP3.LUT R11, R6, 0x3, RZ, 0xc0, !PT ;  /* 0x00000003060b7812 */ /* 0x000fe200078ec0ff */
[----:B------:R-:W-:Y:S03]  /*0c60*/  BSSY.RECONVERGENT B1, `(.L_x_721) ;  /* 0x000001f000017945 */ /* 0x000fe60003800200 */
[----:B------:R-:W-:Y:S01]  /*0c70*/  ISETP.NE.AND P0, PT, R11, 0x3, PT ;  /* 0x000000030b00780c */ /* 0x000fe20003f05270 */
[----:B------:R-:W-:-:S12]  /*0c80*/  IMAD.MOV.U32 R11, RZ, RZ, R2 ;  /* 0x000000ffff0b7224 */ /* 0x000fd800078e0002 */
[----:B------:R-:W-:Y:S05]  /*0c90*/  @!P0 BRA `(.L_x_722) ;  /* 0x00000000006c8947 */ /* 0x000fea0003800000 */
[----:B--2---:R-:W2:Y:S01]  /*0ca0*/  LDC.64 R18, c[0x0][0x388] ;  /* 0x0000e200ff127b82 */ /* 0x004ea20000000a00 */
[----:B---3--:R-:W-:Y:S01]  /*0cb0*/  IMAD R23, R2, R0, R9 ;  /* 0x0000000002177224 */ /* 0x008fe200078e0209 */
[----:B------:R-:W3:Y:S03]  /*0cc0*/  LDG.E.64 R20, desc[UR6][R16.64] ;  /* 0x0000000610147981 */ /* 0x000ee6000c1e1b00 */
[----:B--2---:R-:W-:-:S05]  /*0cd0*/  IMAD.WIDE R22, R23, 0x8, R18 ;  /* 0x0000000817167825 */ /* 0x004fca00078e0212 */
[----:B01----:R-:W3:Y:S01]  /*0ce0*/  LDG.E.64 R26, desc[UR6][R22.64] ;  /* 0x00000006161a7981 */ /* 0x003ee2000c1e1b00 */
[----:B------:R-:W-:Y:S02]  /*0cf0*/  LOP3.LUT P0, RZ, R6, 0x3, RZ, 0xc0, !PT ;  /* 0x0000000306ff7812 */ /* 0x000fe4000780c0ff */
[----:B------:R-:W-:Y:S01]  /*0d00*/  MOV R11, R3 ;  /* 0x00000003000b7202 */ /* 0x000fe20000000f00 */
[----:B---3--:R-:W-:-:S07]  /*0d10*/  DFMA R20, R20, R24, R26 ;  /* 0x000000181414722b */ /* 0x008fce000000001a */
[----:B------:R4:W-:Y:S03]  /*0d20*/  STG.E.64 desc[UR6][R22.64], R20 ;  /* 0x0000001416007986 */ /* 0x0009e6000c101b06 */
[----:B------:R-:W-:Y:S05]  /*0d30*/  @!P0 BRA `(.L_x_722) ;  /* 0x0000000000448947 */ /* 0x000fea0003800000 */
[----:B----4-:R-:W-:Y:S01]  /*0d40*/  IMAD R23, R3, R0, R9 ;  /* 0x0000000003177224 */ /* 0x010fe200078e0209 */
[----:B------:R-:W2:Y:S03]  /*0d50*/  LDG.E.64 R20, desc[UR6][R14.64] ;  /* 0x000000060e147981 */ /* 0x000ea6000c1e1b00 */
[----:B------:R-:W-:-:S05]  /*0d60*/  IMAD.WIDE R22, R23, 0x8, R18 ;  /* 0x0000000817167825 */ /* 0x000fca00078e0212 */
[----:B------:R-:W2:Y:S01]  /*0d70*/  LDG.E.64 R26, desc[UR6][R22.64] ;  /* 0x00000006161a7981 */ /* 0x000ea2000c1e1b00 */
[----:B------:R-:W-:-:S04]  /*0d80*/  LOP3.LUT R11, R6, 0x3, RZ, 0xc0, !PT ;  /* 0x00000003060b7812 */ /* 0x000fc800078ec0ff */
[----:B------:R-:W-:Y:S01]  /*0d90*/  ISETP.NE.AND P0, PT, R11, 0x1, PT ;  /* 0x000000010b00780c */ /* 0x000fe20003f05270 */
[----:B------:R-:W-:Y:S01]  /*0da0*/  IMAD.MOV.U32 R11, RZ, RZ, R4 ;  /* 0x000000ffff0b7224 */ /* 0x000fe200078e0004 */
[----:B--2---:R-:W-:-:S07]  /*0db0*/  DFMA R20, R20, R24, R26 ;  /* 0x000000181414722b */ /* 0x004fce000000001a */
[----:B------:R0:W-:Y:S04]  /*0dc0*/  STG.E.64 desc[UR6][R22.64], R20 ;  /* 0x0000001416007986 */ /* 0x0001e8000c101b06 */
[----:B------:R-:W-:Y:S05]  /*0dd0*/  @!P0 BRA `(.L_x_722) ;  /* 0x00000000001c8947 */ /* 0x000fea0003800000 */
[----:B0-----:R-:W-:-:S04]  /*0de0*/  IMAD R21, R4, R0, R9 ;  /* 0x0000000004157224 */ /* 0x001fc800078e0209 */
[----:B------:R-:W-:Y:S02]  /*0df0*/  IMAD.WIDE R20, R21, 0x8, R18 ;  /* 0x0000000815147825 */ /* 0x000fe400078e0212 */
[----:B------:R-:W2:Y:S04]  /*0e00*/  LDG.E.64 R18, desc[UR6][R12.64] ;  /* 0x000000060c127981 */ /* 0x000ea8000c1e1b00 */
[----:B------:R-:W2:Y:S01]  /*0e10*/  LDG.E.64 R22, desc[UR6][R20.64] ;  /* 0x0000000614167981 */ /* 0x000ea2000c1e1b00 */
[----:B------:R-:W-:Y:S01]  /*0e20*/  IADD3 R11, PT, PT, R4, UR4, RZ ;  /* 0x00000004040b7c10 */ /* 0x000fe2000fffe0ff */
[----:B--2---:R-:W-:-:S07]  /*0e30*/  DFMA R18, R18, R24, R22 ;  /* 0x000000181212722b */ /* 0x004fce0000000016 */
[----:B------:R0:W-:Y:S04]  /*0e40*/  STG.E.64 desc[UR6][R20.64], R18 ;  /* 0x0000001214007986 */ /* 0x0001e8000c101b06 */
.L_x_722:
[----:B------:R-:W-:Y:S05]  /*0e50*/  BSYNC.RECONVERGENT B1 ;  /* 0x0000000000017941 */ /* 0x000fea0003800200 */
.L_x_721:
[----:B------:R-:W-:-:S13]  /*0e60*/  ISETP.GE.U32.AND P0, PT, R6, 0x3, PT ;  /* 0x000000030600780c */ /* 0x000fda0003f06070 */
[----:B------:R-:W-:Y:S05]  /*0e70*/  @!P0 BRA `(.L_x_720) ;  /* 0x0000000000a08947 */ /* 0x000fea0003800000 */
.L_x_723:
[----:B0-2---:R-:W0:Y:S01]  /*0e80*/  LDC.64 R18, c[0x0][0x388] ;  /* 0x0000e200ff127b82 */ /* 0x005e220000000a00 */
[----:B------:R-:W2:Y:S01]  /*0e90*/  LDCU UR5, c[0x0][0x394] ;  /* 0x00007280ff0577ac */ /* 0x000ea20008000800 */
[CC--:B-1-3--:R-:W-:Y:S02]  /*0ea0*/  IMAD R27, R11.reuse, R0.reuse, R9 ;  /* 0x000000000b1b7224 */ /* 0x0cafe400078e0209 */
[----:B--2---:R-:W-:Y:S02]  /*0eb0*/  IMAD R33, R11, R0, UR5 ;  /* 0x000000050b217e24 */ /* 0x004fe4000f8e0200 */
[----:B0-----:R-:W-:-:S04]  /*0ec0*/  IMAD.WIDE R26, R27, 0x8, R18 ;  /* 0x000000081b1a7825 */ /* 0x001fc800078e0212 */
[----:B------:R-:W-:Y:S01]  /*0ed0*/  IMAD.WIDE R32, R33, 0x8, R18 ;  /* 0x0000000821207825 */ /* 0x000fe200078e0212 */
[----:B----4-:R-:W2:Y:S04]  /*0ee0*/  LDG.E.64 R20, desc[UR6][R26.64] ;  /* 0x000000061a147981 */ /* 0x010ea8000c1e1b00 */
[----:B------:R-:W2:Y:S01]  /*0ef0*/  LDG.E.64 R22, desc[UR6][R32.64] ;  /* 0x0000000620167981 */ /* 0x000ea2000c1e1b00 */
[----:B------:R-:W-:-:S04]  /*0f00*/  VIADD R11, R11, UR4 ;  /* 0x000000040b0b7c36 */ /* 0x000fc80008000000 */
[CC--:B------:R-:W-:Y:S02]  /*0f10*/  IMAD R35, R11.reuse, R0.reuse, UR5 ;  /* 0x000000050b237e24 */ /* 0x0c0fe4000f8e0200 */
        /* <DEDUP_REMOVED lines=8> */
[CC--:B------:R-:W-:Y:S02]  /*0fa0*/  IMAD R33, R11.reuse, R0.reuse, UR5 ;  /* 0x000000050b217e24 */ /* 0x0c0fe4000f8e0200 */
        /* <DEDUP_REMOVED lines=8> */
[CC--:B------:R-:W-:Y:S02]  /*1030*/  IMAD R29, R11.reuse, R0.reuse, UR5 ;  /* 0x000000050b1d7e24 */ /* 0x0c0fe4000f8e0200 */
        /* <DEDUP_REMOVED lines=12> */
.L_x_720:
[----:B------:R-:W-:Y:S05]  /*1100*/  BSYNC.RECONVERGENT B0 ;  /* 0x0000000000007941 */ /* 0x000fea0003800200 */
.L_x_719:
[----:B------:R-:W-:-:S05]  /*1110*/  IMAD.IADD R9, R10, 0x1, R9 ;  /* 0x000000010a097824 */ /* 0x000fca00078e0209 */
[----:B------:R-:W-:-:S13]  /*1120*/  ISETP.GE.AND P0, PT, R9, R0, PT ;  /* 0x000000000900720c */ /* 0x000fda0003f06270 */
[----:B------:R-:W-:Y:S05]  /*1130*/  @!P0 BRA `(.L_x_724) ;  /* 0xfffffff000e48947 */ /* 0x000fea000383ffff */
[----:B------:R-:W-:Y:S05]  /*1140*/  EXIT ;  /* 0x000000000000794d */ /* 0x000fea0003800000 */
        .weak           $__internal_1_$__cuda_sm20_div_rn_f64_full
        .type           $__internal_1_$__cuda_sm20_div_rn_f64_full,@function
        .size           $__internal_1_$__cuda_sm20_div_rn_f64_full,(.L_x_763 - $__internal_1_$__cuda_sm20_div_rn_f64_full)
$__internal_1_$__cuda_sm20_div_rn_f64_full:
[----:B------:R-:W-:Y:S01]  /*1150*/  FSETP.GEU.AND P3, PT, |R23|, 1.469367938527859385e-39, PT ;  /* 0x001000001700780b */ /* 0x000fe20003f6e200 */
[----:B------:R-:W-:Y:S01]  /*1160*/  IMAD.MOV.U32 R27, RZ, RZ, R39 ;  /* 0x000000ffff1b7224 */ /* 0x000fe200078e0027 */
[C---:B------:R-:W-:Y:S01]  /*1170*/  FSETP.GEU.AND P0, PT, |R39|.reuse, 1.469367938527859385e-39, PT ;  /* 0x001000002700780b */ /* 0x040fe20003f0e200 */
[----:B------:R-:W-:Y:S01]  /*1180*/  IMAD.MOV.U32 R37, RZ, RZ, 0x1ca00000 ;  /* 0x1ca00000ff257424 */ /* 0x000fe200078e00ff */
[----:B------:R-:W-:Y:S01]  /*1190*/  LOP3.LUT R24, R39, 0x800fffff, RZ, 0xc0, !PT ;  /* 0x800fffff27187812 */ /* 0x000fe200078ec0ff */
[----:B------:R-:W-:Y:S01]  /*11a0*/  BSSY.RECONVERGENT B1, `(.L_x_725) ;  /* 0x0000054000017945 */ /* 0x000fe20003800200 */
[-C--:B------:R-:W-:Y:S02]  /*11b0*/  MOV R26, R38.reuse ;  /* 0x00000026001a7202 */ /* 0x080fe40000000f00 */
[----:B------:R-:W-:Y:S02]  /*11c0*/  LOP3.LUT R25, R24, 0x3ff00000, RZ, 0xfc, !PT ;  /* 0x3ff0000018197812 */ /* 0x000fe400078efcff */
[----:B------:R-:W-:-:S02]  /*11d0*/  MOV R24, R38 ;  /* 0x0000002600187202 */ /* 0x000fc40000000f00 */
[----:B------:R-:W-:Y:S01]  /*11e0*/  LOP3.LUT R11, R23, 0x7ff00000, RZ, 0xc0, !PT ;  /* 0x7ff00000170b7812 */ /* 0x000fe200078ec0ff */
[----:B------:R-:W-:Y:S01]  /*11f0*/  @!P3 IMAD.MOV.U32 R30, RZ, RZ, RZ ;  /* 0x000000ffff1eb224 */ /* 0x000fe200078e00ff */
[----:B------:R-:W-:Y:S01]  /*1200*/  @!P3 LOP3.LUT R28, R27, 0x7ff00000, RZ, 0xc0, !PT ;  /* 0x7ff000001b1cb812 */ /* 0x000fe200078ec0ff */
[----:B------:R-:W-:Y:S01]  /*1210*/  @!P0 DMUL R24, R26, 8.98846567431157953865e+307 ;  /* 0x7fe000001a188828 */ /* 0x000fe20000000000 */
[----:B------:R-:W-:Y:S02]  /*1220*/  LOP3.LUT R38, R39, 0x7ff00000, RZ, 0xc0, !PT ;  /* 0x7ff0000027267812 */ /* 0x000fe400078ec0ff */
[C---:B------:R-:W-:Y:S02]  /*1230*/  @!P3 ISETP.GE.U32.AND P4, PT, R11.reuse, R28, PT ;  /* 0x0000001c0b00b20c */ /* 0x040fe40003f86070 */
[----:B------:R-:W-:Y:S01]  /*1240*/  ISETP.GE.U32.AND P2, PT, R11, R38, PT ;  /* 0x000000260b00720c */ /* 0x000fe20003f46070 */
[----:B------:R-:W0:Y:S01]  /*1250*/  MUFU.RCP64H R33, R25 ;  /* 0x0000001900217308 */ /* 0x000e220000001800 */
[----:B------:R-:W-:-:S02]  /*1260*/  @!P3 SEL R31, R37, 0x63400000, !P4 ;  /* 0x63400000251fb807 */ /* 0x000fc40006000000 */
[----:B------:R-:W-:Y:S02]  /*1270*/  SEL R29, R37, 0x63400000, !P2 ;  /* 0x63400000251d7807 */ /* 0x000fe40005000000 */
[--C-:B------:R-:W-:Y:S02]  /*1280*/  @!P3 LOP3.LUT R31, R31, 0x80000000, R23.reuse, 0xf8, !PT ;  /* 0x800000001f1fb812 */ /* 0x100fe400078ef817 */
[----:B------:R-:W-:Y:S02]  /*1290*/  LOP3.LUT R29, R29, 0x800fffff, R23, 0xf8, !PT ;  /* 0x800fffff1d1d7812 */ /* 0x000fe400078ef817 */
[----:B------:R-:W-:Y:S02]  /*12a0*/  @!P3 LOP3.LUT R31, R31, 0x100000, RZ, 0xfc, !PT ;  /* 0x001000001f1fb812 */ /* 0x000fe400078efcff */
[----:B------:R-:W-:Y:S02]  /*12b0*/  MOV R28, R22 ;  /* 0x00000016001c7202 */ /* 0x000fe40000000f00 */
[----:B------:R-:W-:-:S02]  /*12c0*/  MOV R32, 0x1 ;  /* 0x0000000100207802 */ /* 0x000fc40000000f00 */
[----:B------:R-:W-:Y:S02]  /*12d0*/  @!P0 LOP3.LUT R38, R25, 0x7ff00000, RZ, 0xc0, !PT ;  /* 0x7ff0000019268812 */ /* 0x000fe400078ec0ff */
        /* <DEDUP_REMOVED lines=17> */
[CC--:B------:R-:W-:Y:S02]  /*13f0*/  ISETP.GE.U32.AND P0, PT, R11.reuse, R22.reuse, PT ;  /* 0x000000160b00720c */ /* 0x0c0fe40003f06070 */
[----:B------:R-:W-:Y:S02]  /*1400*/  VIADDMNMX R11, R11, -R22, 0xb9600000, !PT ;  /* 0xb96000000b0b7446 */ /* 0x000fe40007800916 */
[----:B------:R-:W-:Y:S02]  /*1410*/  SEL R22, R37, 0x63400000, !P0 ;  /* 0x6340000025167807 */ /* 0x000fe40004000000 */
[----:B------:R-:W-:-:S04]  /*1420*/  VIMNMX R11, PT, PT, R11, 0x46a00000, PT ;  /* 0x46a000000b0b7848 */ /* 0x000fc80003fe0100 */
[----:B------:R-:W-:Y:S02]  /*1430*/  IADD3 R11, PT, PT, -R22, R11, RZ ;  /* 0x0000000b160b7210 */ /* 0x000fe40007ffe1ff */
[----:B------:R-:W-:-:S03]  /*1440*/  MOV R22, RZ ;  /* 0x000000ff00167202 */ /* 0x000fc60000000f00 */
[----:B------:R-:W-:-:S06]  /*1450*/  VIADD R23, R11, 0x7fe00000 ;  /* 0x7fe000000b177836 */ /* 0x000fcc0000000000 */
        /* <DEDUP_REMOVED lines=9> */
[C---:B------:R-:W-:Y:S01]  /*14f0*/  IADD3 R23, PT, PT, -R11.reuse, RZ, RZ ;  /* 0x000000ff0b177210 */ /* 0x040fe20007ffe1ff */
[----:B------:R-:W-:Y:S01]  /*1500*/  IMAD.MOV.U32 R22, RZ, RZ, RZ ;  /* 0x000000ffff167224 */ /* 0x000fe200078e00ff */
[----:B------:R-:W-:Y:S01]  /*1510*/  DMUL.RP R24, R34, R24 ;  /* 0x0000001822187228 */ /* 0x000fe20000008000 */
[----:B------:R-:W-:-:S04]  /*1520*/  IADD3 R11, PT, PT, -R11, -0x43300000, RZ ;  /* 0xbcd000000b0b7810 */ /* 0x000fc80007ffe1ff */
[----:B------:R-:W-:-:S05]  /*1530*/  DFMA R22, R30, -R22, R34 ;  /* 0x800000161e16722b */ /* 0x000fca0000000022 */
[----:B------:R-:W-:-:S05]  /*1540*/  LOP3.LUT R27, R25, R27, RZ, 0x3c, !PT ;  /* 0x0000001b191b7212 */ /* 0x000fca00078e3cff */
[----:B------:R-:W-:-:S04]  /*1550*/  FSETP.NEU.AND P0, PT, |R23|, R11, PT ;  /* 0x0000000b1700720b */ /* 0x000fc80003f0d200 */
[----:B------:R-:W-:Y:S02]  /*1560*/  FSEL R30, R24, R30, !P0 ;  /* 0x0000001e181e7208 */ /* 0x000fe40004000000 */
[----:B------:R-:W-:Y:S01]  /*1570*/  FSEL R31, R27, R31, !P0 ;  /* 0x0000001f1b1f7208 */ /* 0x000fe20004000000 */
[----:B------:R-:W-:Y:S06]  /*1580*/  BRA `(.L_x_727) ;  /* 0x0000000000547947 */ /* 0x000fec0003800000 */
.L_x_726:
[----:B------:R-:W-:-:S14]  /*1590*/  DSETP.NAN.AND P0, PT, R22, R22, PT ;  /* 0x000000161600722a */ /* 0x000fdc0003f08000 */
[----:B------:R-:W-:Y:S05]  /*15a0*/  @P0 BRA `(.L_x_728) ;  /* 0x0000000000440947 */ /* 0x000fea0003800000 */
[----:B------:R-:W-:-:S14]  /*15b0*/  DSETP.NAN.AND P0, PT, R26, R26, PT ;  /* 0x0000001a1a00722a */ /* 0x000fdc0003f08000 */
[----:B------:R-:W-:Y:S05]  /*15c0*/  @P0 BRA `(.L_x_729) ;  /* 0x0000000000300947 */ /* 0x000fea0003800000 */
[----:B------:R-:W-:Y:S01]  /*15d0*/  ISETP.NE.AND P0, PT, R33, R38, PT ;  /* 0x000000262100720c */ /* 0x000fe20003f05270 */
[----:B------:R-:W-:Y:S01]  /*15e0*/  IMAD.MOV.U32 R31, RZ, RZ, -0x80000 ;  /* 0xfff80000ff1f7424 */ /* 0x000fe200078e00ff */
[----:B------:R-:W-:-:S11]  /*15f0*/  MOV R30, 0x0 ;  /* 0x00000000001e7802 */ /* 0x000fd60000000f00 */
[----:B------:R-:W-:Y:S05]  /*1600*/  @!P0 BRA `(.L_x_727) ;  /* 0x0000000000348947 */ /* 0x000fea0003800000 */
[----:B------:R-:W-:Y:S02]  /*1610*/  ISETP.NE.AND P0, PT, R33, 0x7ff00000, PT ;  /* 0x7ff000002100780c */ /* 0x000fe40003f05270 */
[----:B------:R-:W-:Y:S02]  /*1620*/  LOP3.LUT R31, R23, 0x80000000, R27, 0x48, !PT ;  /* 0x80000000171f7812 */ /* 0x000fe400078e481b */
[----:B------:R-:W-:-:S13]  /*1630*/  ISETP.EQ.OR P0, PT, R38, RZ, !P0 ;  /* 0x000000ff2600720c */ /* 0x000fda0004702670 */
[----:B------:R-:W-:Y:S02]  /*1640*/  @P0 LOP3.LUT R11, R31, 0x7ff00000, RZ, 0xfc, !PT ;  /* 0x7ff000001f0b0812 */ /* 0x000fe400078efcff */
[----:B------:R-:W-:Y:S01]  /*1650*/  @!P0 MOV R30, RZ ;  /* 0x000000ff001e8202 */ /* 0x000fe20000000f00 */
[----:B------:R-:W-:Y:S01]  /*1660*/  @P0 IMAD.MOV.U32 R30, RZ, RZ, RZ ;  /* 0x000000ffff1e0224 */ /* 0x000fe200078e00ff */
[----:B------:R-:W-:Y:S01]  /*1670*/  @P0 MOV R31, R11 ;  /* 0x0000000b001f0202 */ /* 0x000fe20000000f00 */
[----:B------:R-:W-:Y:S06]  /*1680*/  BRA `(.L_x_727) ;  /* 0x0000000000147947 */ /* 0x000fec0003800000 */
.L_x_729:
[----:B------:R-:W-:Y:S01]  /*1690*/  LOP3.LUT R31, R27, 0x80000, RZ, 0xfc, !PT ;  /* 0x000800001b1f7812 */ /* 0x000fe200078efcff */
[----:B------:R-:W-:Y:S01]  /*16a0*/  IMAD.MOV.U32 R30, RZ, RZ, R26 ;  /* 0x000000ffff1e7224 */ /* 0x000fe200078e001a */
[----:B------:R-:W-:Y:S06]  /*16b0*/  BRA `(.L_x_727) ;  /* 0x0000000000087947 */ /* 0x000fec0003800000 */
.L_x_728:
[----:B------:R-:W-:Y:S02]  /*16c0*/  LOP3.LUT R31, R23, 0x80000, RZ, 0xfc, !PT ;  /* 0x00080000171f7812 */ /* 0x000fe400078efcff */
[----:B------:R-:W-:-:S07]  /*16d0*/  MOV R30, R22 ;  /* 0x00000016001e7202 */ /* 0x000fce0000000f00 */
.L_x_727:
[----:B------:R-:W-:Y:S05]  /*16e0*/  BSYNC.RECONVERGENT B1 ;  /* 0x0000000000017941 */ /* 0x000fea0003800200 */
.L_x_725:
[----:B------:R-:W-:Y:S02]  /*16f0*/  HFMA2 R23, -RZ, RZ, 0, 0 ;  /* 0x00000000ff177431 */ /* 0x000fe400000001ff */
[----:B------:R-:W-:Y:S01]  /*1700*/  IMAD.MOV.U32 R22, RZ, RZ, R0 ;  /* 0x000000ffff167224 */ /* 0x000fe200078e0000 */
[----:B------:R-:W-:Y:S01]  /*1710*/  MOV R25, R31 ;  /* 0x0000001f00197202 */ /* 0x000fe20000000f00 */
[----:B------:R-:W-:Y:S02]  /*1720*/  IMAD.MOV.U32 R24, RZ, RZ, R30 ;  /* 0x000000ffff187224 */ /* 0x000fe400078e001e */
[----:B------:R-:W-:Y:S05]  /*1730*/  RET.REL.NODEC R22 `(_Z13zeroingDownElPdS_ii) ;  /* 0xffffffe816307950 */ /* 0x000fea0003c3ffff */
.L_x_730:
        /* <DEDUP_REMOVED lines=12> */
.L_x_763:


//--------------------- .text._Z11divideUnityPdS_i --------------------------
	.section	.text._Z11divideUnityPdS_i,"ax",@progbits
	.align	128
        .global         _Z11divideUnityPdS_i
        .type           _Z11divideUnityPdS_i,@function
        .size           _Z11divideUnityPdS_i,(.L_x_764 - _Z11divideUnityPdS_i)
        .other          _Z11divideUnityPdS_i,@"STO_CUDA_ENTRY STV_DEFAULT"
_Z11divideUnityPdS_i:
.text._Z11divideUnityPdS_i:
[----:B------:R-:W-:Y:S01]  /*0000*/  LDC R1, c[0x0][0x37c] ;  /* 0x0000df00ff017b82 */ /* 0x000fe20000000800 */
[----:B------:R-:W0:Y:S07]  /*0010*/  S2R R3, SR_TID.X ;  /* 0x0000000000037919 */ /* 0x000e2e0000002100 */
[----:B------:R-:W0:Y:S01]  /*0020*/  S2UR UR4, SR_CTAID.X ;  /* 0x00000000000479c3 */ /* 0x000e220000002500 */
[----:B------:R-:W1:Y:S01]  /*0030*/  LDCU UR7, c[0x0][0x390] ;  /* 0x00007200ff0777ac */ /* 0x000e620008000800 */
[----:B------:R-:W2:Y:S06]  /*0040*/  S2R R5, SR_TID.Y ;  /* 0x0000000000057919 */ /* 0x000eac0000002200 */
[----:B------:R-:W0:Y:S08]  /*0050*/  LDC R10, c[0x0][0x360] ;  /* 0x0000d800ff0a7b82 */ /* 0x000e300000000800 */
[----:B------:R-:W2:Y:S08]  /*0060*/  S2UR UR5, SR_CTAID.Y ;  /* 0x00000000000579c3 */ /* 0x000eb00000002600 */
[----:B------:R-:W2:Y:S01]  /*0070*/  LDC R4, c[0x0][0x364] ;  /* 0x0000d900ff047b82 */ /* 0x000ea20000000800 */
[----:B------:R-:W3:Y:S01]  /*0080*/  LDCU UR6, c[0x0][0x374] ;  /* 0x00006e80ff0677ac */ /* 0x000ee20008000800 */
[----:B0-----:R-:W-:-:S05]  /*0090*/  IMAD R0, R10, UR4, R3 ;  /* 0x000000040a007c24 */ /* 0x001fca000f8e0203 */
[----:B-1----:R-:W-:Y:S01]  /*00a0*/  ISETP.GE.AND P0, PT, R0, UR7, PT ;  /* 0x0000000700007c0c */ /* 0x002fe2000bf06270 */
[C---:B--2---:R-:W-:Y:S02]  /*00b0*/  IMAD R2, R4.reuse, UR5, R5 ;  /* 0x0000000504027c24 */ /* 0x044fe4000f8e0205 */
[----:B---3--:R-:W-:-:S10]  /*00c0*/  IMAD R3, R4, UR6, RZ ;  /* 0x0000000604037c24 */ /* 0x008fd4000f8e02ff */
[----:B------:R-:W-:Y:S05]  /*00d0*/  @P0 EXIT ;  /* 0x000000000000094d */ /* 0x000fea0003800000 */
[----:B------:R-:W0:Y:S01]  /*00e0*/  I2F.U32.RP R9, R3 ;  /* 0x0000000300097306 */ /* 0x000e220000209000 */
[--C-:B------:R-:W-:Y:S01]  /*00f0*/  IMAD.IADD R4, R2, 0x1, R3.reuse ;  /* 0x0000000102047824 */ /* 0x100fe200078e0203 */
[----:B------:R-:W-:Y:S01]  /*0100*/  ISETP.NE.U32.AND P2, PT, R3, RZ, PT ;  /* 0x000000ff0300720c */ /* 0x000fe20003f45070 */
[----:B------:R-:W-:Y:S01]  /*0110*/  IMAD.MOV R11, RZ, RZ, -R3 ;  /* 0x000000ffff0b7224 */ /* 0x000fe200078e0a03 */
[----:B------:R-:W1:Y:S01]  /*0120*/  LDCU UR4, c[0x0][0x370] ;  /* 0x00006e00ff0477ac */ /* 0x000e620008000800 */
[----:B------:R-:W-:Y:S01]  /*0130*/  IMAD.MOV.U32 R6, RZ, RZ, RZ ;  /* 0x000000ffff067224 */ /* 0x000fe200078e00ff */
[C---:B------:R-:W-:Y:S02]  /*0140*/  ISETP.GE.AND P0, PT, R4.reuse, UR7, PT ;  /* 0x0000000704007c0c */ /* 0x040fe4000bf06270 */
[----:B------:R-:W-:Y:S01]  /*0150*/  VIMNMX R5, PT, PT, R4, UR7, !PT ;  /* 0x0000000704057c48 */ /* 0x000fe2000ffe0100 */
[----:B------:R-:W2:Y:S01]  /*0160*/  LDCU.64 UR6, c[0x0][0x358] ;  /* 0x00006b00ff0677ac */ /* 0x000ea20008000a00 */
[----:B------:R-:W-:Y:S01]  /*0170*/  SEL R8, RZ, 0x1, P0 ;  /* 0x00000001ff087807 */ /* 0x000fe20000000000 */
[----:B------:R-:W3:Y:S01]  /*0180*/  LDCU UR5, c[0x0][0x390] ;  /* 0x00007200ff0577ac */ /* 0x000ee20008000800 */
[----:B0-----:R-:W0:Y:S02]  /*0190*/  MUFU.RCP R9, R9 ;  /* 0x0000000900097308 */ /* 0x001e240000001000 */
[----:B0-----:R-:W-:-:S06]  /*01a0*/  VIADD R7, R9, 0xffffffe ;  /* 0x0ffffffe09077836 */ /* 0x001fcc0000000000 */
[----:B------:R-:W0:Y:S02]  /*01b0*/  F2I.FTZ.U32.TRUNC.NTZ R7, R7 ;  /* 0x0000000700077305 */ /* 0x000e24000021f000 */
[----:B0-----:R-:W-:-:S04]  /*01c0*/  IMAD R11, R11, R7, RZ ;  /* 0x000000070b0b7224 */ /* 0x001fc800078e02ff */
[----:B------:R-:W-:Y:S01]  /*01d0*/  IMAD.HI.U32 R9, R7, R11, R6 ;  /* 0x0000000b07097227 */ /* 0x000fe200078e0006 */
[----:B------:R-:W-:-:S03]  /*01e0*/  IADD3 R6, PT, PT, R5, -R4, -R8 ;  /* 0x8000000405067210 */ /* 0x000fc60007ffe808 */
[----:B------:R-:W-:Y:S02]  /*01f0*/  IMAD.MOV.U32 R7, RZ, RZ, R0 ;  /* 0x000000ffff077224 */ /* 0x000fe400078e0000 */
[----:B------:R-:W-:-:S05]  /*0200*/  IMAD.HI.U32 R9, R9, R6, RZ ;  /* 0x0000000609097227 */ /* 0x000fca00078e00ff */
[----:B------:R-:W-:-:S05]  /*0210*/  IADD3 R5, PT, PT, -R9, RZ, RZ ;  /* 0x000000ff09057210 */ /* 0x000fca0007ffe1ff */
[C---:B------:R-:W-:Y:S02]  /*0220*/  IMAD R6, R3.reuse, R5, R6 ;  /* 0x0000000503067224 */ /* 0x040fe400078e0206 */
[----:B------:R-:W-:-:S03]  /*0230*/  IMAD.IADD R5, R3, 0x1, R4 ;  /* 0x0000000103057824 */ /* 0x000fc600078e0204 */
[----:B------:R-:W-:-:S13]  /*0240*/  ISETP.GE.U32.AND P0, PT, R6, R3, PT ;  /* 0x000000030600720c */ /* 0x000fda0003f06070 */
[----:B------:R-:W-:Y:S02]  /*0250*/  @P0 IMAD.IADD R6, R6, 0x1, -R3 ;  /* 0x0000000106060824 */ /* 0x000fe400078e0a03 */
[----:B------:R-:W-:-:S03]  /*0260*/  @P0 VIADD R9, R9, 0x1 ;  /* 0x0000000109090836 */ /* 0x000fc60000000000 */
[----:B------:R-:W-:-:S13]  /*0270*/  ISETP.GE.U32.AND P1, PT, R6, R3, PT ;  /* 0x000000030600720c */ /* 0x000fda0003f26070 */
[----:B------:R-:W-:Y:S01]  /*0280*/  @P1 VIADD R9, R9, 0x1 ;  /* 0x0000000109091836 */ /* 0x000fe20000000000 */
[----:B------:R-:W-:-:S04]  /*0290*/  @!P2 LOP3.LUT R9, RZ, R3, RZ, 0x33, !PT ;  /* 0x00000003ff09a212 */ /* 0x000fc800078e33ff */
[----:B------:R-:W-:Y:S01]  /*02a0*/  IADD3 R6, PT, PT, R8, R9, RZ ;  /* 0x0000000908067210 */ /* 0x000fe20007ffe0ff */
[----:B-1----:R-:W-:Y:S02]  /*02b0*/  IMAD R8, R10, UR4, RZ ;  /* 0x000000040a087c24 */ /* 0x002fe4000f8e02ff */
[----:B------:R-:W-:Y:S01]  /*02c0*/  IMAD.IADD R9, R3, 0x1, R5 ;  /* 0x0000000103097824 */ /* 0x000fe200078e0205 */
[----:B--23--:R-:W-:-:S07]  /*02d0*/  LOP3.LUT R10, R6, 0x3, RZ, 0xc0, !PT ;  /* 0x00000003060a7812 */ /* 0x00cfce00078ec0ff */
.L_x_750:
[----:B0-----:R-:W0:Y:S01]  /*02e0*/  LDC R0, c[0x0][0x390] ;  /* 0x0000e400ff007b82 */ /* 0x001e220000000800 */
[----:B------:R-:W-:Y:S01]  /*02f0*/  BSSY.RECONVERGENT B0, `(.L_x_731) ;  /* 0x00000e4000007945 */ /* 0x000fe20003800200 */
[----:B0-----:R-:W-:-:S13]  /*0300*/  ISETP.GE.AND P0, PT, R2, R0, PT ;  /* 0x000000000200720c */ /* 0x001fda0003f06270 */
[----:B------:R-:W-:Y:S05]  /*0310*/  @P0 BRA `(.L_x_732) ;  /* 0x0000000c00840947 */ /* 0x000fea0003800000 */
[----:B------:R-:W0:Y:S01]  /*0320*/  LDC.64 R14, c[0x0][0x380] ;  /* 0x0000e000ff0e7b82 */ /* 0x000e220000000a00 */
[----:B------:R-:W-:Y:S01]  /*0330*/  ISETP.NE.AND P0, PT, R10, 0x3, PT ;  /* 0x000000030a00780c */ /* 0x000fe20003f05270 */
[----:B------:R-:W-:Y:S01]  /*0340*/  IMAD R11, R7, R0, R7 ;  /* 0x00000000070b7224 */ /* 0x000fe200078e0207 */
[----:B------:R-:W-:Y:S01]  /*0350*/  BSSY.RECONVERGENT B1, `(.L_x_733) ;  /* 0x0000064000017945 */ /* 0x000fe20003800200 */
[----:B------:R-:W-:Y:S02]  /*0360*/  IMAD.MOV.U32 R32, RZ, RZ, R2 ;  /* 0x000000ffff207224 */ /* 0x000fe400078e0002 */
[----:B0-----:R-:W-:-:S08]  /*0370*/  IMAD.WIDE R14, R11, 0x8, R14 ;  /* 0x000000080b0e7825 */ /* 0x001fd000078e020e */
[----:B------:R-:W-:Y:S05]  /*0380*/  @!P0 BRA `(.L_x_734) ;  /* 0x0000000400808947 */ /* 0x000fea0003800000 */
[----:B------:R-:W2:Y:S01]  /*0390*/  LDG.E.64 R18, desc[UR6][R14.64] ;  /* 0x000000060e127981 */ /* 0x000ea2000c1e1b00 */
[----:B------:R-:W0:Y:S01]  /*03a0*/  LDC.64 R12, c[0x0][0x388] ;  /* 0x0000e200ff0c7b82 */ /* 0x000e220000000a00 */
[----:B------:R-:W-:-:S04]  /*03b0*/  IMAD R11, R2, R0, R7 ;  /* 0x00000000020b7224 */ /* 0x000fc800078e0207 */
[----:B0-----:R-:W-:-:S05]  /*03c0*/  IMAD.WIDE R12, R11, 0x8, R12 ;  /* 0x000000080b0c7825 */ /* 0x001fca00078e020c */
[----:B------:R-:W3:Y:S01]  /*03d0*/  LDG.E.64 R22, desc[UR6][R12.64] ;  /* 0x000000060c167981 */ /* 0x000ee2000c1e1b00 */
[----:B------:R-:W-:Y:S01]  /*03e0*/  IMAD.MOV.U32 R16, RZ, RZ, 0x1 ;  /* 0x00000001ff107424 */ /* 0x000fe200078e00ff */
[----:B------:R-:W-:Y:S01]  /*03f0*/  BSSY.RECONVERGENT B2, `(.L_x_735) ;  /* 0x0000016000027945 */ /* 0x000fe20003800200 */
[----:B------:R-:W-:Y:S01]  /*0400*/  ISETP.NE.AND P1, PT, R10, RZ, PT ;  /* 0x000000ff0a00720c */ /* 0x000fe20003f25270 */
[----:B--2---:R-:W0:Y:S03]  /*0410*/  MUFU.RCP64H R17, R19 ;  /* 0x0000001300117308 */ /* 0x004e260000001800 */
[----:B0-----:R-:W-:-:S08]  /*0420*/  DFMA R20, -R18, R16, 1 ;  /* 0x3ff000001214742b */ /* 0x001fd00000000110 */
[----:B------:R-:W-:Y:S01]  /*0430*/  DFMA R20, R20, R20, R20 ;  /* 0x000000141414722b */ /* 0x000fe20000000014 */
[----:B---3--:R-:W-:-:S07]  /*0440*/  FSETP.GEU.AND P2, PT, |R23|, 6.5827683646048100446e-37, PT ;  /* 0x036000001700780b */ /* 0x008fce0003f4e200 */
[----:B------:R-:W-:-:S08]  /*0450*/  DFMA R20, R16, R20, R16 ;  /* 0x000000141014722b */ /* 0x000fd00000000010 */
[----:B------:R-:W-:-:S08]  /*0460*/  DFMA R16, -R18, R20, 1 ;  /* 0x3ff000001210742b */ /* 0x000fd00000000114 */
[----:B------:R-:W-:-:S08]  /*0470*/  DFMA R16, R20, R16, R20 ;  /* 0x000000101410722b */ /* 0x000fd00000000014 */
[----:B------:R-:W-:-:S08]  /*0480*/  DMUL R20, R22, R16 ;  /* 0x0000001016147228 */ /* 0x000fd00000000000 */
[----:B------:R-:W-:-:S08]  /*0490*/  DFMA R24, -R18, R20, R22 ;  /* 0x000000141218722b */ /* 0x000fd00000000116 */
[----:B------:R-:W-:-:S10]  /*04a0*/  DFMA R16, R16, R24, R20 ;  /* 0x000000181010722b */ /* 0x000fd40000000014 */
[----:B------:R-:W-:-:S05]  /*04b0*/  FFMA R0, RZ, R19, R17 ;  /* 0x00000013ff007223 */ /* 0x000fca0000000011 */
[----:B------:R-:W-:-:S13]  /*04c0*/  FSETP.GT.AND P0, PT, |R0|, 1.469367938527859385e-39, PT ;  /* 0x001000000000780b */ /* 0x000fda0003f04200 */
[----:B------:R-:W-:Y:S05]  /*04d0*/  @P0 BRA P2, `(.L_x_736) ;  /* 0x00000000001c0947 */ /* 0x000fea0001000000 */
[----:B------:R-:W-:Y:S01]  /*04e0*/  MOV R21, R22 ;  /* 0x0000001600157202 */ /* 0x000fe20000000f00 */
[----:B------:R-:W-:Y:S01]  /*04f0*/  IMAD.MOV.U32 R20, RZ, RZ, R23 ;  /* 0x000000ffff147224 */ /* 0x000fe200078e0017 */
[----:B------:R-:W-:Y:S01]  /*0500*/  MOV R0, 0x530 ;  /* 0x0000053000007802 */ /* 0x000fe20000000f00 */
[----:B------:R-:W-:-:S07]  /*0510*/  IMAD.MOV.U32 R11, RZ, RZ, R18 ;  /* 0x000000ffff0b7224 */ /* 0x000fce00078e0012 */
[----:B------:R-:W-:Y:S05]  /*0520*/  CALL.REL.NOINC `($__internal_2_$__cuda_sm20_div_rn_f64_full) ;  /* 0x0000000c00187944 */ /* 0x000fea0003c00000 */
[----:B------:R-:W-:Y:S02]  /*0530*/  IMAD.MOV.U32 R16, RZ, RZ, R34 ;  /* 0x000000ffff107224 */ /* 0x000fe400078e0022 */
[----:B------:R-:W-:-:S07]  /*0540*/  IMAD.MOV.U32 R17, RZ, RZ, R35 ;  /* 0x000000ffff117224 */ /* 0x000fce00078e0023 */
.L_x_736:
[----:B------:R-:W-:Y:S05]  /*0550*/  BSYNC.RECONVERGENT B2 ;  /* 0x0000000000027941 */ /* 0x000fea0003800200 */
.L_x_735:
[----:B------:R0:W-:Y:S01]  /*0560*/  STG.E.64 desc[UR6][R12.64], R16 ;  /* 0x000000100c007986 */ /* 0x0001e2000c101b06 */
[----:B------:R-:W-:Y:S01]  /*0570*/  MOV R32, R4 ;  /* 0x0000000400207202 */ /* 0x000fe20000000f00 */
[----:B------:R-:W-:Y:S06]  /*0580*/  @!P1 BRA `(.L_x_734) ;  /* 0x0000000400009947 */ /* 0x000fec0003800000 */
[----:B------:R-:W2:Y:S01]  /*0590*/  LDG.E.64 R18, desc[UR6][R14.64] ;  /* 0x000000060e127981 */ /* 0x000ea2000c1e1b00 */
[----:B0-----:R-:W0:Y:S01]  /*05a0*/  LDC.64 R12, c[0x0][0x388] ;  /* 0x0000e200ff0c7b82 */ /* 0x001e220000000a00 */
[----:B------:R-:W1:Y:S02]  /*05b0*/  LDCU UR4, c[0x0][0x390] ;  /* 0x00007200ff0477ac */ /* 0x000e640008000800 */
[----:B-1----:R-:W-:-:S04]  /*05c0*/  IMAD R11, R4, UR4, R7 ;  /* 0x00000004040b7c24 */ /* 0x002fc8000f8e0207 */
[----:B0-----:R-:W-:-:S05]  /*05d0*/  IMAD.WIDE R12, R11, 0x8, R12 ;  /* 0x000000080b0c7825 */ /* 0x001fca00078e020c */
[----:B------:R-:W3:Y:S01]  /*05e0*/  LDG.E.64 R22, desc[UR6][R12.64] ;  /* 0x000000060c167981 */ /* 0x000ee2000c1e1b00 */
[----:B------:R-:W-:Y:S01]  /*05f0*/  IMAD.MOV.U32 R16, RZ, RZ, 0x1 ;  /* 0x00000001ff107424 */ /* 0x000fe200078e00ff */
[----:B------:R-:W-:Y:S01]  /*0600*/  BSSY.RECONVERGENT B2, `(.L_x_737) ;  /* 0x0000016000027945 */ /* 0x000fe20003800200 */
[----:B------:R-:W-:Y:S01]  /*0610*/  ISETP.NE.AND P1, PT, R10, 0x1, PT ;  /* 0x000000010a00780c */ /* 0x000fe20003f25270 */
        /* <DEDUP_REMOVED lines=13> */
[----:B------:R-:W-:Y:S01]  /*06f0*/  IMAD.MOV.U32 R21, RZ, RZ, R22 ;  /* 0x000000ffff157224 */ /* 0x000fe200078e0016 */
[----:B------:R-:W-:Y:S01]  /*0700*/  MOV R0, 0x740 ;  /* 0x0000074000007802 */ /* 0x000fe20000000f00 */
[----:B------:R-:W-:Y:S02]  /*0710*/  IMAD.MOV.U32 R20, RZ, RZ, R23 ;  /* 0x000000ffff147224 */ /* 0x000fe400078e0017 */
[----:B------:R-:W-:-:S07]  /*0720*/  IMAD.MOV.U32 R11, RZ, RZ, R18 ;  /* 0x000000ffff0b7224 */ /* 0x000fce00078e0012 */
[----:B------:R-:W-:Y:S05]  /*0730*/  CALL.REL.NOINC `($__internal_2_$__cuda_sm20_div_rn_f64_full) ;  /* 0x0000000800947944 */ /* 0x000fea0003c00000 */
[----:B------:R-:W-:Y:S01]  /*0740*/  MOV R16, R34 ;  /* 0x0000002200107202 */ /* 0x000fe20000000f00 */
[----:B------:R-:W-:-:S07]  /*0750*/  IMAD.MOV.U32 R17, RZ, RZ, R35 ;  /* 0x000000ffff117224 */ /* 0x000fce00078e0023 */
.L_x_738:
[----:B------:R-:W-:Y:S05]  /*0760*/  BSYNC.RECONVERGENT B2 ;  /* 0x0000000000027941 */ /* 0x000fea0003800200 */
.L_x_737:
[----:B------:R1:W-:Y:S01]  /*0770*/  STG.E.64 desc[UR6][R12.64], R16 ;  /* 0x000000100c007986 */ /* 0x0003e2000c101b06 */
[----:B------:R-:W-:Y:S01]  /*0780*/  IMAD.MOV.U32 R32, RZ, RZ, R5 ;  /* 0x000000ffff207224 */ /* 0x000fe200078e0005 */
[----:B------:R-:W-:Y:S06]  /*0790*/  @!P1 BRA `(.L_x_734) ;  /* 0x00000000007c9947 */ /* 0x000fec0003800000 */
[----:B------:R-:W2:Y:S01]  /*07a0*/  LDG.E.64 R18, desc[UR6][R14.64] ;  /* 0x000000060e127981 */ /* 0x000ea2000c1e1b00 */
[----:B-1----:R-:W0:Y:S01]  /*07b0*/  LDC.64 R12, c[0x0][0x388] ;  /* 0x0000e200ff0c7b82 */ /* 0x002e220000000a00 */
[----:B------:R-:W1:Y:S02]  /*07c0*/  LDCU UR4, c[0x0][0x390] ;  /* 0x00007200ff0477ac */ /* 0x000e640008000800 */
[----:B-1----:R-:W-:-:S04]  /*07d0*/  IMAD R11, R5, UR4, R7 ;  /* 0x00000004050b7c24 */ /* 0x002fc8000f8e0207 */
[----:B0-----:R-:W-:-:S05]  /*07e0*/  IMAD.WIDE R12, R11, 0x8, R12 ;  /* 0x000000080b0c7825 */ /* 0x001fca00078e020c */
[----:B------:R-:W3:Y:S01]  /*07f0*/  LDG.E.64 R22, desc[UR6][R12.64] ;  /* 0x000000060c167981 */ /* 0x000ee2000c1e1b00 */
[----:B------:R-:W-:Y:S01]  /*0800*/  IMAD.MOV.U32 R16, RZ, RZ, 0x1 ;  /* 0x00000001ff107424 */ /* 0x000fe200078e00ff */
[----:B------:R-:W-:Y:S01]  /*0810*/  BSSY.RECONVERGENT B2, `(.L_x_739) ;  /* 0x0000015000027945 */ /* 0x000fe20003800200 */
[----:B--2---:R-:W0:Y:S04]  /*0820*/  MUFU.RCP64H R17, R19 ;  /* 0x0000001300117308 */ /* 0x004e280000001800 */
        /* <DEDUP_REMOVED lines=17> */
[----:B------:R-:W-:Y:S01]  /*0940*/  IMAD.MOV.U32 R16, RZ, RZ, R34 ;  /* 0x000000ffff107224 */ /* 0x000fe200078e0022 */
[----:B------:R-:W-:-:S07]  /*0950*/  MOV R17, R35 ;  /* 0x0000002300117202 */ /* 0x000fce0000000f00 */
.L_x_740:
[----:B------:R-:W-:Y:S05]  /*0960*/  BSYNC.RECONVERGENT B2 ;  /* 0x0000000000027941 */ /* 0x000fea0003800200 */
.L_x_739:
[----:B------:R2:W-:Y:S01]  /*0970*/  STG.E.64 desc[UR6][R12.64], R16 ;  /* 0x000000100c007986 */ /* 0x0005e2000c101b06 */
[----:B------:R-:W-:-:S07]  /*0980*/  IMAD.MOV.U32 R32, RZ, RZ, R9 ;  /* 0x000000ffff207224 */ /* 0x000fce00078e0009 */
.L_x_734:
[----:B------:R-:W-:Y:S05]  /*0990*/  BSYNC.RECONVERGENT B1 ;  /* 0x0000000000017941 */ /* 0x000fea0003800200 */
.L_x_733:
[----:B012---:R-:W0:Y:S01]  /*09a0*/  LDC.64 R12, c[0x0][0x388] ;  /* 0x0000e200ff0c7b82 */ /* 0x007e220000000a00 */
[----:B------:R-:W-:-:S13]  /*09b0*/  ISETP.GE.U32.AND P0, PT, R6, 0x3, PT ;  /* 0x000000030600780c */ /* 0x000fda0003f06070 */
[----:B------:R-:W-:Y:S05]  /*09c0*/  @!P0 BRA `(.L_x_732) ;  /* 0x0000000400d88947 */ /* 0x000fea0003800000 */
.L_x_749:
[----:B------:R-:W2:Y:S01]  /*09d0*/  LDG.E.64 R18, desc[UR6][R14.64] ;  /* 0x000000060e127981 */ /* 0x000ea2000c1e1b00 */
[----:B------:R-:W-:-:S04]  /*09e0*/  IMAD R27, R32, UR5, R7 ;  /* 0x00000005201b7c24 */ /* 0x000fc8000f8e0207 */
[----:B0-----:R-:W-:-:S05]  /*09f0*/  IMAD.WIDE R26, R27, 0x8, R12 ;  /* 0x000000081b1a7825 */ /* 0x001fca00078e020c */
[----:B------:R-:W3:Y:S01]  /*0a00*/  LDG.E.64 R22, desc[UR6][R26.64] ;  /* 0x000000061a167981 */ /* 0x000ee2000c1e1b00 */
[----:B------:R-:W-:Y:S01]  /*0a10*/  IMAD.MOV.U32 R16, RZ, RZ, 0x1 ;  /* 0x00000001ff107424 */ /* 0x000fe200078e00ff */
[----:B------:R-:W-:Y:S01]  /*0a20*/  BSSY.RECONVERGENT B1, `(.L_x_741) ;  /* 0x0000015000017945 */ /* 0x000fe20003800200 */
[----:B--2---:R-:W0:Y:S01]  /*0a30*/  MUFU.RCP64H R17, R19 ;  /* 0x0000001300117308 */ /* 0x004e220000001800 */
[----:B---3--:R-:W-:-:S03]  /*0a40*/  FSETP.GEU.AND P1, PT, |R23|, 6.5827683646048100446e-37, PT ;  /* 0x036000001700780b */ /* 0x008fc60003f2e200 */
[----:B0-----:R-:W-:-:S08]  /*0a50*/  DFMA R20, -R18, R16, 1 ;  /* 0x3ff000001214742b */ /* 0x001fd00000000110 */
[----:B------:R-:W-:-:S08]  /*0a60*/  DFMA R20, R20, R20, R20 ;  /* 0x000000141414722b */ /* 0x000fd00000000014 */
        /* <DEDUP_REMOVED lines=10> */
[----:B------:R-:W-:Y:S01]  /*0b10*/  MOV R20, R23 ;  /* 0x0000001700147202 */ /* 0x000fe20000000f00 */
[----:B------:R-:W-:Y:S01]  /*0b20*/  IMAD.MOV.U32 R11, RZ, RZ, R18 ;  /* 0x000000ffff0b7224 */ /* 0x000fe200078e0012 */
[----:B------:R-:W-:-:S07]  /*0b30*/  MOV R0, 0xb50 ;  /* 0x00000b5000007802 */ /* 0x000fce0000000f00 */
[----:B------:R-:W-:Y:S05]  /*0b40*/  CALL.REL.NOINC `($__internal_2_$__cuda_sm20_div_rn_f64_full) ;  /* 0x0000000400907944 */ /* 0x000fea0003c00000 */
[----:B------:R-:W-:Y:S02]  /*0b50*/  IMAD.MOV.U32 R16, RZ, RZ, R34 ;  /* 0x000000ffff107224 */ /* 0x000fe400078e0022 */
[----:B------:R-:W-:-:S07]  /*0b60*/  IMAD.MOV.U32 R17, RZ, RZ, R35 ;  /* 0x000000ffff117224 */ /* 0x000fce00078e0023 */
.L_x_742:
[----:B------:R-:W-:Y:S05]  /*0b70*/  BSYNC.RECONVERGENT B1 ;  /* 0x0000000000017941 */ /* 0x000fea0003800200 */
.L_x_741:
[----:B------:R0:W-:Y:S04]  /*0b80*/  STG.E.64 desc[UR6][R26.64], R16 ;  /* 0x000000101a007986 */ /* 0x0001e8000c101b06 */
[----:B------:R-:W2:Y:S01]  /*0b90*/  LDG.E.64 R18, desc[UR6][R14.64] ;  /* 0x000000060e127981 */ /* 0x000ea2000c1e1b00 */
[----:B------:R-:W-:-:S05]  /*0ba0*/  IADD3 R32, PT, PT, R3, R32, RZ ;  /* 0x0000002003207210 */ /* 0x000fca0007ffe0ff */
        /* <DEDUP_REMOVED lines=25> */
.L_x_744:
[----:B------:R-:W-:Y:S05]  /*0d40*/  BSYNC.RECONVERGENT B1 ;  /* 0x0000000000017941 */ /* 0x000fea0003800200 */
.L_x_743:
[----:B------:R0:W-:Y:S04]  /*0d50*/  STG.E.64 desc[UR6][R26.64], R16 ;  /* 0x000000101a007986 */ /* 0x0001e8000c101b06 */
[----:B------:R-:W2:Y:S01]  /*0d60*/  LDG.E.64 R18, desc[UR6][R14.64] ;  /* 0x000000060e127981 */ /* 0x000ea2000c1e1b00 */
[----:B------:R-:W-:-:S04]  /*0d70*/  IMAD.IADD R32, R3, 0x1, R32 ;  /* 0x0000000103207824 */ /* 0x000fc800078e0220 */
[----:B------:R-:W-:-:S04]  /*0d80*/  IMAD R11, R32, UR5, R7 ;  /* 0x00000005200b7c24 */ /* 0x000fc8000f8e0207 */
[----:B0-----:R-:W-:-:S05]  /*0d90*/  IMAD.WIDE R26, R11, 0x8, R12 ;  /* 0x000000080b1a7825 */ /* 0x001fca00078e020c */
[----:B------:R-:W3:Y:S01]  /*0da0*/  LDG.E.64 R22, desc[UR6][R26.64] ;  /* 0x000000061a167981 */ /* 0x000ee2000c1e1b00 */
[----:B------:R-:W-:Y:S01]  /*0db0*/  MOV R20, 0x1 ;  /* 0x0000000100147802 */ /* 0x000fe20000000f00 */
        /* <DEDUP_REMOVED lines=21> */
.L_x_746:
[----:B------:R-:W-:Y:S05]  /*0f10*/  BSYNC.RECONVERGENT B1 ;  /* 0x0000000000017941 */ /* 0x000fea0003800200 */
.L_x_745:
[----:B------:R0:W-:Y:S04]  /*0f20*/  STG.E.64 desc[UR6][R26.64], R16 ;  /* 0x000000101a007986 */ /* 0x0001e8000c101b06 */
[----:B------:R-:W2:Y:S01]  /*0f30*/  LDG.E.64 R18, desc[UR6][R14.64] ;  /* 0x000000060e127981 */ /* 0x000ea2000c1e1b00 */
[----:B------:R-:W-:-:S04]  /*0f40*/  IMAD.IADD R32, R3, 0x1, R32 ;  /* 0x0000000103207824 */ /* 0x000fc800078e0220 */
        /* <DEDUP_REMOVED lines=25> */
.L_x_748:
[----:B------:R-:W-:Y:S05]  /*10e0*/  BSYNC.RECONVERGENT B1 ;  /* 0x0000000000017941 */ /* 0x000fea0003800200 */
.L_x_747:
[----:B------:R1:W-:Y:S01]  /*10f0*/  STG.E.64 desc[UR6][R26.64], R16 ;  /* 0x000000101a007986 */ /* 0x0003e2000c101b06 */
[----:B------:R-:W-:-:S05]  /*1100*/  IMAD.IADD R32, R3, 0x1, R32 ;  /* 0x0000000103207824 */ /* 0x000fca00078e0220 */
[----:B------:R-:W-:-:S13]  /*1110*/  ISETP.GE.AND P0, PT, R32, UR5, PT ;  /* 0x0000000520007c0c */ /* 0x000fda000bf06270 */
[----:B-1----:R-:W-:Y:S05]  /*1120*/  @!P0 BRA `(.L_x_749) ;  /* 0xfffffff800288947 */ /* 0x002fea000383ffff */
.L_x_732:
[----:B------:R-:W-:Y:S05]  /*1130*/  BSYNC.RECONVERGENT B0 ;  /* 0x0000000000007941 */ /* 0x000fea0003800200 */
.L_x_731:
[----:B------:R-:W1:Y:S01]  /*1140*/  LDCU UR4, c[0x0][0x390] ;  /* 0x00007200ff0477ac */ /* 0x000e620008000800 */
[----:B------:R-:W-:-:S05]  /*1150*/  IMAD.IADD R7, R8, 0x1, R7 ;  /* 0x0000000108077824 */ /* 0x000fca00078e0207 */
[----:B-1----:R-:W-:-:S13]  /*1160*/  ISETP.GE.AND P0, PT, R7, UR4, PT ;  /* 0x0000000407007c0c */ /* 0x002fda000bf06270 */
[----:B------:R-:W-:Y:S05]  /*1170*/  @!P0 BRA `(.L_x_750) ;  /* 0xfffffff000588947 */ /* 0x000fea000383ffff */
[----:B------:R-:W-:Y:S05]  /*1180*/  EXIT ;  /* 0x000000000000794d */ /* 0x000fea0003800000 */
        .weak           $__internal_2_$__cuda_sm20_div_rn_f64_full
        .type           $__internal_2_$__cuda_sm20_div_rn_f64_full,@function
        .size           $__internal_2_$__cuda_sm20_div_rn_f64_full,(.L_x_764 - $__internal_2_$__cuda_sm20_div_rn_f64_full)
$__internal_2_$__cuda_sm20_div_rn_f64_full:
[C---:B------:R-:W-:Y:S01]  /*1190*/  FSETP.GEU.AND P0, PT, |R19|.reuse, 1.469367938527859385e-39, PT ;  /* 0x001000001300780b */ /* 0x040fe20003f0e200 */
[----:B------:R-:W-:Y:S01]  /*11a0*/  IMAD.MOV.U32 R18, RZ, RZ, R11 ;  /* 0x000000ffff127224 */ /* 0x000fe200078e000b */
[----:B------:R-:W-:Y:S01]  /*11b0*/  LOP3.LUT R16, R19, 0x800fffff, RZ, 0xc0, !PT ;  /* 0x800fffff13107812 */ /* 0x000fe200078ec0ff */
[----:B------:R-:W-:Y:S01]  /*11c0*/  IMAD.MOV.U32 R24, RZ, RZ, 0x1 ;  /* 0x00000001ff187424 */ /* 0x000fe200078e00ff */
[-C--:B------:R-:W-:Y:S01]  /*11d0*/  LOP3.LUT R21, R21, R20.reuse, RZ, 0x3c, !PT ;  /* 0x0000001415157212 */ /* 0x080fe200078e3cff */
[----:B------:R-:W-:Y:S01]  /*11e0*/  IMAD.MOV.U32 R28, RZ, RZ, 0x1ca00000 ;  /* 0x1ca00000ff1c7424 */ /* 0x000fe200078e00ff */
[----:B------:R-:W-:Y:S01]  /*11f0*/  LOP3.LUT R17, R16, 0x3ff00000, RZ, 0xfc, !PT ;  /* 0x3ff0000010117812 */ /* 0x000fe200078efcff */
[----:B------:R-:W-:Y:S01]  /*1200*/  BSSY.RECONVERGENT B3, `(.L_x_751) ;  /* 0x0000054000037945 */ /* 0x000fe20003800200 */
[----:B------:R-:W-:Y:S02]  /*1210*/  MOV R16, R11 ;  /* 0x0000000b00107202 */ /* 0x000fe40000000f00 */
[----:B------:R-:W-:-:S02]  /*1220*/  LOP3.LUT R20, R21, R20, RZ, 0x3c, !PT ;  /* 0x0000001415147212 */ /* 0x000fc400078e3cff */
[----:B------:R-:W-:Y:S01]  /*1230*/  LOP3.LUT R30, R19, 0x7ff00000, RZ, 0xc0, !PT ;  /* 0x7ff00000131e7812 */ /* 0x000fe200078ec0ff */
[----:B------:R-:W-:Y:S01]  /*1240*/  @!P0 DMUL R16, R18, 8.98846567431157953865e+307 ;  /* 0x7fe0000012108828 */ /* 0x000fe20000000000 */
[----:B------:R-:W-:-:S04]  /*1250*/  LOP3.LUT R21, R21, R20, RZ, 0x3c, !PT ;  /* 0x0000001415157212 */ /* 0x000fc800078e3cff */
[C---:B------:R-:W-:Y:S01]  /*1260*/  FSETP.GEU.AND P3, PT, |R21|.reuse, 1.469367938527859385e-39, PT ;  /* 0x001000001500780b */ /* 0x040fe20003f6e200 */
[----:B------:R-:W0:Y:S01]  /*1270*/  MUFU.RCP64H R25, R17 ;  /* 0x0000001100197308 */ /* 0x000e220000001800 */
[----:B------:R-:W-:-:S04]  /*1280*/  LOP3.LUT R11, R21, 0x7ff00000, RZ, 0xc0, !PT ;  /* 0x7ff00000150b7812 */ /* 0x000fc800078ec0ff */
[----:B------:R-:W-:Y:S01]  /*1290*/  ISETP.GE.U32.AND P2, PT, R11, R30, PT ;  /* 0x0000001e0b00720c */ /* 0x000fe20003f46070 */
[----:B------:R-:W-:Y:S01]  /*12a0*/  IMAD.MOV.U32 R29, RZ, RZ, R11 ;  /* 0x000000ffff1d7224 */ /* 0x000fe200078e000b */
[----:B------:R-:W-:Y:S02]  /*12b0*/  @!P0 LOP3.LUT R30, R17, 0x7ff00000, RZ, 0xc0, !PT ;  /* 0x7ff00000111e8812 */ /* 0x000fe400078ec0ff */
[----:B------:R-:W-:-:S03]  /*12c0*/  SEL R23, R28, 0x63400000, !P2 ;  /* 0x634000001c177807 */ /* 0x000fc60005000000 */
[----:B------:R-:W-:Y:S02]  /*12d0*/  @!P3 LOP3.LUT R22, R19, 0x7ff00000, RZ, 0xc0, !PT ;  /* 0x7ff000001316b812 */ /* 0x000fe400078ec0ff */
[----:B------:R-:W-:Y:S02]  /*12e0*/  LOP3.LUT R23, R23, 0x800fffff, R21, 0xf8, !PT ;  /* 0x800fffff17177812 */ /* 0x000fe400078ef815 */
[----:B------:R-:W-:Y:S01]  /*12f0*/  @!P3 ISETP.GE.U32.AND P4, PT, R11, R22, PT ;  /* 0x000000160b00b20c */ /* 0x000fe20003f86070 */
[----:B0-----:R-:W-:-:S03]  /*1300*/  DFMA R34, R24, -R16, 1 ;  /* 0x3ff000001822742b */ /* 0x001fc60000000810 */
[----:B------:R-:W-:-:S04]  /*1310*/  @!P3 SEL R22, R28, 0x63400000, !P4 ;  /* 0x634000001c16b807 */ /* 0x000fc80006000000 */
[----:B------:R-:W-:Y:S01]  /*1320*/  @!P3 LOP3.LUT R22, R22, 0x80000000, R21, 0xf8, !PT ;  /* 0x800000001616b812 */ /* 0x000fe200078ef815 */
[----:B------:R-:W-:-:S08]  /*1330*/  DFMA R34, R34, R34, R34 ;  /* 0x000000222222722b */ /* 0x000fd00000000022 */
[----:B------:R-:W-:Y:S01]  /*1340*/  DFMA R24, R24, R34, R24 ;  /* 0x000000221818722b */ /* 0x000fe20000000018 */
[----:B------:R-:W-:Y:S01]  /*1350*/  @!P3 LOP3.LUT R35, R22, 0x100000, RZ, 0xfc, !PT ;  /* 0x001000001623b812 */ /* 0x000fe200078efcff */
[----:B------:R-:W-:Y:S01]  /*1360*/  IMAD.MOV.U32 R22, RZ, RZ, R20 ;  /* 0x000000ffff167224 */ /* 0x000fe200078e0014 */
[----:B------:R-:W-:-:S05]  /*1370*/  @!P3 MOV R34, RZ ;  /* 0x000000ff0022b202 */ /* 0x000fca0000000f00 */
[----:B------:R-:W-:Y:S02]  /*1380*/  DFMA R36, R24, -R16, 1 ;  /* 0x3ff000001824742b */ /* 0x000fe40000000810 */
[----:B------:R-:W-:-:S06]  /*1390*/  @!P3 DFMA R22, R22, 2, -R34 ;  /* 0x400000001616b82b */ /* 0x000fcc0000000822 */
[----:B------:R-:W-:-:S04]  /*13a0*/  DFMA R36, R24, R36, R24 ;  /* 0x000000241824722b */ /* 0x000fc80000000018 */
[----:B------:R-:W-:-:S04]  /*13b0*/  @!P3 LOP3.LUT R29, R23, 0x7ff00000, RZ, 0xc0, !PT ;  /* 0x7ff00000171db812 */ /* 0x000fc800078ec0ff */
[----:B------:R-:W-:Y:S01]  /*13c0*/  DMUL R34, R36, R22 ;  /* 0x0000001624227228 */ /* 0x000fe20000000000 */
[----:B------:R-:W-:-:S05]  /*13d0*/  VIADD R31, R29, 0xffffffff ;  /* 0xffffffff1d1f7836 */ /* 0x000fca0000000000 */
[----:B------:R-:W-:Y:S01]  /*13e0*/  ISETP.GT.U32.AND P0, PT, R31, 0x7feffffe, PT ;  /* 0x7feffffe1f00780c */ /* 0x000fe20003f04070 */
[----:B------:R-:W-:Y:S01]  /*13f0*/  VIADD R31, R30, 0xffffffff ;  /* 0xffffffff1e1f7836 */ /* 0x000fe20000000000 */
[----:B------:R-:W-:-:S04]  /*1400*/  DFMA R24, R34, -R16, R22 ;  /* 0x800000102218722b */ /* 0x000fc80000000016 */
[----:B------:R-:W-:-:S04]  /*1410*/  ISETP.GT.U32.OR P0, PT, R31, 0x7feffffe, P0 ;  /* 0x7feffffe1f00780c */ /* 0x000fc80000704470 */
[----:B------:R-:W-:-:S09]  /*1420*/  DFMA R24, R36, R24, R34 ;  /* 0x000000182418722b */ /* 0x000fd20000000022 */
[----:B------:R-:W-:Y:S05]  /*1430*/  @P0 BRA `(.L_x_752) ;  /* 0x00000000006c0947 */ /* 0x000fea0003800000 */
[----:B------:R-:W-:-:S04]  /*1440*/  LOP3.LUT R20, R19, 0x7ff00000, RZ, 0xc0, !PT ;  /* 0x7ff0000013147812 */ /* 0x000fc800078ec0ff */
[CC--:B------:R-:W-:Y:S02]  /*1450*/  VIADDMNMX R21, R11.reuse, -R20.reuse, 0xb9600000, !PT ;  /* 0xb96000000b157446 */ /* 0x0c0fe40007800914 */
[----:B------:R-:W-:Y:S02]  /*1460*/  ISETP.GE.U32.AND P0, PT, R11, R20, PT ;  /* 0x000000140b00720c */ /* 0x000fe40003f06070 */
[----:B------:R-:W-:Y:S02]  /*1470*/  VIMNMX R21, PT, PT, R21, 0x46a00000, PT ;  /* 0x46a0000015157848 */ /* 0x000fe40003fe0100 */
[----:B------:R-:W-:-:S04]  /*1480*/  SEL R28, R28, 0x63400000, !P0 ;  /* 0x634000001c1c7807 */ /* 0x000fc80004000000 */
[----:B------:R-:W-:Y:S01]  /*1490*/  IADD3 R21, PT, PT, -R28, R21, RZ ;  /* 0x000000151c157210 */ /* 0x000fe20007ffe1ff */
[----:B------:R-:W-:-:S04]  /*14a0*/  IMAD.MOV.U32 R28, RZ, RZ, RZ ;  /* 0x000000ffff1c7224 */ /* 0x000fc800078e00ff */
[----:B------:R-:W-:-:S06]  /*14b0*/  VIADD R29, R21, 0x7fe00000 ;  /* 0x7fe00000151d7836 */ /* 0x000fcc0000000000 */
[----:B------:R-:W-:-:S10]  /*14c0*/  DMUL R34, R24, R28 ;  /* 0x0000001c18227228 */ /* 0x000fd40000000000 */
[----:B------:R-:W-:-:S13]  /*14d0*/  FSETP.GTU.AND P0, PT, |R35|, 1.469367938527859385e-39, PT ;  /* 0x001000002300780b */ /* 0x000fda0003f0c200 */
[----:B------:R-:W-:Y:S05]  /*14e0*/  @P0 BRA `(.L_x_753) ;  /* 0x0000000000940947 */ /* 0x000fea0003800000 */
[----:B------:R-:W-:Y:S01]  /*14f0*/  DFMA R16, R24, -R16, R22 ;  /* 0x800000101810722b */ /* 0x000fe20000000016 */
[----:B------:R-:W-:-:S09]  /*1500*/  IMAD.MOV.U32 R28, RZ, RZ, RZ ;  /* 0x000000ffff1c7224 */ /* 0x000fd200078e00ff */
[C---:B------:R-:W-:Y:S02]  /*1510*/  FSETP.NEU.AND P0, PT, R17.reuse, RZ, PT ;  /* 0x000000ff1100720b */ /* 0x040fe40003f0d000 */
[----:B------:R-:W-:-:S04]  /*1520*/  LOP3.LUT R18, R17, 0x80000000, R19, 0x48, !PT ;  /* 0x8000000011127812 */ /* 0x000fc800078e4813 */
[----:B------:R-:W-:-:S07]  /*1530*/  LOP3.LUT R29, R18, R29, RZ, 0xfc, !PT ;  /* 0x0000001d121d7212 */ /* 0x000fce00078efcff */
[----:B------:R-:W-:Y:S05]  /*1540*/  @!P0 BRA `(.L_x_753) ;  /* 0x00000000007c8947 */ /* 0x000fea0003800000 */
[C---:B------:R-:W-:Y:S01]  /*1550*/  IADD3 R17, PT, PT, -R21.reuse, RZ, RZ ;  /* 0x000000ff15117210 */ /* 0x040fe20007ffe1ff */
[----:B------:R-:W-:Y:S01]  /*1560*/  IMAD.MOV.U32 R16, RZ, RZ, RZ ;  /* 0x000000ffff107224 */ /* 0x000fe200078e00ff */
[----:B------:R-:W-:-:S05]  /*1570*/  IADD3 R21, PT, PT, -R21, -0x43300000, RZ ;  /* 0xbcd0000015157810 */ /* 0x000fca0007ffe1ff */
[----:B------:R-:W-:Y:S02]  /*1580*/  DFMA R16, R34, -R16, R24 ;  /* 0x800000102210722b */ /* 0x000fe40000000018 */
[----:B------:R-:W-:-:S08]  /*1590*/  DMUL.RP R24, R24, R28 ;  /* 0x0000001c18187228 */ /* 0x000fd00000008000 */
[----:B------:R-:W-:Y:S02]  /*15a0*/  FSETP.NEU.AND P0, PT, |R17|, R21, PT ;  /* 0x000000151100720b */ /* 0x000fe40003f0d200 */
[----:B------:R-:W-:Y:S02]  /*15b0*/  LOP3.LUT R11, R25, R18, RZ, 0x3c, !PT ;  /* 0x00000012190b7212 */ /* 0x000fe400078e3cff */
[----:B------:R-:W-:Y:S02]  /*15c0*/  FSEL R34, R24, R34, !P0 ;  /* 0x0000002218227208 */ /* 0x000fe40004000000 */
[----:B------:R-:W-:Y:S01]  /*15d0*/  FSEL R35, R11, R35, !P0 ;  /* 0x000000230b237208 */ /* 0x000fe20004000000 */
[----:B------:R-:W-:Y:S06]  /*15e0*/  BRA `(.L_x_753) ;  /* 0x0000000000547947 */ /* 0x000fec0003800000 */
.L_x_752:
[----:B------:R-:W-:-:S14]  /*15f0*/  DSETP.NAN.AND P0, PT, R20, R20, PT ;  /* 0x000000141400722a */ /* 0x000fdc0003f08000 */
[----:B------:R-:W-:Y:S05]  /*1600*/  @P0 BRA `(.L_x_754) ;  /* 0x0000000000440947 */ /* 0x000fea0003800000 */
[----:B------:R-:W-:-:S14]  /*1610*/  DSETP.NAN.AND P0, PT, R18, R18, PT ;  /* 0x000000121200722a */ /* 0x000fdc0003f08000 */
[----:B------:R-:W-:Y:S05]  /*1620*/  @P0 BRA `(.L_x_755) ;  /* 0x0000000000300947 */ /* 0x000fea0003800000 */
[----:B------:R-:W-:Y:S01]  /*1630*/  ISETP.NE.AND P0, PT, R29, R30, PT ;  /* 0x0000001e1d00720c */ /* 0x000fe20003f05270 */
[----:B------:R-:W-:Y:S02]  /*1640*/  IMAD.MOV.U32 R34, RZ, RZ, 0x0 ;  /* 0x00000000ff227424 */ /* 0x000fe400078e00ff */
[----:B------:R-:W-:-:S10]  /*1650*/  IMAD.MOV.U32 R35, RZ, RZ, -0x80000 ;  /* 0xfff80000ff237424 */ /* 0x000fd400078e00ff */
[----:B------:R-:W-:Y:S05]  /*1660*/  @!P0 BRA `(.L_x_753) ;  /* 0x0000000000348947 */ /* 0x000fea0003800000 */
[----:B------:R-:W-:Y:S02]  /*1670*/  ISETP.NE.AND P0, PT, R29, 0x7ff00000, PT ;  /* 0x7ff000001d00780c */ /* 0x000fe40003f05270 */
[----:B------:R-:W-:Y:S02]  /*1680*/  LOP3.LUT R35, R21, 0x80000000, R19, 0x48, !PT ;  /* 0x8000000015237812 */ /* 0x000fe400078e4813 */
[----:B------:R-:W-:-:S13]  /*1690*/  ISETP.EQ.OR P0, PT, R30, RZ, !P0 ;  /* 0x000000ff1e00720c */ /* 0x000fda0004702670 */
[----:B------:R-:W-:Y:S02]  /*16a0*/  @P0 LOP3.LUT R11, R35, 0x7ff00000, RZ, 0xfc, !PT ;  /* 0x7ff00000230b0812 */ /* 0x000fe400078efcff */
[----:B------:R-:W-:Y:S01]  /*16b0*/  @!P0 MOV R34, RZ ;  /* 0x000000ff00228202 */ /* 0x000fe20000000f00 */
[----:B------:R-:W-:Y:S02]  /*16c0*/  @P0 IMAD.MOV.U32 R34, RZ, RZ, RZ ;  /* 0x000000ffff220224 */ /* 0x000fe400078e00ff */
[----:B------:R-:W-:Y:S01]  /*16d0*/  @P0 IMAD.MOV.U32 R35, RZ, RZ, R11 ;  /* 0x000000ffff230224 */ /* 0x000fe200078e000b */
[----:B------:R-:W-:Y:S06]  /*16e0*/  BRA `(.L_x_753) ;  /* 0x0000000000147947 */ /* 0x000fec0003800000 */
.L_x_755:
[----:B------:R-:W-:Y:S01]  /*16f0*/  LOP3.LUT R35, R19, 0x80000, RZ, 0xfc, !PT ;  /* 0x0008000013237812 */ /* 0x000fe200078efcff */
[----:B------:R-:W-:Y:S01]  /*1700*/  IMAD.MOV.U32 R34, RZ, RZ, R18 ;  /* 0x000000ffff227224 */ /* 0x000fe200078e0012 */
[----:B------:R-:W-:Y:S06]  /*1710*/  BRA `(.L_x_753) ;  /* 0x0000000000087947 */ /* 0x000fec0003800000 */
.L_x_754:
[----:B------:R-:W-:Y:S02]  /*1720*/  LOP3.LUT R35, R21, 0x80000, RZ, 0xfc, !PT ;  /* 0x0008000015237812 */ /* 0x000fe400078efcff */
[----:B------:R-:W-:-:S07]  /*1730*/  MOV R34, R20 ;  /* 0x0000001400227202 */ /* 0x000fce0000000f00 */
.L_x_753:
[----:B------:R-:W-:Y:S05]  /*1740*/  BSYNC.RECONVERGENT B3 ;  /* 0x0000000000037941 */ /* 0x000fea0003800200 */
.L_x_751:
[----:B------:R-:W-:Y:S02]  /*1750*/  IMAD.MOV.U32 R16, RZ, RZ, R0 ;  /* 0x000000ffff107224 */ /* 0x000fe400078e0000 */
[----:B------:R-:W-:-:S04]  /*1760*/  IMAD.MOV.U32 R17, RZ, RZ, 0x0 ;  /* 0x00000000ff117424 */ /* 0x000fc800078e00ff */
[----:B------:R-:W-:Y:S05]  /*1770*/  RET.REL.NODEC R16 `(_Z11divideUnityPdS_i) ;  /* 0xffffffe810207950 */ /* 0x000fea0003c3ffff */
.L_x_756:
        /* <DEDUP_REMOVED lines=16> */
.L_x_764:


//--------------------- .text._Z9swapLinesPdS_iii --------------------------
	.section	.text._Z9swapLinesPdS_iii,"ax",@progbits
	.align	128
        .global         _Z9swapLinesPdS_iii
        .type           _Z9swapLinesPdS_iii,@function
        .size           _Z9swapLinesPdS_iii,(.L_x_777 - _Z9swapLinesPdS_iii)
        .other          _Z9swapLinesPdS_iii,@"STO_CUDA_ENTRY STV_DEFAULT"
_Z9swapLinesPdS_iii:
.text._Z9swapLinesPdS_iii:
[----:B------:R-:W-:Y:S01]  /*0000*/  LDC R1, c[0x0][0x37c] ;  /* 0x0000df00ff017b82 */ /* 0x000fe20000000800 */
[----:B------:R-:W0:Y:S07]  /*0010*/  S2R R9, SR_TID.X ;  /* 0x0000000000097919 */ /* 0x000e2e0000002100 */
[----:B------:R-:W0:Y:S01]  /*0020*/  S2UR UR4, SR_CTAID.X ;  /* 0x00000000000479c3 */ /* 0x000e220000002500 */
[----:B------:R-:W1:Y:S07]  /*0030*/  LDCU UR6, c[0x0][0x390] ;  /* 0x00007200ff0677ac */ /* 0x000e6e0008000800 */
[----:B------:R-:W0:Y:S01]  /*0040*/  LDC R0, c[0x0][0x360] ;  /* 0x0000d800ff007b82 */ /* 0x000e220000000800 */
[----:B------:R-:W2:Y:S01]  /*0050*/  LDCU UR5, c[0x0][0x370] ;  /* 0x00006e00ff0577ac */ /* 0x000ea20008000800 */
[----:B0-----:R-:W-:-:S02]  /*0060*/  IMAD R9, R0, UR4, R9 ;  /* 0x0000000400097c24 */ /* 0x001fc4000f8e0209 */
[----:B--2---:R-:W-:-:S03]  /*0070*/  IMAD R0, R0, UR5, RZ ;  /* 0x0000000500007c24 */ /* 0x004fc6000f8e02ff */
[----:B-1----:R-:W-:-:S13]  /*0080*/  ISETP.GE.AND P0, PT, R9, UR6, PT ;  /* 0x0000000609007c0c */ /* 0x002fda000bf06270 */
[----:B------:R-:W-:Y:S05]  /*0090*/  @P0 EXIT ;  /* 0x000000000000094d */ /* 0x000fea0003800000 */
[----:B------:R-:W0:Y:S01]  /*00a0*/  I2F.U32.RP R7, R0 ;  /* 0x0000000000077306 */ /* 0x000e220000209000 */
[----:B------:R-:W-:Y:S01]  /*00b0*/  IADD3 R4, PT, PT, R0, R9, RZ ;  /* 0x0000000900047210 */ /* 0x000fe20007ffe0ff */
[----:B------:R-:W1:Y:S01]  /*00c0*/  LDCU.64 UR4, c[0x0][0x358] ;  /* 0x00006b00ff0477ac */ /* 0x000e620008000a00 */
[----:B------:R-:W-:Y:S01]  /*00d0*/  IADD3 R11, PT, PT, RZ, -R0, RZ ;  /* 0x80000000ff0b7210 */ /* 0x000fe20007ffe0ff */
[----:B------:R-:W-:Y:S01]  /*00e0*/  BSSY.RECONVERGENT B0, `(.L_x_757) ;  /* 0x0000035000007945 */ /* 0x000fe20003800200 */
[C---:B------:R-:W-:Y:S02]  /*00f0*/  ISETP.GE.AND P0, PT, R4.reuse, UR6, PT ;  /* 0x0000000604007c0c */ /* 0x040fe4000bf06270 */
[----:B------:R-:W-:Y:S02]  /*0100*/  VIMNMX R5, PT, PT, R4, UR6, !PT ;  /* 0x0000000604057c48 */ /* 0x000fe4000ffe0100 */
[----:B------:R-:W-:Y:S02]  /*0110*/  SEL R6, RZ, 0x1, P0 ;  /* 0x00000001ff067807 */ /* 0x000fe40000000000 */
[----:B------:R-:W-:-:S02]  /*0120*/  ISETP.NE.U32.AND P2, PT, R0, RZ, PT ;  /* 0x000000ff0000720c */ /* 0x000fc40003f45070 */
[----:B------:R-:W-:Y:S01]  /*0130*/  IADD3 R5, PT, PT, R5, -R4, -R6 ;  /* 0x8000000405057210 */ /* 0x000fe20007ffe806 */
[----:B0-----:R-:W0:Y:S02]  /*0140*/  MUFU.RCP R7, R7 ;  /* 0x0000000700077308 */ /* 0x001e240000001000 */
[----:B0-----:R-:W-:-:S06]  /*0150*/  IADD3 R2, PT, PT, R7, 0xffffffe, RZ ;  /* 0x0ffffffe07027810 */ /* 0x001fcc0007ffe0ff */
[----:B------:R0:W2:Y:S02]  /*0160*/  F2I.FTZ.U32.TRUNC.NTZ R3, R2 ;  /* 0x0000000200037305 */ /* 0x0000a4000021f000 */
[----:B0-----:R-:W-:Y:S02]  /*0170*/  HFMA2 R2, -RZ, RZ, 0, 0 ;  /* 0x00000000ff027431 */ /* 0x001fe400000001ff */
[----:B--2---:R-:W-:-:S04]  /*0180*/  IMAD R11, R11, R3, RZ ;  /* 0x000000030b0b7224 */ /* 0x004fc800078e02ff */
[----:B------:R-:W-:-:S06]  /*0190*/  IMAD.HI.U32 R8, R3, R11, R2 ;  /* 0x0000000b03087227 */ /* 0x000fcc00078e0002 */
[----:B------:R-:W-:-:S05]  /*01a0*/  IMAD.HI.U32 R3, R8, R5, RZ ;  /* 0x0000000508037227 */ /* 0x000fca00078e00ff */
[----:B------:R-:W-:-:S05]  /*01b0*/  IADD3 R2, PT, PT, -R3, RZ, RZ ;  /* 0x000000ff03027210 */ /* 0x000fca0007ffe1ff */
[----:B------:R-:W-:-:S05]  /*01c0*/  IMAD R5, R0, R2, R5 ;  /* 0x0000000200057224 */ /* 0x000fca00078e0205 */
[----:B------:R-:W-:-:S13]  /*01d0*/  ISETP.GE.U32.AND P0, PT, R5, R0, PT ;  /* 0x000000000500720c */ /* 0x000fda0003f06070 */
[----:B------:R-:W-:Y:S02]  /*01e0*/  @P0 IADD3 R5, PT, PT, -R0, R5, RZ ;  /* 0x0000000500050210 */ /* 0x000fe40007ffe1ff */
[----:B------:R-:W-:Y:S02]  /*01f0*/  @P0 IADD3 R3, PT, PT, R3, 0x1, RZ ;  /* 0x0000000103030810 */ /* 0x000fe40007ffe0ff */
[----:B------:R-:W-:-:S13]  /*0200*/  ISETP.GE.U32.AND P1, PT, R5, R0, PT ;  /* 0x000000000500720c */ /* 0x000fda0003f26070 */
[----:B------:R-:W-:Y:S02]  /*0210*/  @P1 IADD3 R3, PT, PT, R3, 0x1, RZ ;  /* 0x0000000103031810 */ /* 0x000fe40007ffe0ff */
[----:B------:R-:W-:-:S04]  /*0220*/  @!P2 LOP3.LUT R3, RZ, R0, RZ, 0x33, !PT ;  /* 0x00000000ff03a212 */ /* 0x000fc800078e33ff */
[----:B------:R-:W-:-:S04]  /*0230*/  IADD3 R6, PT, PT, R6, R3, RZ ;  /* 0x0000000306067210 */ /* 0x000fc80007ffe0ff */
[C---:B------:R-:W-:Y:S02]  /*0240*/  LOP3.LUT R2, R6.reuse, 0x3, RZ, 0xc0, !PT ;  /* 0x0000000306027812 */ /* 0x040fe400078ec0ff */
[----:B------:R-:W-:Y:S02]  /*0250*/  ISETP.GE.U32.AND P1, PT, R6, 0x3, PT ;  /* 0x000000030600780c */ /* 0x000fe40003f26070 */
[----:B------:R-:W-:-:S13]  /*0260*/  ISETP.NE.AND P0, PT, R2, 0x3, PT ;  /* 0x000000030200780c */ /* 0x000fda0003f05270 */
[----:B-1----:R-:W-:Y:S05]  /*0270*/  @!P0 BRA `(.L_x_758) ;  /* 0x00000000006c8947 */ /* 0x002fea0003800000 */
[----:B------:R-:W0:Y:S01]  /*0280*/  LDC R8, c[0x0][0x398] ;  /* 0x0000e600ff087b82 */ /* 0x000e220000000800 */
[----:B------:R-:W-:-:S04]  /*0290*/  IADD3 R6, PT, PT, R6, 0x1, RZ ;  /* 0x0000000106067810 */ /* 0x000fc80007ffe0ff */
[----:B------:R-:W-:-:S03]  /*02a0*/  LOP3.LUT R6, R6, 0x3, RZ, 0xc0, !PT ;  /* 0x0000000306067812 */ /* 0x000fc600078ec0ff */
[----:B------:R-:W1:Y:S08]  /*02b0*/  LDC R10, c[0x0][0x394] ;  /* 0x0000e500ff0a7b82 */ /* 0x000e700000000800 */
[----:B------:R-:W2:Y:S08]  /*02c0*/  LDC.64 R4, c[0x0][0x380] ;  /* 0x0000e000ff047b82 */ /* 0x000eb00000000a00 */
[----:B------:R-:W3:Y:S01]  /*02d0*/  LDC.64 R2, c[0x0][0x388] ;  /* 0x0000e200ff027b82 */ /* 0x000ee20000000a00 */
[C---:B0-----:R-:W-:Y:S01]  /*02e0*/  IMAD R25, R9.reuse, UR6, R8 ;  /* 0x0000000609197c24 */ /* 0x041fe2000f8e0208 */
[----:B------:R-:W-:Y:S01]  /*02f0*/  IADD3 R8, PT, PT, -R6, RZ, RZ ;  /* 0x000000ff06087210 */ /* 0x000fe20007ffe1ff */
[----:B-1----:R-:W-:-:S07]  /*0300*/  IMAD R27, R9, UR6, R10 ;  /* 0x00000006091b7c24 */ /* 0x002fce000f8e020a */
.L_x_759:
[----:B0-2---:R-:W-:-:S04]  /*0310*/  IMAD.WIDE R16, R25, 0x8, R4 ;  /* 0x0000000819107825 */ /* 0x005fc800078e0204 */
[----:B------:R-:W-:Y:S01]  /*0320*/  IMAD.WIDE R12, R27, 0x8, R4 ;  /* 0x000000081b0c7825 */ /* 0x000fe200078e0204 */
[----:B------:R-:W2:Y:S04]  /*0330*/  LDG.E.64 R18, desc[UR4][R16.64] ;  /* 0x0000000410127981 */ /* 0x000ea8000c1e1b00 */
[----:B------:R-:W4:Y:S01]  /*0340*/  LDG.E.64 R14, desc[UR4][R12.64] ;  /* 0x000000040c0e7981 */ /* 0x000f22000c1e1b00 */
[----:B---3--:R-:W-:-:S04]  /*0350*/  IMAD.WIDE R6, R25, 0x8, R2 ;  /* 0x0000000819067825 */ /* 0x008fc800078e0202 */
[----:B------:R-:W-:Y:S01]  /*0360*/  IMAD.WIDE R10, R27, 0x8, R2 ;  /* 0x000000081b0a7825 */ /* 0x000fe200078e0202 */
[----:B--2---:R0:W-:Y:S04]  /*0370*/  STG.E.64 desc[UR4][R12.64], R18 ;  /* 0x000000120c007986 */ /* 0x0041e8000c101b04 */
[----:B----4-:R0:W-:Y:S04]  /*0380*/  STG.E.64 desc[UR4][R16.64], R14 ;  /* 0x0000000e10007986 */ /* 0x0101e8000c101b04 */
[----:B------:R-:W2:Y:S04]  /*0390*/  LDG.E.64 R22, desc[UR4][R6.64] ;  /* 0x0000000406167981 */ /* 0x000ea8000c1e1b00 */
[----:B------:R-:W3:Y:S01]  /*03a0*/  LDG.E.64 R20, desc[UR4][R10.64] ;  /* 0x000000040a147981 */ /* 0x000ee2000c1e1b00 */
[----:B------:R-:W-:Y:S01]  /*03b0*/  IADD3 R8, PT, PT, R8, 0x1, RZ ;  /* 0x0000000108087810 */ /* 0x000fe20007ffe0ff */
[C---:B------:R-:W-:Y:S01]  /*03c0*/  IMAD R25, R0.reuse, UR6, R25 ;  /* 0x0000000600197c24 */ /* 0x040fe2000f8e0219 */
[C---:B------:R-:W-:Y:S01]  /*03d0*/  IADD3 R9, PT, PT, R0.reuse, R9, RZ ;  /* 0x0000000900097210 */ /* 0x040fe20007ffe0ff */
[----:B------:R-:W-:Y:S01]  /*03e0*/  IMAD R27, R0, UR6, R27 ;  /* 0x00000006001b7c24 */ /* 0x000fe2000f8e021b */
[----:B------:R-:W-:Y:S01]  /*03f0*/  ISETP.NE.AND P0, PT, R8, RZ, PT ;  /* 0x000000ff0800720c */ /* 0x000fe20003f05270 */
[----:B--2---:R0:W-:Y:S04]  /*0400*/  STG.E.64 desc[UR4][R10.64], R22 ;  /* 0x000000160a007986 */ /* 0x0041e8000c101b04 */
[----:B---3--:R0:W-:Y:S08]  /*0410*/  STG.E.64 desc[UR4][R6.64], R20 ;  /* 0x0000001406007986 */ /* 0x0081f0000c101b04 */
[----:B------:R-:W-:Y:S05]  /*0420*/  @P0 BRA `(.L_x_759) ;  /* 0xfffffffc00b80947 */ /* 0x000fea000383ffff */
.L_x_758:
[----:B------:R-:W-:Y:S05]  /*0430*/  BSYNC.RECONVERGENT B0 ;  /* 0x0000000000007941 */ /* 0x000fea0003800200 */
.L_x_757:
[----:B------:R-:W-:Y:S05]  /*0440*/  @!P1 EXIT ;  /* 0x000000000000994d */ /* 0x000fea0003800000 */
.L_x_760:
[----:B01----:R-:W0:Y:S08]  /*0450*/  LDC R6, c[0x0][0x398] ;  /* 0x0000e600ff067b82 */ /* 0x003e300000000800 */
[----:B------:R-:W1:Y:S08]  /*0460*/  LDC R7, c[0x0][0x394] ;  /* 0x0000e500ff077b82 */ /* 0x000e700000000800 */
[----:B------:R-:W2:Y:S01]  /*0470*/  LDC.64 R4, c[0x0][0x380] ;  /* 0x0000e000ff047b82 */ /* 0x000ea20000000a00 */
[----:B0-----:R-:W-:-:S07]  /*0480*/  IMAD R13, R9, UR6, R6 ;  /* 0x00000006090d7c24 */ /* 0x001fce000f8e0206 */
[----:B------:R-:W0:Y:S01]  /*0490*/  LDC.64 R2, c[0x0][0x388] ;  /* 0x0000e200ff027b82 */ /* 0x000e220000000a00 */
[----:B-1----:R-:W-:Y:S02]  /*04a0*/  IMAD R15, R9, UR6, R7 ;  /* 0x00000006090f7c24 */ /* 0x002fe4000f8e0207 */
[----:B--2---:R-:W-:-:S04]  /*04b0*/  IMAD.WIDE R28, R13, 0x8, R4 ;  /* 0x000000080d1c7825 */ /* 0x004fc800078e0204 */
[----:B------:R-:W-:Y:S01]  /*04c0*/  IMAD.WIDE R10, R15, 0x8, R4 ;  /* 0x000000080f0a7825 */ /* 0x000fe200078e0204 */
[----:B------:R-:W2:Y:S04]  /*04d0*/  LDG.E.64 R16, desc[UR4][R28.64] ;  /* 0x000000041c107981 */ /* 0x000ea8000c1e1b00 */
[----:B------:R-:W3:Y:S01]  /*04e0*/  LDG.E.64 R22, desc[UR4][R10.64] ;  /* 0x000000040a167981 */ /* 0x000ee2000c1e1b00 */
[----:B0-----:R-:W-:-:S04]  /*04f0*/  IMAD.WIDE R12, R13, 0x8, R2 ;  /* 0x000000080d0c7825 */ /* 0x001fc800078e0202 */
[----:B------:R-:W-:Y:S01]  /*0500*/  IMAD.WIDE R14, R15, 0x8, R2 ;  /* 0x000000080f0e7825 */ /* 0x000fe200078e0202 */
[----:B------:R-:W-:Y:S01]  /*0510*/  IADD3 R19, PT, PT, R0, R9, RZ ;  /* 0x0000000900137210 */ /* 0x000fe20007ffe0ff */
[----:B--2---:R0:W-:Y:S04]  /*0520*/  STG.E.64 desc[UR4][R10.64], R16 ;  /* 0x000000100a007986 */ /* 0x0041e8000c101b04 */
[----:B---3--:R1:W-:Y:S04]  /*0530*/  STG.E.64 desc[UR4][R28.64], R22 ;  /* 0x000000161c007986 */ /* 0x0083e8000c101b04 */
[----:B------:R-:W2:Y:S04]  /*0540*/  LDG.E.64 R24, desc[UR4][R12.64] ;  /* 0x000000040c187981 */ /* 0x000ea8000c1e1b00 */
[----:B------:R-:W3:Y:S01]  /*0550*/  LDG.E.64 R26, desc[UR4][R14.64] ;  /* 0x000000040e1a7981 */ /* 0x000ee2000c1e1b00 */
[----:B------:R-:W-:-:S02]  /*0560*/  IMAD R8, R19, UR6, R6 ;  /* 0x0000000613087c24 */ /* 0x000fc4000f8e0206 */
[----:B------:R-:W-:Y:S02]  /*0570*/  IMAD R9, R19, UR6, R7 ;  /* 0x0000000613097c24 */ /* 0x000fe4000f8e0207 */
[----:B------:R-:W-:-:S04]  /*0580*/  IMAD.WIDE R20, R8, 0x8, R4 ;  /* 0x0000000808147825 */ /* 0x000fc800078e0204 */
[----:B0-----:R-:W-:Y:S01]  /*0590*/  IMAD.WIDE R16, R9, 0x8, R4 ;  /* 0x0000000809107825 */ /* 0x001fe200078e0204 */
[----:B--2---:R-:W-:Y:S04]  /*05a0*/  STG.E.64 desc[UR4][R14.64], R24 ;  /* 0x000000180e007986 */ /* 0x004fe8000c101b04 */
[----:B---3--:R0:W-:Y:S04]  /*05b0*/  STG.E.64 desc[UR4][R12.64], R26 ;  /* 0x0000001a0c007986 */ /* 0x0081e8000c101b04 */
[----:B-1----:R-:W2:Y:S04]  /*05c0*/  LDG.E.64 R22, desc[UR4][R16.64] ;  /* 0x0000000410167981 */ /* 0x002ea8000c1e1b00 */
[----:B0-----:R-:W3:Y:S01]  /*05d0*/  LDG.E.64 R12, desc[UR4][R20.64] ;  /* 0x00000004140c7981 */ /* 0x001ee2000c1e1b00 */
[----:B------:R-:W-:-:S04]  /*05e0*/  IMAD.WIDE R10, R8, 0x8, R2 ;  /* 0x00000008080a7825 */ /* 0x000fc800078e0202 */
[----:B------:R-:W-:Y:S01]  /*05f0*/  IMAD.WIDE R8, R9, 0x8, R2 ;  /* 0x0000000809087825 */ /* 0x000fe200078e0202 */
[----:B---3--:R-:W-:Y:S04]  /*0600*/  STG.E.64 desc[UR4][R16.64], R12 ;  /* 0x0000000c10007986 */ /* 0x008fe8000c101b04 */
[----:B--2---:R0:W-:Y:S04]  /*0610*/  STG.E.64 desc[UR4][R20.64], R22 ;  /* 0x0000001614007986 */ /* 0x0041e8000c101b04 */
[----:B------:R-:W2:Y:S04]  /*0620*/  LDG.E.64 R28, desc[UR4][R10.64] ;  /* 0x000000040a1c7981 */ /* 0x000ea8000c1e1b00 */
[----:B------:R-:W3:Y:S01]  /*0630*/  LDG.E.64 R26, desc[UR4][R8.64] ;  /* 0x00000004081a7981 */ /* 0x000ee2000c1e1b00 */
[----:B0-----:R-:W-:-:S05]  /*0640*/  IADD3 R23, PT, PT, R0, R19, RZ ;  /* 0x0000001300177210 */ /* 0x001fca0007ffe0ff */
[C---:B------:R-:W-:Y:S02]  /*0650*/  IMAD R14, R23.reuse, UR6, R6 ;  /* 0x00000006170e7c24 */ /* 0x040fe4000f8e0206 */
[----:B------:R-:W-:Y:S02]  /*0660*/  IMAD R15, R23, UR6, R7 ;  /* 0x00000006170f7c24 */ /* 0x000fe4000f8e0207 */
[----:B------:R-:W-:-:S04]  /*0670*/  IMAD.WIDE R24, R14, 0x8, R4 ;  /* 0x000000080e187825 */ /* 0x000fc800078e0204 */
[----:B------:R-:W-:Y:S01]  /*0680*/  IMAD.WIDE R18, R15, 0x8, R4 ;  /* 0x000000080f127825 */ /* 0x000fe200078e0204 */
[----:B--2---:R-:W-:Y:S04]  /*0690*/  STG.E.64 desc[UR4][R8.64], R28 ;  /* 0x0000001c08007986 */ /* 0x004fe8000c101b04 */
[----:B---3--:R0:W-:Y:S04]  /*06a0*/  STG.E.64 desc[UR4][R10.64], R26 ;  /* 0x0000001a0a007986 */ /* 0x0081e8000c101b04 */
[----:B------:R-:W2:Y:S04]  /*06b0*/  LDG.E.64 R16, desc[UR4][R18.64] ;  /* 0x0000000412107981 */ /* 0x000ea8000c1e1b00 */
[----:B0-----:R-:W3:Y:S01]  /*06c0*/  LDG.E.64 R26, desc[UR4][R24.64] ;  /* 0x00000004181a7981 */ /* 0x001ee2000c1e1b00 */
[----:B------:R-:W-:-:S04]  /*06d0*/  IMAD.WIDE R12, R14, 0x8, R2 ;  /* 0x000000080e0c7825 */ /* 0x000fc800078e0202 */
[----:B------:R-:W-:Y:S01]  /*06e0*/  IMAD.WIDE R14, R15, 0x8, R2 ;  /* 0x000000080f0e7825 */ /* 0x000fe200078e0202 */
[----:B------:R-:W-:Y:S01]  /*06f0*/  IADD3 R23, PT, PT, R0, R23, RZ ;  /* 0x0000001700177210 */ /* 0x000fe20007ffe0ff */
[----:B---3--:R-:W-:Y:S04]  /*0700*/  STG.E.64 desc[UR4][R18.64], R26 ;  /* 0x0000001a12007986 */ /* 0x008fe8000c101b04 */
[----:B--2---:R0:W-:Y:S04]  /*0710*/  STG.E.64 desc[UR4][R24.64], R16 ;  /* 0x0000001018007986 */ /* 0x0041e8000c101b04 */
[----:B------:R-:W2:Y:S04]  /*0720*/  LDG.E.64 R20, desc[UR4][R14.64] ;  /* 0x000000040e147981 */ /* 0x000ea8000c1e1b00 */
[----:B0-----:R-:W3:Y:S01]  /*0730*/  LDG.E.64 R16, desc[UR4][R12.64] ;  /* 0x000000040c107981 */ /* 0x001ee2000c1e1b00 */
[----:B------:R-:W-:-:S02]  /*0740*/  IMAD R29, R23, UR6, R6 ;  /* 0x00000006171d7c24 */ /* 0x000fc4000f8e0206 */
[----:B------:R-:W-:Y:S02]  /*0750*/  IMAD R9, R23, UR6, R7 ;  /* 0x0000000617097c24 */ /* 0x000fe4000f8e0207 */
[----:B------:R-:W-:-:S04]  /*0760*/  IMAD.WIDE R6, R29, 0x8, R4 ;  /* 0x000000081d067825 */ /* 0x000fc800078e0204 */
[----:B------:R-:W-:Y:S01]  /*0770*/  IMAD.WIDE R4, R9, 0x8, R4 ;  /* 0x0000000809047825 */ /* 0x000fe200078e0204 */
[----:B---3--:R1:W-:Y:S04]  /*0780*/  STG.E.64 desc[UR4][R14.64], R16 ;  /* 0x000000100e007986 */ /* 0x0083e8000c101b04 */
[----:B--2---:R1:W-:Y:S04]  /*0790*/  STG.E.64 desc[UR4][R12.64], R20 ;  /* 0x000000140c007986 */ /* 0x0043e8000c101b04 */
[----:B------:R-:W2:Y:S04]  /*07a0*/  LDG.E.64 R18, desc[UR4][R6.64] ;  /* 0x0000000406127981 */ /* 0x000ea8000c1e1b00 */
[----:B------:R-:W3:Y:S01]  /*07b0*/  LDG.E.64 R10, desc[UR4][R4.64] ;  /* 0x00000004040a7981 */ /* 0x000ee2000c1e1b00 */
[----:B------:R-:W-:-:S04]  /*07c0*/  IMAD.WIDE R26, R29, 0x8, R2 ;  /* 0x000000081d1a7825 */ /* 0x000fc800078e0202 */
[----:B------:R-:W-:Y:S01]  /*07d0*/  IMAD.WIDE R2, R9, 0x8, R2 ;  /* 0x0000000809027825 */ /* 0x000fe200078e0202 */
[----:B--2---:R1:W-:Y:S04]  /*07e0*/  STG.E.64 desc[UR4][R4.64], R18 ;  /* 0x0000001204007986 */ /* 0x0043e8000c101b04 */
[----:B---3--:R1:W-:Y:S04]  /*07f0*/  STG.E.64 desc[UR4][R6.64], R10 ;  /* 0x0000000a06007986 */ /* 0x0083e8000c101b04 */
[----:B------:R-:W2:Y:S04]  /*0800*/  LDG.E.64 R28, desc[UR4][R26.64] ;  /* 0x000000041a1c7981 */ /* 0x000ea8000c1e1b00 */
[----:B------:R-:W3:Y:S01]  /*0810*/  LDG.E.64 R24, desc[UR4][R2.64] ;  /* 0x0000000402187981 */ /* 0x000ee2000c1e1b00 */
[----:B------:R-:W-:-:S04]  /*0820*/  IADD3 R9, PT, PT, R0, R23, RZ ;  /* 0x0000001700097210 */ /* 0x000fc80007ffe0ff */
[----:B------:R-:W-:Y:S01]  /*0830*/  ISETP.GE.AND P0, PT, R9, UR6, PT ;  /* 0x0000000609007c0c */ /* 0x000fe2000bf06270 */
[----:B--2---:R1:W-:Y:S04]  /*0840*/  STG.E.64 desc[UR4][R2.64], R28 ;  /* 0x0000001c02007986 */ /* 0x0043e8000c101b04 */
[----:B---3--:R1:W-:Y:S08]  /*0850*/  STG.E.64 desc[UR4][R26.64], R24 ;  /* 0x000000181a007986 */ /* 0x0083f0000c101b04 */
[----:B------:R-:W-:Y:S05]  /*0860*/  @!P0 BRA `(.L_x_760) ;  /* 0xfffffff800f88947 */ /* 0x000fea000383ffff */
[----:B------:R-:W-:Y:S05]  /*0870*/  EXIT ;  /* 0x000000000000794d */ /* 0x000fea0003800000 */
.L_x_761:
        /* <DEDUP_REMOVED lines=16> */
.L_x_777:


//--------------------- .nv.shared._ZN3cub18CUB_300001_SM_10006detail11EmptyKernelIvEEvv --------------------------
	.section	.nv.shared._ZN3cub18CUB_300001_SM_10006detail11EmptyKernelIvEEvv,"aw",@nobits
	.sectionflags	@""
	.align	16
	.zero		1024


//--------------------- .nv.shared.reserved.0     --------------------------
	.section	.nv.shared.reserved.0,"aw",@nobits
	.weak		__nv_reservedSMEM_offset_0_alias
	.size		__nv_reservedSMEM_offset_0_alias, 0, 64
	.other		__nv_reservedSMEM_offset_0_alias,@"STO_CUDA_RESERVED_SHARED STV_DEFAULT"
__nv_reservedSMEM_offset_0_alias:
	.zero		0
	.zero		64


//--------------------- .nv.global                --------------------------
	.section	.nv.global,"aw",@nobits
.nv.global:
	.type		_ZN34_INTERNAL_5477531c_4_k_cu_8cf943916thrust24THRUST_300001_SM_1000_NS12placeholders2_8E,@object
	.size		_ZN34_INTERNAL_5477531c_4_k_cu_8cf943916thrust24THRUST_300001_SM_1000_NS12placeholders2_8E,(_ZN34_INTERNAL_5477531c_4_k_cu_8cf943914cuda3std3__436_GLOBAL__N__5477531c_4_k_cu_8cf943916ignoreE - _ZN34_INTERNAL_5477531c_4_k_cu_8cf943916thrust24THRUST_300001_SM_1000_NS12placeholders2_8E)
_ZN34_INTERNAL_5477531c_4_k_cu_8cf943916thrust24THRUST_300001_SM_1000_NS12placeholders2_8E:
	.zero		1
	.type		_ZN34_INTERNAL_5477531c_4_k_cu_8cf943914cuda3std3__436_GLOBAL__N__5477531c_4_k_cu_8cf943916ignoreE,@object
	.size		_ZN34_INTERNAL_5477531c_4_k_cu_8cf943914cuda3std3__436_GLOBAL__N__5477531c_4_k_cu_8cf943916ignoreE,(_ZN34_INTERNAL_5477531c_4_k_cu_8cf943914cuda3std6ranges3__45__cpo4dataE - _ZN34_INTERNAL_5477531c_4_k_cu_8cf943914cuda3std3__436_GLOBAL__N__5477531c_4_k_cu_8cf943916ignoreE)
_ZN34_INTERNAL_5477531c_4_k_cu_8cf943914cuda3std3__436_GLOBAL__N__5477531c_4_k_cu_8cf943916ignoreE:
	.zero		1
	.type		_ZN34_INTERNAL_5477531c_4_k_cu_8cf943914cuda3std6ranges3__45__cpo4dataE,@object
	.size		_ZN34_INTERNAL_5477531c_4_k_cu_8cf943914cuda3std6ranges3__45__cpo4dataE,(_ZN34_INTERNAL_5477531c_4_k_cu_8cf943916thrust24THRUST_300001_SM_1000_NS6system3cpp3parE - _ZN34_INTERNAL_5477531c_4_k_cu_8cf943914cuda3std6ranges3__45__cpo4dataE)
_ZN34_INTERNAL_5477531c_4_k_cu_8cf943914cuda3std6ranges3__45__cpo4dataE:
	.zero		1
	.type		_ZN34_INTERNAL_5477531c_4_k_cu_8cf943916thrust24THRUST_300001_SM_1000_NS6system3cpp3parE,@object
	.size		_ZN34_INTERNAL_5477531c_4_k_cu_8cf943916thrust24THRUST_300001_SM_1000_NS6system3cpp3parE,(_ZN34_INTERNAL_5477531c_4_k_cu_8cf943914cuda3std3__45__cpo5beginE - _ZN34_INTERNAL_5477531c_4_k_cu_8cf943916thrust24THRUST_300001_SM_1000_NS6system3cpp3parE)
_ZN34_INTERNAL_5477531c_4_k_cu_8cf943916thrust24THRUST_300001_SM_1000_NS6system3cpp3parE:
	.zero		1
	.type		_ZN34_INTERNAL_5477531c_4_k_cu_8cf943914cuda3std3__45__cpo5beginE,@object
	.size		_ZN34_INTERNAL_5477531c_4_k_cu_8cf943914cuda3std3__45__cpo5beginE,(_ZN34_INTERNAL_5477531c_4_k_cu_8cf943914cuda3std6ranges3__45__cpo5beginE - _ZN34_INTERNAL_5477531c_4_k_cu_8cf943914cuda3std3__45__cpo5beginE)
_ZN34_INTERNAL_5477531c_4_k_cu_8cf943914cuda3std3__45__cpo5beginE:
	.zero		1
	.type		_ZN34_INTERNAL_5477531c_4_k_cu_8cf943914cuda3std6ranges3__45__cpo5beginE,@object
	.size		_ZN34_INTERNAL_5477531c_4_k_cu_8cf943914cuda3std6ranges3__45__cpo5beginE,(_ZN34_INTERNAL_5477531c_4_k_cu_8cf943916thrust24THRUST_300001_SM_1000_NS6deviceE - _ZN34_INTERNAL_5477531c_4_k_cu_8cf943914cuda3std6ranges3__45__cpo5beginE)
_ZN34_INTERNAL_5477531c_4_k_cu_8cf943914cuda3std6ranges3__45__cpo5beginE:
	.zero		1
	.type		_ZN34_INTERNAL_5477531c_4_k_cu_8cf943916thrust24THRUST_300001_SM_1000_NS6deviceE,@object
	.size		_ZN34_INTERNAL_5477531c_4_k_cu_8cf943916thrust24THRUST_300001_SM_1000_NS6deviceE,(_ZN34_INTERNAL_5477531c_4_k_cu_8cf943914cuda3std3__47nulloptE - _ZN34_INTERNAL_5477531c_4_k_cu_8cf943916thrust24THRUST_300001_SM_1000_NS6deviceE)
_ZN34_INTERNAL_5477531c_4_k_cu_8cf943916thrust24THRUST_300001_SM_1000_NS6deviceE:
	.zero		1
	.type		_ZN34_INTERNAL_5477531c_4_k_cu_8cf943914cuda3std3__47nulloptE,@object
	.size		_ZN34_INTERNAL_5477531c_4_k_cu_8cf943914cuda3std3__47nulloptE,(_ZN34_INTERNAL_5477531c_4_k_cu_8cf943914cuda3std6ranges3__45__cpo8distanceE - _ZN34_INTERNAL_5477531c_4_k_cu_8cf943914cuda3std3__47nulloptE)
_ZN34_INTERNAL_5477531c_4_k_cu_8cf943914cuda3std3__47nulloptE:
	.zero		1
	.type		_ZN34_INTERNAL_5477531c_4_k_cu_8cf943914cuda3std6ranges3__45__cpo8distanceE,@object
	.size		_ZN34_INTERNAL_5477531c_4_k_cu_8cf943914cuda3std6ranges3__45__cpo8distanceE,(_ZN34_INTERNAL_5477531c_4_k_cu_8cf943916thrust24THRUST_300001_SM_1000_NS12placeholders2_4E - _ZN34_INTERNAL_5477531c_4_k_cu_8cf943914cuda3std6ranges3__45__cpo8distanceE)
_ZN34_INTERNAL_5477531c_4_k_cu_8cf943914cuda3std6ranges3__45__cpo8distanceE:
	.zero		1
	.type		_ZN34_INTERNAL_5477531c_4_k_cu_8cf943916thrust24THRUST_300001_SM_1000_NS12placeholders2_4E,@object
	.size		_ZN34_INTERNAL_5477531c_4_k_cu_8cf943916thrust24THRUST_300001_SM_1000_NS12placeholders2_4E,(_ZN34_INTERNAL_5477531c_4_k_cu_8cf943914cuda3std3__45__cpo6rbeginE - _ZN34_INTERNAL_5477531c_4_k_cu_8cf943916thrust24THRUST_300001_SM_1000_NS12placeholders2_4E)
_ZN34_INTERNAL_5477531c_4_k_cu_8cf943916thrust24THRUST_300001_SM_1000_NS12placeholders2_4E:
	.zero		1
	.type		_ZN34_INTERNAL_5477531c_4_k_cu_8cf943914cuda3std3__45__cpo6rbeginE,@object
	.size		_ZN34_INTERNAL_5477531c_4_k_cu_8cf943914cuda3std3__45__cpo6rbeginE,(_ZN34_INTERNAL_5477531c_4_k_cu_8cf943914cuda3std6ranges3__45__cpo7advanceE - _ZN34_INTERNAL_5477531c_4_k_cu_8cf943914cuda3std3__45__cpo6rbeginE)
_ZN34_INTERNAL_5477531c_4_k_cu_8cf943914cuda3std3__45__cpo6rbeginE:
	.zero		1
	.type		_ZN34_INTERNAL_5477531c_4_k_cu_8cf943914cuda3std6ranges3__45__cpo7advanceE,@object
	.size		_ZN34_INTERNAL_5477531c_4_k_cu_8cf943914cuda3std6ranges3__45__cpo7advanceE,(_ZN34_INTERNAL_5477531c_4_k_cu_8cf943916thrust24THRUST_300001_SM_1000_NS12placeholders3_10E - _ZN34_INTERNAL_5477531c_4_k_cu_8cf943914cuda3std6ranges3__45__cpo7advanceE)
_ZN34_INTERNAL_5477531c_4_k_cu_8cf943914cuda3std6ranges3__45__cpo7advanceE:
	.zero		1
	.type		_ZN34_INTERNAL_5477531c_4_k_cu_8cf943916thrust24THRUST_300001_SM_1000_NS12placeholders3_10E,@object
	.size		_ZN34_INTERNAL_5477531c_4_k_cu_8cf943916thrust24THRUST_300001_SM_1000_NS12placeholders3_10E,(_ZN34_INTERNAL_5477531c_4_k_cu_8cf943914cuda3std3__48in_placeE - _ZN34_INTERNAL_5477531c_4_k_cu_8cf943916thrust24THRUST_300001_SM_1000_NS12placeholders3_10E)
_ZN34_INTERNAL_5477531c_4_k_cu_8cf943916thrust24THRUST_300001_SM_1000_NS12placeholders3_10E:
	.zero		1
	.type		_ZN34_INTERNAL_5477531c_4_k_cu_8cf943914cuda3std3__48in_placeE,@object
	.size		_ZN34_INTERNAL_5477531c_4_k_cu_8cf943914cuda3std3__48in_placeE,(_ZN34_INTERNAL_5477531c_4_k_cu_8cf943914cuda3std6ranges3__45__cpo4sizeE - _ZN34_INTERNAL_5477531c_4_k_cu_8cf943914cuda3std3__48in_placeE)
_ZN34_INTERNAL_5477531c_4_k_cu_8cf943914cuda3std3__48in_placeE:
	.zero		1
	.type		_ZN34_INTERNAL_5477531c_4_k_cu_8cf943914cuda3std6ranges3__45__cpo4sizeE,@object
	.size		_ZN34_INTERNAL_5477531c_4_k_cu_8cf943914cuda3std6ranges3__45__cpo4sizeE,(_ZN34_INTERNAL_5477531c_4_k_cu_8cf943916thrust24THRUST_300001_SM_1000_NS12placeholders2_2E - _ZN34_INTERNAL_5477531c_4_k_cu_8cf943914cuda3std6ranges3__45__cpo4sizeE)
_ZN34_INTERNAL_5477531c_4_k_cu_8cf943914cuda3std6ranges3__45__cpo4sizeE:
	.zero		1
	.type		_ZN34_INTERNAL_5477531c_4_k_cu_8cf943916thrust24THRUST_300001_SM_1000_NS12placeholders2_2E,@object
	.size		_ZN34_INTERNAL_5477531c_4_k_cu_8cf943916thrust24THRUST_300001_SM_1000_NS12placeholders2_2E,(_ZN34_INTERNAL_5477531c_4_k_cu_8cf943914cuda3std3__45__cpo6cbeginE - _ZN34_INTERNAL_5477531c_4_k_cu_8cf943916thrust24THRUST_300001_SM_1000_NS12placeholders2_2E)
_ZN34_INTERNAL_5477531c_4_k_cu_8cf943916thrust24THRUST_300001_SM_1000_NS12placeholders2_2E:
	.zero		1
	.type		_ZN34_INTERNAL_5477531c_4_k_cu_8cf943914cuda3std3__45__cpo6cbeginE,@object
	.size		_ZN34_INTERNAL_5477531c_4_k_cu_8cf943914cuda3std3__45__cpo6cbeginE,(_ZN34_INTERNAL_5477531c_4_k_cu_8cf943914cuda3std6ranges3__45__cpo6cbeginE - _ZN34_INTERNAL_5477531c_4_k_cu_8cf943914cuda3std3__45__cpo6cbeginE)
_ZN34_INTERNAL_5477531c_4_k_cu_8cf943914cuda3std3__45__cpo6cbeginE:
	.zero		1
	.type		_ZN34_INTERNAL_5477531c_4_k_cu_8cf943914cuda3std6ranges3__45__cpo6cbeginE,@object
	.size		_ZN34_INTERNAL_5477531c_4_k_cu_8cf943914cuda3std6ranges3__45__cpo6cbeginE,(_ZN34_INTERNAL_5477531c_4_k_cu_8cf943916thrust24THRUST_300001_SM_1000_NS12placeholders2_6E - _ZN34_INTERNAL_5477531c_4_k_cu_8cf943914cuda3std6ranges3__45__cpo6cbeginE)
_ZN34_INTERNAL_5477531c_4_k_cu_8cf943914cuda3std6ranges3__45__cpo6cbeginE:
	.zero		1
	.type		_ZN34_INTERNAL_5477531c_4_k_cu_8cf943916thrust24THRUST_300001_SM_1000_NS12placeholders2_6E,@object
	.size		_ZN34_INTERNAL_5477531c_4_k_cu_8cf943916thrust24THRUST_300001_SM_1000_NS12placeholders2_6E,(_ZN34_INTERNAL_5477531c_4_k_cu_8cf943914cuda3std3__45__cpo7crbeginE - _ZN34_INTERNAL_5477531c_4_k_cu_8cf943916thrust24THRUST_300001_SM_1000_NS12placeholders2_6E)
_ZN34_INTERNAL_5477531c_4_k_cu_8cf943916thrust24THRUST_300001_SM_1000_NS12placeholders2_6E:
	.zero		1
	.type		_ZN34_INTERNAL_5477531c_4_k_cu_8cf943914cuda3std3__45__cpo7crbeginE,@object
	.size		_ZN34_INTERNAL_5477531c_4_k_cu_8cf943914cuda3std3__45__cpo7crbeginE,(_ZN34_INTERNAL_5477531c_4_k_cu_8cf943914cuda3std6ranges3__45__cpo4nextE - _ZN34_INTERNAL_5477531c_4_k_cu_8cf943914cuda3std3__45__cpo7crbeginE)
_ZN34_INTERNAL_5477531c_4_k_cu_8cf943914cuda3std3__45__cpo7crbeginE:
	.zero		1
	.type		_ZN34_INTERNAL_5477531c_4_k_cu_8cf943914cuda3std6ranges3__45__cpo4nextE,@object
	.size		_ZN34_INTERNAL_5477531c_4_k_cu_8cf943914cuda3std6ranges3__45__cpo4nextE,(_ZN34_INTERNAL_5477531c_4_k_cu_8cf943914cuda3std6ranges3__45__cpo4swapE - _ZN34_INTERNAL_5477531c_4_k_cu_8cf943914cuda3std6ranges3__45__cpo4nextE)
_ZN34_INTERNAL_5477531c_4_k_cu_8cf943914cuda3std6ranges3__45__cpo4nextE:
	.zero		1
	.type		_ZN34_INTERNAL_5477531c_4_k_cu_8cf943914cuda3std6ranges3__45__cpo4swapE,@object
	.size		_ZN34_INTERNAL_5477531c_4_k_cu_8cf943914cuda3std6ranges3__45__cpo4swapE,(_ZN34_INTERNAL_5477531c_4_k_cu_8cf943916thrust24THRUST_300001_SM_1000_NS8cuda_cub10par_nosyncE - _ZN34_INTERNAL_5477531c_4_k_cu_8cf943914cuda3std6ranges3__45__cpo4swapE)
_ZN34_INTERNAL_5477531c_4_k_cu_8cf943914cuda3std6ranges3__45__cpo4swapE:
	.zero		1
	.type		_ZN34_INTERNAL_5477531c_4_k_cu_8cf943916thrust24THRUST_300001_SM_1000_NS8cuda_cub10par_nosyncE,@object
	.size		_ZN34_INTERNAL_5477531c_4_k_cu_8cf943916thrust24THRUST_300001_SM_1000_NS8cuda_cub10par_nosyncE,(_ZN34_INTERNAL_5477531c_4_k_cu_8cf943916thrust24THRUST_300001_SM_1000_NS3seqE - _ZN34_INTERNAL_5477531c_4_k_cu_8cf943916thrust24THRUST_300001_SM_1000_NS8cuda_cub10par_nosyncE)
_ZN34_INTERNAL_5477531c_4_k_cu_8cf943916thrust24THRUST_300001_SM_1000_NS8cuda_cub10par_nosyncE:
	.zero		1
	.type		_ZN34_INTERNAL_5477531c_4_k_cu_8cf943916thrust24THRUST_300001_SM_1000_NS3seqE,@object
	.size		_ZN34_INTERNAL_5477531c_4_k_cu_8cf943916thrust24THRUST_300001_SM_1000_NS3seqE,(_ZN34_INTERNAL_5477531c_4_k_cu_8cf943914cuda3std3__420unreachable_sentinelE - _ZN34_INTERNAL_5477531c_4_k_cu_8cf943916thrust24THRUST_300001_SM_1000_NS3seqE)
_ZN34_INTERNAL_5477531c_4_k_cu_8cf943916thrust24THRUST_300001_SM_1000_NS3seqE:
	.zero		1
	.type		_ZN34_INTERNAL_5477531c_4_k_cu_8cf943914cuda3std3__420unreachable_sentinelE,@object
	.size		_ZN34_INTERNAL_5477531c_4_k_cu_8cf943914cuda3std3__420unreachable_sentinelE,(_ZN34_INTERNAL_5477531c_4_k_cu_8cf943914cuda3std6ranges3__45__cpo5ssizeE - _ZN34_INTERNAL_5477531c_4_k_cu_8cf943914cuda3std3__420unreachable_sentinelE)
_ZN34_INTERNAL_5477531c_4_k_cu_8cf943914cuda3std3__420unreachable_sentinelE:
	.zero		1
	.type		_ZN34_INTERNAL_5477531c_4_k_cu_8cf943914cuda3std6ranges3__45__cpo5ssizeE,@object
	.size		_ZN34_INTERNAL_5477531c_4_k_cu_8cf943914cuda3std6ranges3__45__cpo5ssizeE,(_ZN34_INTERNAL_5477531c_4_k_cu_8cf943916thrust24THRUST_300001_SM_1000_NS12placeholders2_3E - _ZN34_INTERNAL_5477531c_4_k_cu_8cf943914cuda3std6ranges3__45__cpo5ssizeE)
_ZN34_INTERNAL_5477531c_4_k_cu_8cf943914cuda3std6ranges3__45__cpo5ssizeE:
	.zero		1
	.type		_ZN34_INTERNAL_5477531c_4_k_cu_8cf943916thrust24THRUST_300001_SM_1000_NS12placeholders2_3E,@object
	.size		_ZN34_INTERNAL_5477531c_4_k_cu_8cf943916thrust24THRUST_300001_SM_1000_NS12placeholders2_3E,(_ZN34_INTERNAL_5477531c_4_k_cu_8cf943914cuda3std3__45__cpo4cendE - _ZN34_INTERNAL_5477531c_4_k_cu_8cf943916thrust24THRUST_300001_SM_1000_NS12placeholders2_3E)
_ZN34_INTERNAL_5477531c_4_k_cu_8cf943916thrust24THRUST_300001_SM_1000_NS12placeholders2_3E:
	.zero		1
	.type		_ZN34_INTERNAL_5477531c_4_k_cu_8cf943914cuda3std3__45__cpo4cendE,@object
	.size		_ZN34_INTERNAL_5477531c_4_k_cu_8cf943914cuda3std3__45__cpo4cendE,(_ZN34_INTERNAL_5477531c_4_k_cu_8cf943914cuda3std6ranges3__45__cpo4cendE - _ZN34_INTERNAL_5477531c_4_k_cu_8cf943914cuda3std3__45__cpo4cendE)
_ZN34_INTERNAL_5477531c_4_k_cu_8cf943914cuda3std3__45__cpo4cendE:
	.zero		1
	.type		_ZN34_INTERNAL_5477531c_4_k_cu_8cf943914cuda3std6ranges3__45__cpo4cendE,@object
	.size		_ZN34_INTERNAL_5477531c_4_k_cu_8cf943914cuda3std6ranges3__45__cpo4cendE,(_ZN34_INTERNAL_5477531c_4_k_cu_8cf943916thrust24THRUST_300001_SM_1000_NS12placeholders2_7E - _ZN34_INTERNAL_5477531c_4_k_cu_8cf943914cuda3std6ranges3__45__cpo4cendE)
_ZN34_INTERNAL_5477531c_4_k_cu_8cf943914cuda3std6ranges3__45__cpo4cendE:
	.zero		1
	.type		_ZN34_INTERNAL_5477531c_4_k_cu_8cf943916thrust24THRUST_300001_SM_1000_NS12placeholders2_7E,@object
	.size		_ZN34_INTERNAL_5477531c_4_k_cu_8cf943916thrust24THRUST_300001_SM_1000_NS12placeholders2_7E,(_ZN34_INTERNAL_5477531c_4_k_cu_8cf943914cuda3std3__45__cpo5crendE - _ZN34_INTERNAL_5477531c_4_k_cu_8cf943916thrust24THRUST_300001_SM_1000_NS12placeholders2_7E)
_ZN34_INTERNAL_5477531c_4_k_cu_8cf943916thrust24THRUST_300001_SM_1000_NS12placeholders2_7E:
	.zero		1
	.type		_ZN34_INTERNAL_5477531c_4_k_cu_8cf943914cuda3std3__45__cpo5crendE,@object
	.size		_ZN34_INTERNAL_5477531c_4_k_cu_8cf943914cuda3std3__45__cpo5crendE,(_ZN34_INTERNAL_5477531c_4_k_cu_8cf943914cuda3std6ranges3__45__cpo4prevE - _ZN34_INTERNAL_5477531c_4_k_cu_8cf943914cuda3std3__45__cpo5crendE)
_ZN34_INTERNAL_5477531c_4_k_cu_8cf943914cuda3std3__45__cpo5crendE:
	.zero		1
	.type		_ZN34_INTERNAL_5477531c_4_k_cu_8cf943914cuda3std6ranges3__45__cpo4prevE,@object
	.size		_ZN34_INTERNAL_5477531c_4_k_cu_8cf943914cuda3std6ranges3__45__cpo4prevE,(_ZN34_INTERNAL_5477531c_4_k_cu_8cf943914cuda3std6ranges3__45__cpo9iter_moveE - _ZN34_INTERNAL_5477531c_4_k_cu_8cf943914cuda3std6ranges3__45__cpo4prevE)
_ZN34_INTERNAL_5477531c_4_k_cu_8cf943914cuda3std6ranges3__45__cpo4prevE:
	.zero		1
	.type		_ZN34_INTERNAL_5477531c_4_k_cu_8cf943914cuda3std6ranges3__45__cpo9iter_moveE,@object
	.size		_ZN34_INTERNAL_5477531c_4_k_cu_8cf943914cuda3std6ranges3__45__cpo9iter_moveE,(_ZN34_INTERNAL_5477531c_4_k_cu_8cf943916thrust24THRUST_300001_SM_1000_NS6system6detail10sequential3seqE - _ZN34_INTERNAL_5477531c_4_k_cu_8cf943914cuda3std6ranges3__45__cpo9iter_moveE)
_ZN34_INTERNAL_5477531c_4_k_cu_8cf943914cuda3std6ranges3__45__cpo9iter_moveE:
	.zero		1
	.type		_ZN34_INTERNAL_5477531c_4_k_cu_8cf943916thrust24THRUST_300001_SM_1000_NS6system6detail10sequential3seqE,@object
	.size		_ZN34_INTERNAL_5477531c_4_k_cu_8cf943916thrust24THRUST_300001_SM_1000_NS6system6detail10sequential3seqE,(_ZN34_INTERNAL_5477531c_4_k_cu_8cf943916thrust24THRUST_300001_SM_1000_NS12placeholders2_9E - _ZN34_INTERNAL_5477531c_4_k_cu_8cf943916thrust24THRUST_300001_SM_1000_NS6system6detail10sequential3seqE)
_ZN34_INTERNAL_5477531c_4_k_cu_8cf943916thrust24THRUST_300001_SM_1000_NS6system6detail10sequential3seqE:
	.zero		1
	.type		_ZN34_INTERNAL_5477531c_4_k_cu_8cf943916thrust24THRUST_300001_SM_1000_NS12placeholders2_9E,@object
	.size		_ZN34_INTERNAL_5477531c_4_k_cu_8cf943916thrust24THRUST_300001_SM_1000_NS12placeholders2_9E,(_ZN34_INTERNAL_5477531c_4_k_cu_8cf943914cuda3std3__419piecewise_constructE - _ZN34_INTERNAL_5477531c_4_k_cu_8cf943916thrust24THRUST_300001_SM_1000_NS12placeholders2_9E)
_ZN34_INTERNAL_5477531c_4_k_cu_8cf943916thrust24THRUST_300001_SM_1000_NS12placeholders2_9E:
	.zero		1
	.type		_ZN34_INTERNAL_5477531c_4_k_cu_8cf943914cuda3std3__419piecewise_constructE,@object
	.size		_ZN34_INTERNAL_5477531c_4_k_cu_8cf943914cuda3std3__419piecewise_constructE,(_ZN34_INTERNAL_5477531c_4_k_cu_8cf943914cuda3std6ranges3__45__cpo5cdataE - _ZN34_INTERNAL_5477531c_4_k_cu_8cf943914cuda3std3__419piecewise_constructE)
_ZN34_INTERNAL_5477531c_4_k_cu_8cf943914cuda3std3__419piecewise_constructE:
	.zero		1
	.type		_ZN34_INTERNAL_5477531c_4_k_cu_8cf943914cuda3std6ranges3__45__cpo5cdataE,@object
	.size		_ZN34_INTERNAL_5477531c_4_k_cu_8cf943914cuda3std6ranges3__45__cpo5cdataE,(_ZN34_INTERNAL_5477531c_4_k_cu_8cf943916thrust24THRUST_300001_SM_1000_NS12placeholders2_1E - _ZN34_INTERNAL_5477531c_4_k_cu_8cf943914cuda3std6ranges3__45__cpo5cdataE)
_ZN34_INTERNAL_5477531c_4_k_cu_8cf943914cuda3std6ranges3__45__cpo5cdataE:
	.zero		1
	.type		_ZN34_INTERNAL_5477531c_4_k_cu_8cf943916thrust24THRUST_300001_SM_1000_NS12placeholders2_1E,@object
	.size		_ZN34_INTERNAL_5477531c_4_k_cu_8cf943916thrust24THRUST_300001_SM_1000_NS12placeholders2_1E,(_ZN34_INTERNAL_5477531c_4_k_cu_8cf943914cuda3std3__45__cpo3endE - _ZN34_INTERNAL_5477531c_4_k_cu_8cf943916thrust24THRUST_300001_SM_1000_NS12placeholders2_1E)
_ZN34_INTERNAL_5477531c_4_k_cu_8cf943916thrust24THRUST_300001_SM_1000_NS12placeholders2_1E:
	.zero		1
	.type		_ZN34_INTERNAL_5477531c_4_k_cu_8cf943914cuda3std3__45__cpo3endE,@object
	.size		_ZN34_INTERNAL_5477531c_4_k_cu_8cf943914cuda3std3__45__cpo3endE,(_ZN34_INTERNAL_5477531c_4_k_cu_8cf943914cuda3std6ranges3__45__cpo3endE - _ZN34_INTERNAL_5477531c_4_k_cu_8cf943914cuda3std3__45__cpo3endE)
_ZN34_INTERNAL_5477531c_4_k_cu_8cf943914cuda3std3__45__cpo3endE:
	.zero		1
	.type		_ZN34_INTERNAL_5477531c_4_k_cu_8cf943914cuda3std6ranges3__45__cpo3endE,@object
	.size		_ZN34_INTERNAL_5477531c_4_k_cu_8cf943914cuda3std6ranges3__45__cpo3endE,(_ZN34_INTERNAL_5477531c_4_k_cu_8cf943916thrust24THRUST_300001_SM_1000_NS12placeholders2_5E - _ZN34_INTERNAL_5477531c_4_k_cu_8cf943914cuda3std6ranges3__45__cpo3endE)
_ZN34_INTERNAL_5477531c_4_k_cu_8cf943914cuda3std6ranges3__45__cpo3endE:
	.zero		1
	.type		_ZN34_INTERNAL_5477531c_4_k_cu_8cf943916thrust24THRUST_300001_SM_1000_NS12placeholders2_5E,@object
	.size		_ZN34_INTERNAL_5477531c_4_k_cu_8cf943916thrust24THRUST_300001_SM_1000_NS12placeholders2_5E,(_ZN34_INTERNAL_5477531c_4_k_cu_8cf943914cuda3std3__45__cpo4rendE - _ZN34_INTERNAL_5477531c_4_k_cu_8cf943916thrust24THRUST_300001_SM_1000_NS12placeholders2_5E)
_ZN34_INTERNAL_5477531c_4_k_cu_8cf943916thrust24THRUST_300001_SM_1000_NS12placeholders2_5E:
	.zero		1
	.type		_ZN34_INTERNAL_5477531c_4_k_cu_8cf943914cuda3std3__45__cpo4rendE,@object
	.size		_ZN34_INTERNAL_5477531c_4_k_cu_8cf943914cuda3std3__45__cpo4rendE,(_ZN34_INTERNAL_5477531c_4_k_cu_8cf943914cuda3std6ranges3__45__cpo9iter_swapE - _ZN34_INTERNAL_5477531c_4_k_cu_8cf943914cuda3std3__45__cpo4rendE)
_ZN34_INTERNAL_5477531c_4_k_cu_8cf943914cuda3std3__45__cpo4rendE:
	.zero		1
	.type		_ZN34_INTERNAL_5477531c_4_k_cu_8cf943914cuda3std6ranges3__45__cpo9iter_swapE,@object
	.size		_ZN34_INTERNAL_5477531c_4_k_cu_8cf943914cuda3std6ranges3__45__cpo9iter_swapE,(_ZN34_INTERNAL_5477531c_4_k_cu_8cf943914cuda3std3__48unexpectE - _ZN34_INTERNAL_5477531c_4_k_cu_8cf943914cuda3std6ranges3__45__cpo9iter_swapE)
_ZN34_INTERNAL_5477531c_4_k_cu_8cf943914cuda3std6ranges3__45__cpo9iter_swapE:
	.zero		1
	.type		_ZN34_INTERNAL_5477531c_4_k_cu_8cf943914cuda3std3__48unexpectE,@object
	.size		_ZN34_INTERNAL_5477531c_4_k_cu_8cf943914cuda3std3__48unexpectE,(_ZN34_INTERNAL_5477531c_4_k_cu_8cf943916thrust24THRUST_300001_SM_1000_NS8cuda_cub3parE - _ZN34_INTERNAL_5477531c_4_k_cu_8cf943914cuda3std3__48unexpectE)
_ZN34_INTERNAL_5477531c_4_k_cu_8cf943914cuda3std3__48unexpectE:
	.zero		1
	.type		_ZN34_INTERNAL_5477531c_4_k_cu_8cf943916thrust24THRUST_300001_SM_1000_NS8cuda_cub3parE,@object
	.size		_ZN34_INTERNAL_5477531c_4_k_cu_8cf943916thrust24THRUST_300001_SM_1000_NS8cuda_cub3parE,(.L_29 - _ZN34_INTERNAL_5477531c_4_k_cu_8cf943916thrust24THRUST_300001_SM_1000_NS8cuda_cub3parE)
_ZN34_INTERNAL_5477531c_4_k_cu_8cf943916thrust24THRUST_300001_SM_1000_NS8cuda_cub3parE:
	.zero		1
.L_29:


//--------------------- .nv.shared._ZN6thrust24THRUST_300001_SM_1000_NS8cuda_cub4core6detail13_kernel_agentINS1_8__reduce11ReduceAgentIPN4cuda3std3__45tupleIJdlEEESC_SB_lNS1_9__extrema9arg_max_fIdl10ComparatorEEEEJSC_SC_iSG_EEEvDpT0_ --------------------------
	.section	.nv.shared._ZN6thrust24THRUST_300001_SM_1000_NS8cuda_cub4core6detail13_kernel_agentINS1_8__reduce11ReduceAgentIPN4cuda3std3__45tupleIJdlEEESC_SB_lNS1_9__extrema9arg_max_fIdl10ComparatorEEEEJSC_SC_iSG_EEEvDpT0_,"aw",@nobits
	.sectionflags	@""
	.align	16
	.zero		1024


//--------------------- .nv.shared._ZN6thrust24THRUST_300001_SM_1000_NS8cuda_cub4core6detail13_kernel_agentINS1_8__reduce10DrainAgentIlEEJN3cub18CUB_300001_SM_10009GridQueueIyEElEEEvDpT0_ --------------------------
	.section	.nv.shared._ZN6thrust24THRUST_300001_SM_1000_NS8cuda_cub4core6detail13_kernel_agentINS1_8__reduce10DrainAgentIlEEJN3cub18CUB_300001_SM_10009GridQueueIyEElEEEvDpT0_,"aw",@nobits
	.sectionflags	@""
	.align	16
	.zero		1024


//--------------------- .nv.shared._ZN6thrust24THRUST_300001_SM_1000_NS8cuda_cub4core6detail13_kernel_agentINS1_8__reduce11ReduceAgentINS0_12zip_iteratorIN4cuda3std3__45tupleIJNS0_10device_ptrIdEENS0_17counting_iteratorIlNS0_11use_defaultESF_SF_EEEEEEEPNSB_IJdlEEESJ_lNS1_9__extrema9arg_max_fIdl10ComparatorEEEEJSI_SK_lN3cub18CUB_300001_SM_100013GridEvenShareIlEENSR_9GridQueueIyEESO_EEEvDpT0_ --------------------------
	.section	.nv.shared._ZN6thrust24THRUST_300001_SM_1000_NS8cuda_cub4core6detail13_kernel_agentINS1_8__reduce11ReduceAgentINS0_12zip_iteratorIN4cuda3std3__45tupleIJNS0_10device_ptrIdEENS0_17counting_iteratorIlNS0_11use_defaultESF_SF_EEEEEEEPNSB_IJdlEEESJ_lNS1_9__extrema9arg_max_fIdl10ComparatorEEEEJSI_SK_lN3cub18CUB_300001_SM_100013GridEvenShareIlEENSR_9GridQueueIyEESO_EEEvDpT0_,"aw",@nobits
	.sectionflags	@""
	.align	16
	.zero		1024


//--------------------- .nv.shared._ZN6thrust24THRUST_300001_SM_1000_NS8cuda_cub4core6detail13_kernel_agentINS1_8__reduce11ReduceAgentINS0_12zip_iteratorIN4cuda3std3__45tupleIJNS0_10device_ptrIdEENS0_17counting_iteratorIlNS0_11use_defaultESF_SF_EEEEEEEPNSB_IJdlEEESJ_lNS1_9__extrema9arg_max_fIdl10ComparatorEEEEJSI_SK_lSO_EEEvDpT0_ --------------------------
	.section	.nv.shared._ZN6thrust24THRUST_300001_SM_1000_NS8cuda_cub4core6detail13_kernel_agentINS1_8__reduce11ReduceAgentINS0_12zip_iteratorIN4cuda3std3__45tupleIJNS0_10device_ptrIdEENS0_17counting_iteratorIlNS0_11use_defaultESF_SF_EEEEEEEPNSB_IJdlEEESJ_lNS1_9__extrema9arg_max_fIdl10ComparatorEEEEJSI_SK_lSO_EEEvDpT0_,"aw",@nobits
	.sectionflags	@""
	.align	16
	.zero		1024


//--------------------- .nv.shared._ZN6thrust24THRUST_300001_SM_1000_NS8cuda_cub4core6detail13_kernel_agentINS1_8__reduce11ReduceAgentIPN4cuda3std3__45tupleIJdlEEESC_SB_iNS1_9__extrema9arg_max_fIdl10ComparatorEEEEJSC_SC_iSG_EEEvDpT0_ --------------------------
	.section	.nv.shared._ZN6thrust24THRUST_300001_SM_1000_NS8cuda_cub4core6detail13_kernel_agentINS1_8__reduce11ReduceAgentIPN4cuda3std3__45tupleIJdlEEESC_SB_iNS1_9__extrema9arg_max_fIdl10ComparatorEEEEJSC_SC_iSG_EEEvDpT0_,"aw",@nobits
	.sectionflags	@""
	.align	16
	.zero		1024


//--------------------- .nv.shared._ZN6thrust24THRUST_300001_SM_1000_NS8cuda_cub4core6detail13_kernel_agentINS1_8__reduce10DrainAgentIiEEJN3cub18CUB_300001_SM_10009GridQueueIjEEiEEEvDpT0_ --------------------------
	.section	.nv.shared._ZN6thrust24THRUST_300001_SM_1000_NS8cuda_cub4core6detail13_kernel_agentINS1_8__reduce10DrainAgentIiEEJN3cub18CUB_300001_SM_10009GridQueueIjEEiEEEvDpT0_,"aw",@nobits
	.sectionflags	@""
	.align	16
	.zero		1024


//--------------------- .nv.shared._ZN6thrust24THRUST_300001_SM_1000_NS8cuda_cub4core6detail13_kernel_agentINS1_8__reduce11ReduceAgentINS0_12zip_iteratorIN4cuda3std3__45tupleIJNS0_10device_ptrIdEENS0_17counting_iteratorIlNS0_11use_defaultESF_SF_EEEEEEEPNSB_IJdlEEESJ_iNS1_9__extrema9arg_max_fIdl10ComparatorEEEEJSI_SK_iN3cub18CUB_300001_SM_100013GridEvenShareIiEENSR_9GridQueueIjEESO_EEEvDpT0_ --------------------------
	.section	.nv.shared._ZN6thrust24THRUST_300001_SM_1000_NS8cuda_cub4core6detail13_kernel_agentINS1_8__reduce11ReduceAgentINS0_12zip_iteratorIN4cuda3std3__45tupleIJNS0_10device_ptrIdEENS0_17counting_iteratorIlNS0_11use_defaultESF_SF_EEEEEEEPNSB_IJdlEEESJ_iNS1_9__extrema9arg_max_fIdl10ComparatorEEEEJSI_SK_iN3cub18CUB_300001_SM_100013GridEvenShareIiEENSR_9GridQueueIjEESO_EEEvDpT0_,"aw",@nobits
	.sectionflags	@""
	.align	16
	.zero		1024


//--------------------- .nv.shared._ZN6thrust24THRUST_300001_SM_1000_NS8cuda_cub4core6detail13_kernel_agentINS1_8__reduce11ReduceAgentINS0_12zip_iteratorIN4cuda3std3__45tupleIJNS0_10device_ptrIdEENS0_17counting_iteratorIlNS0_11use_defaultESF_SF_EEEEEEEPNSB_IJdlEEESJ_iNS1_9__extrema9arg_max_fIdl10ComparatorEEEEJSI_SK_iSO_EEEvDpT0_ --------------------------
	.section	.nv.shared._ZN6thrust24THRUST_300001_SM_1000_NS8cuda_cub4core6detail13_kernel_agentINS1_8__reduce11ReduceAgentINS0_12zip_iteratorIN4cuda3std3__45tupleIJNS0_10device_ptrIdEENS0_17counting_iteratorIlNS0_11use_defaultESF_SF_EEEEEEEPNSB_IJdlEEESJ_iNS1_9__extrema9arg_max_fIdl10ComparatorEEEEJSI_SK_iSO_EEEvDpT0_,"aw",@nobits
	.sectionflags	@""
	.align	16
	.zero		1024


//--------------------- .nv.shared._Z12zeroingUppElPdS_ii --------------------------
	.section	.nv.shared._Z12zeroingUppElPdS_ii,"aw",@nobits
	.sectionflags	@""
	.align	16
	.zero		1024


//--------------------- .nv.shared._Z13zeroingDownElPdS_ii --------------------------
	.section	.nv.shared._Z13zeroingDownElPdS_ii,"aw",@nobits
	.sectionflags	@""
	.align	16
	.zero		1024


//--------------------- .nv.shared._Z11divideUnityPdS_i --------------------------
	.section	.nv.shared._Z11divideUnityPdS_i,"aw",@nobits
	.sectionflags	@""
	.align	16
	.zero		1024


//--------------------- .nv.shared._Z9swapLinesPdS_iii --------------------------
	.section	.nv.shared._Z9swapLinesPdS_iii,"aw",@nobits
	.sectionflags	@""
	.align	16
	.zero		1024


//--------------------- .nv.constant0._ZN3cub18CUB_300001_SM_10006detail11EmptyKernelIvEEvv --------------------------
	.section	.nv.constant0._ZN3cub18CUB_300001_SM_10006detail11EmptyKernelIvEEvv,"a",@progbits
	.sectionflags	@""
	.align	4
.nv.constant0._ZN3cub18CUB_300001_SM_10006detail11EmptyKernelIvEEvv:
	.zero		896


//--------------------- .nv.constant0._ZN6thrust24THRUST_300001_SM_1000_NS8cuda_cub4core6detail13_kernel_agentINS1_8__reduce11ReduceAgentIPN4cuda3std3__45tupleIJdlEEESC_SB_lNS1_9__extrema9arg_max_fIdl10ComparatorEEEEJSC_SC_iSG_EEEvDpT0_ --------------------------
	.section	.nv.constant0._ZN6thrust24THRUST_300001_SM_1000_NS8cuda_cub4core6detail13_kernel_agentINS1_8__reduce11ReduceAgentIPN4cuda3std3__45tupleIJdlEEESC_SB_lNS1_9__extrema9arg_max_fIdl10ComparatorEEEEJSC_SC_iSG_EEEvDpT0_,"a",@progbits
	.sectionflags	@""
	.align	4
.nv.constant0._ZN6thrust24THRUST_300001_SM_1000_NS8cuda_cub4core6detail13_kernel_agentINS1_8__reduce11ReduceAgentIPN4cuda3std3__45tupleIJdlEEESC_SB_lNS1_9__extrema9arg_max_fIdl10ComparatorEEEEJSC_SC_iSG_EEEvDpT0_:
	.zero		917


//--------------------- .nv.constant0._ZN6thrust24THRUST_300001_SM_1000_NS8cuda_cub4core6detail13_kernel_agentINS1_8__reduce10DrainAgentIlEEJN3cub18CUB_300001_SM_10009GridQueueIyEElEEEvDpT0_ --------------------------
	.section	.nv.constant0._ZN6thrust24THRUST_300001_SM_1000_NS8cuda_cub4core6detail13_kernel_agentINS1_8__reduce10DrainAgentIlEEJN3cub18CUB_300001_SM_10009GridQueueIyEElEEEvDpT0_,"a",@progbits
	.sectionflags	@""
	.align	4
.nv.constant0._ZN6thrust24THRUST_300001_SM_1000_NS8cuda_cub4core6detail13_kernel_agentINS1_8__reduce10DrainAgentIlEEJN3cub18CUB_300001_SM_10009GridQueueIyEElEEEvDpT0_:
	.zero		912


//--------------------- .nv.constant0._ZN6thrust24THRUST_300001_SM_1000_NS8cuda_cub4core6detail13_kernel_agentINS1_8__reduce11ReduceAgentINS0_12zip_iteratorIN4cuda3std3__45tupleIJNS0_10device_ptrIdEENS0_17counting_iteratorIlNS0_11use_defaultESF_SF_EEEEEEEPNSB_IJdlEEESJ_lNS1_9__extrema9arg_max_fIdl10ComparatorEEEEJSI_SK_lN3cub18CUB_300001_SM_100013GridEvenShareIlEENSR_9GridQueueIyEESO_EEEvDpT0_ --------------------------
	.section	.nv.constant0._ZN6thrust24THRUST_300001_SM_1000_NS8cuda_cub4core6detail13_kernel_agentINS1_8__reduce11ReduceAgentINS0_12zip_iteratorIN4cuda3std3__45tupleIJNS0_10device_ptrIdEENS0_17counting_iteratorIlNS0_11use_defaultESF_SF_EEEEEEEPNSB_IJdlEEESJ_lNS1_9__extrema9arg_max_fIdl10ComparatorEEEEJSI_SK_lN3cub18CUB_300001_SM_100013GridEvenShareIlEENSR_9GridQueueIyEESO_EEEvDpT0_,"a",@progbits
	.sectionflags	@""
	.align	4
.nv.constant0._ZN6thrust24THRUST_300001_SM_1000_NS8cuda_cub4core6detail13_kernel_agentINS1_8__reduce11ReduceAgentINS0_12zip_iteratorIN4cuda3std3__45tupleIJNS0_10device_ptrIdEENS0_17counting_iteratorIlNS0_11use_defaultESF_SF_EEEEEEEPNSB_IJdlEEESJ_lNS1_9__extrema9arg_max_fIdl10ComparatorEEEEJSI_SK_lN3cub18CUB_300001_SM_100013GridEvenShareIlEENSR_9GridQueueIyEESO_EEEvDpT0_:
	.zero		1009


//--------------------- .nv.constant0._ZN6thrust24THRUST_300001_SM_1000_NS8cuda_cub4core6detail13_kernel_agentINS1_8__reduce11ReduceAgentINS0_12zip_iteratorIN4cuda3std3__45tupleIJNS0_10device_ptrIdEENS0_17counting_iteratorIlNS0_11use_defaultESF_SF_EEEEEEEPNSB_IJdlEEESJ_lNS1_9__extrema9arg_max_fIdl10ComparatorEEEEJSI_SK_lSO_EEEvDpT0_ --------------------------
	.section	.nv.constant0._ZN6thrust24THRUST_300001_SM_1000_NS8cuda_cub4core6detail13_kernel_agentINS1_8__reduce11ReduceAgentINS0_12zip_iteratorIN4cuda3std3__45tupleIJNS0_10device_ptrIdEENS0_17counting_iteratorIlNS0_11use_defaultESF_SF_EEEEEEEPNSB_IJdlEEESJ_lNS1_9__extrema9arg_max_fIdl10ComparatorEEEEJSI_SK_lSO_EEEvDpT0_,"a",@progbits
	.sectionflags	@""
	.align	4
.nv.constant0._ZN6thrust24THRUST_300001_SM_1000_NS8cuda_cub4core6detail13_kernel_agentINS1_8__reduce11ReduceAgentINS0_12zip_iteratorIN4cuda3std3__45tupleIJNS0_10device_ptrIdEENS0_17counting_iteratorIlNS0_11use_defaultESF_SF_EEEEEEEPNSB_IJdlEEESJ_lNS1_9__extrema9arg_max_fIdl10ComparatorEEEEJSI_SK_lSO_EEEvDpT0_:
	.zero		929


//--------------------- .nv.constant0._ZN6thrust24THRUST_300001_SM_1000_NS8cuda_cub4core6detail13_kernel_agentINS1_8__reduce11ReduceAgentIPN4cuda3std3__45tupleIJdlEEESC_SB_iNS1_9__extrema9arg_max_fIdl10ComparatorEEEEJSC_SC_iSG_EEEvDpT0_ --------------------------
	.section	.nv.constant0._ZN6thrust24THRUST_300001_SM_1000_NS8cuda_cub4core6detail13_kernel_agentINS1_8__reduce11ReduceAgentIPN4cuda3std3__45tupleIJdlEEESC_SB_iNS1_9__extrema9arg_max_fIdl10ComparatorEEEEJSC_SC_iSG_EEEvDpT0_,"a",@progbits
	.sectionflags	@""
	.align	4
.nv.constant0._ZN6thrust24THRUST_300001_SM_1000_NS8cuda_cub4core6detail13_kernel_agentINS1_8__reduce11ReduceAgentIPN4cuda3std3__45tupleIJdlEEESC_SB_iNS1_9__extrema9arg_max_fIdl10ComparatorEEEEJSC_SC_iSG_EEEvDpT0_:
	.zero		917


//--------------------- .nv.constant0._ZN6thrust24THRUST_300001_SM_1000_NS8cuda_cub4core6detail13_kernel_agentINS1_8__reduce10DrainAgentIiEEJN3cub18CUB_300001_SM_10009GridQueueIjEEiEEEvDpT0_ --------------------------
	.section	.nv.constant0._ZN6thrust24THRUST_300001_SM_1000_NS8cuda_cub4core6detail13_kernel_agentINS1_8__reduce10DrainAgentIiEEJN3cub18CUB_300001_SM_10009GridQueueIjEEiEEEvDpT0_,"a",@progbits
	.sectionflags	@""
	.align	4
.nv.constant0._ZN6thrust24THRUST_300001_SM_1000_NS8cuda_cub4core6detail13_kernel_agentINS1_8__reduce10DrainAgentIiEEJN3cub18CUB_300001_SM_10009GridQueueIjEEiEEEvDpT0_:
	.zero		908


//--------------------- .nv.constant0._ZN6thrust24THRUST_300001_SM_1000_NS8cuda_cub4core6detail13_kernel_agentINS1_8__reduce11ReduceAgentINS0_12zip_iteratorIN4cuda3std3__45tupleIJNS0_10device_ptrIdEENS0_17counting_iteratorIlNS0_11use_defaultESF_SF_EEEEEEEPNSB_IJdlEEESJ_iNS1_9__extrema9arg_max_fIdl10ComparatorEEEEJSI_SK_iN3cub18CUB_300001_SM_100013GridEvenShareIiEENSR_9GridQueueIjEESO_EEEvDpT0_ --------------------------
	.section	.nv.constant0._ZN6thrust24THRUST_300001_SM_1000_NS8cuda_cub4core6detail13_kernel_agentINS1_8__reduce11ReduceAgentINS0_12zip_iteratorIN4cuda3std3__45tupleIJNS0_10device_ptrIdEENS0_17counting_iteratorIlNS0_11use_defaultESF_SF_EEEEEEEPNSB_IJdlEEESJ_iNS1_9__extrema9arg_max_fIdl10ComparatorEEEEJSI_SK_iN3cub18CUB_300001_SM_100013GridEvenShareIiEENSR_9GridQueueIjEESO_EEEvDpT0_,"a",@progbits
	.sectionflags	@""
	.align	4
.nv.constant0._ZN6thrust24THRUST_300001_SM_1000_NS8cuda_cub4core6detail13_kernel_agentINS1_8__reduce11ReduceAgentINS0_12zip_iteratorIN4cuda3std3__45tupleIJNS0_10device_ptrIdEENS0_17counting_iteratorIlNS0_11use_defaultESF_SF_EEEEEEEPNSB_IJdlEEESJ_iNS1_9__extrema9arg_max_fIdl10ComparatorEEEEJSI_SK_iN3cub18CUB_300001_SM_100013GridEvenShareIiEENSR_9GridQueueIjEESO_EEEvDpT0_:
	.zero		977


//--------------------- .nv.constant0._ZN6thrust24THRUST_300001_SM_1000_NS8cuda_cub4core6detail13_kernel_agentINS1_8__reduce11ReduceAgentINS0_12zip_iteratorIN4cuda3std3__45tupleIJNS0_10device_ptrIdEENS0_17counting_iteratorIlNS0_11use_defaultESF_SF_EEEEEEEPNSB_IJdlEEESJ_iNS1_9__extrema9arg_max_fIdl10ComparatorEEEEJSI_SK_iSO_EEEvDpT0_ --------------------------
	.section	.nv.constant0._ZN6thrust24THRUST_300001_SM_1000_NS8cuda_cub4core6detail13_kernel_agentINS1_8__reduce11ReduceAgentINS0_12zip_iteratorIN4cuda3std3__45tupleIJNS0_10device_ptrIdEENS0_17counting_iteratorIlNS0_11use_defaultESF_SF_EEEEEEEPNSB_IJdlEEESJ_iNS1_9__extrema9arg_max_fIdl10ComparatorEEEEJSI_SK_iSO_EEEvDpT0_,"a",@progbits
	.sectionflags	@""
	.align	4
.nv.constant0._ZN6thrust24THRUST_300001_SM_1000_NS8cuda_cub4core6detail13_kernel_agentINS1_8__reduce11ReduceAgentINS0_12zip_iteratorIN4cuda3std3__45tupleIJNS0_10device_ptrIdEENS0_17counting_iteratorIlNS0_11use_defaultESF_SF_EEEEEEEPNSB_IJdlEEESJ_iNS1_9__extrema9arg_max_fIdl10ComparatorEEEEJSI_SK_iSO_EEEvDpT0_:
	.zero		925


//--------------------- .nv.constant0._Z12zeroingUppElPdS_ii --------------------------
	.section	.nv.constant0._Z12zeroingUppElPdS_ii,"a",@progbits
	.sectionflags	@""
	.align	4
.nv.constant0._Z12zeroingUppElPdS_ii:
	.zero		920


//--------------------- .nv.constant0._Z13zeroingDownElPdS_ii --------------------------
	.section	.nv.constant0._Z13zeroingDownElPdS_ii,"a",@progbits
	.sectionflags	@""
	.align	4
.nv.constant0._Z13zeroingDownElPdS_ii:
	.zero		920


//--------------------- .nv.constant0._Z11divideUnityPdS_i --------------------------
	.section	.nv.constant0._Z11divideUnityPdS_i,"a",@progbits
	.sectionflags	@""
	.align	4
.nv.constant0._Z11divideUnityPdS_i:
	.zero		916


//--------------------- .nv.constant0._Z9swapLinesPdS_iii --------------------------
	.section	.nv.constant0._Z9swapLinesPdS_iii,"a",@progbits
	.sectionflags	@""
	.align	4
.nv.constant0._Z9swapLinesPdS_iii:
	.zero		924


//--------------------- SYMBOLS --------------------------

	.type		.nv.reservedSmem.offset0,@object
	.size		.nv.reservedSmem.offset0,0x4
	.type		.nv.reservedSmem.cap,@object
	.size		.nv.reservedSmem.cap,0x4
